def attn_fwd(
    Q,
    K,
    V,
    Out,
    Lse,
    sm_scale,
    stride_qz,
    stride_qh,
    stride_qm,
    stride_qk,
    stride_kz,
    stride_kh,
    stride_kn,
    stride_kk,
    stride_vz,
    stride_vh,
    stride_vn,
    stride_vk,
    stride_oz,
    stride_oh,
    stride_om,
    stride_ok,
    seqlen_q,
    seqlen_k,
    BLOCK_M: tl.constexpr,
    BLOCK_N: tl.constexpr,
    HEAD_DIM: tl.constexpr,
    CAUSAL: tl.constexpr,
):
    start_m = tl.program_id(0)
    off_hz = tl.program_id(1)
    q_off = off_hz * stride_qh
    k_off = off_hz * stride_kh
    v_off = off_hz * stride_vh
    offs_m = start_m * BLOCK_M + tl.arange(0, BLOCK_M)
    offs_d = tl.arange(0, HEAD_DIM)
    offs_n = tl.arange(0, BLOCK_N)
    q_ptrs = Q + q_off + offs_m[:, None] * stride_qm + offs_d[None, :] * stride_qk
    k_ptrs = K + k_off + offs_d[:, None] * stride_kk + offs_n[None, :] * stride_kn
    v_ptrs = V + v_off + offs_n[:, None] * stride_vn + offs_d[None, :] * stride_vk
    m_i = tl.full([BLOCK_M], float("-inf"), dtype=tl.float32)
    l_i = tl.zeros([BLOCK_M], dtype=tl.float32) + 1.0
    acc = tl.zeros([BLOCK_M, HEAD_DIM], dtype=tl.float32)
    q = tl.load(q_ptrs)
    acc, l_i, m_i = _attn_fwd_inner(
        acc,
        l_i,
        m_i,
        q,
        k_ptrs,
        v_ptrs,
        sm_scale,
        stride_kn,
        stride_vn,
        start_m,
        seqlen_k,
        BLOCK_M,
        BLOCK_N,
        HEAD_DIM,
        CAUSAL,
    )
    acc = acc / l_i[:, None]
    lse = m_i + tl.math.log2(l_i) / 1.4426950408889634
    o_ptrs = (
        Out
        + off_hz * stride_oh
        + offs_m[:, None] * stride_om
        + offs_d[None, :] * stride_ok
    )
    tl.store(o_ptrs, acc.to(Out.dtype.element_ty))
    tl.store(Lse + off_hz * seqlen_q + offs_m, lse)

# config = {"BLOCK_M": 128, "BLOCK_N": 32, "HEAD_DIM": 256, "arch": "sm_90", "causal": true, "dtype": "fp16", "num_stages": 4, "num_warps": 4}
# arch = sm_90


// ===== COMPILED SASS (sm_90a) =====

	.target	sm_90a

	.elftype	@"ET_EXEC"


//--------------------- .note.nv.tkinfo           --------------------------
	.section	.note.nv.tkinfo,"",@"SHT_NOTE"
	.sectionflags	@"SHF_NOTE_NV_TKINFO"
	.tkinfo
        /*0018*/ 	.word	0x00000002
        /*0030*/ 	.string	""
        /*0030*/ 	.string	"ptxas"
        /*0030*/ 	.string	"Cuda compilation tools, release 13.0, V13.0.88"
        /*0030*/ 	.string	"Build cuda_13.0.r13.0/compiler.36424714_0"
        /*0030*/ 	.string	"-v  -suppress-debug-info  -lineinfo  -arch sm_90a "



//--------------------- .note.nv.cuinfo           --------------------------
	.section	.note.nv.cuinfo,"",@"SHT_NOTE"
	.sectionflags	@"SHF_NOTE_NV_CUINFO"
        /*0018*/ 	.short	0x0002
        /*001a*/ 	.short	0x005a
        /*001c*/ 	.short	0x0082
	.zero		2


//--------------------- .nv.info                  --------------------------
	.section	.nv.info,"",@"SHT_CUDA_INFO"
	.align	4


	//----- nvinfo : EIATTR_REGCOUNT
	.align		4
        /*0000*/ 	.byte	0x04, 0x2f
        /*0002*/ 	.short	(.L_2 - .L_1)
	.align		4
.L_1:
        /*0004*/ 	.word	index@(attn_fwd)
        /*0008*/ 	.word	0x000000ff


	//----- nvinfo : EIATTR_FRAME_SIZE
	.align		4
.L_2:
        /*000c*/ 	.byte	0x04, 0x11
        /*000e*/ 	.short	(.L_4 - .L_3)
	.align		4
.L_3:
        /*0010*/ 	.word	index@(attn_fwd)
        /*0014*/ 	.word	0x000008d8


	//----- nvinfo : EIATTR_MIN_STACK_SIZE
	.align		4
.L_4:
        /*0018*/ 	.byte	0x04, 0x12
        /*001a*/ 	.short	(.L_6 - .L_5)
	.align		4
.L_5:
        /*001c*/ 	.word	index@(attn_fwd)
        /*0020*/ 	.word	0x000008d8
.L_6:


//--------------------- .nv.compat                --------------------------
	.section	.nv.compat,"",@"SHT_CUDA_COMPAT_INFO"
	.align	4
        /*0000*/ 	.byte	0x02, 0x09, 0x01, 0x00, 0x02, 0x02, 0x04, 0x00, 0x02, 0x05, 0x05, 0x00, 0x03, 0x07, 0x01, 0x01
        /*0010*/ 	.byte	0x02, 0x03, 0x00, 0x00, 0x02, 0x06, 0x01, 0x00, 0x04, 0x0b, 0x08, 0x00, 0x00, 0x00, 0x00, 0x00
        /*0020*/ 	.byte	0x00, 0x00, 0x00, 0x00


//--------------------- .nv.info.attn_fwd         --------------------------
	.section	.nv.info.attn_fwd,"",@"SHT_CUDA_INFO"
	.sectionflags	@""
	.align	4


	//----- nvinfo : EIATTR_CUDA_API_VERSION
	.align		4
        /*0000*/ 	.byte	0x04, 0x37
        /*0002*/ 	.short	(.L_8 - .L_7)
.L_7:
        /*0004*/ 	.word	0x00000082


	//----- nvinfo : EIATTR_KPARAM_INFO
	.align		4
.L_8:
        /*0008*/ 	.byte	0x04, 0x17
        /*000a*/ 	.short	(.L_10 - .L_9)
.L_9:
        /*000c*/ 	.word	0x00000000
        /*0010*/ 	.short	0x0019
        /*0012*/ 	.short	0x0080
        /*0014*/ 	.byte	0x00, 0xf4, 0x21, 0x00


	//----- nvinfo : EIATTR_KPARAM_INFO
	.align		4
.L_10:
        /*0018*/ 	.byte	0x04, 0x17
        /*001a*/ 	.short	(.L_12 - .L_11)
.L_11:
        /*001c*/ 	.word	0x00000000
        /*0020*/ 	.short	0x0018
        /*0022*/ 	.short	0x0078
        /*0024*/ 	.byte	0x00, 0xf4, 0x21, 0x00


	//----- nvinfo : EIATTR_KPARAM_INFO
	.align		4
.L_12:
        /*0028*/ 	.byte	0x04, 0x17
        /*002a*/ 	.short	(.L_14 - .L_13)
.L_13:
        /*002c*/ 	.word	0x00000000
        /*0030*/ 	.short	0x0017
        /*0032*/ 	.short	0x0070
        /*0034*/ 	.byte	0x00, 0xf0, 0x11, 0x00


	//----- nvinfo : EIATTR_KPARAM_INFO
	.align		4
.L_14:
        /*0038*/ 	.byte	0x04, 0x17
        /*003a*/ 	.short	(.L_16 - .L_15)
.L_15:
        /*003c*/ 	.word	0x00000000
        /*0040*/ 	.short	0x0016
        /*0042*/ 	.short	0x006c
        /*0044*/ 	.byte	0x00, 0xf0, 0x11, 0x00


	//----- nvinfo : EIATTR_KPARAM_INFO
	.align		4
.L_16:
        /*0048*/ 	.byte	0x04, 0x17
        /*004a*/ 	.short	(.L_18 - .L_17)
.L_17:
        /*004c*/ 	.word	0x00000000
        /*0050*/ 	.short	0x0015
        /*0052*/ 	.short	0x0068
        /*0054*/ 	.byte	0x00, 0xf0, 0x11, 0x00


	//----- nvinfo : EIATTR_KPARAM_INFO
	.align		4
.L_18:
        /*0058*/ 	.byte	0x04, 0x17
        /*005a*/ 	.short	(.L_20 - .L_19)
.L_19:
        /*005c*/ 	.word	0x00000000
        /*0060*/ 	.short	0x0014
        /*0062*/ 	.short	0x0064
        /*0064*/ 	.byte	0x00, 0xf0, 0x11, 0x00


	//----- nvinfo : EIATTR_KPARAM_INFO
	.align		4
.L_20:
        /*0068*/ 	.byte	0x04, 0x17
        /*006a*/ 	.short	(.L_22 - .L_21)
.L_21:
        /*006c*/ 	.word	0x00000000
        /*0070*/ 	.short	0x0013
        /*0072*/ 	.short	0x0060
        /*0074*/ 	.byte	0x00, 0xf0, 0x11, 0x00


	//----- nvinfo : EIATTR_KPARAM_INFO
	.align		4
.L_22:
        /*0078*/ 	.byte	0x04, 0x17
        /*007a*/ 	.short	(.L_24 - .L_23)
.L_23:
        /*007c*/ 	.word	0x00000000
        /*0080*/ 	.short	0x0012
        /*0082*/ 	.short	0x005c
        /*0084*/ 	.byte	0x00, 0xf0, 0x11, 0x00


	//----- nvinfo : EIATTR_KPARAM_INFO
	.align		4
.L_24:
        /*0088*/ 	.byte	0x04, 0x17
        /*008a*/ 	.short	(.L_26 - .L_25)
.L_25:
        /*008c*/ 	.word	0x00000000
        /*0090*/ 	.short	0x0011
        /*0092*/ 	.short	0x0058
        /*0094*/ 	.byte	0x00, 0xf0, 0x11, 0x00


	//----- nvinfo : EIATTR_KPARAM_INFO
	.align		4
.L_26:
        /*0098*/ 	.byte	0x04, 0x17
        /*009a*/ 	.short	(.L_28 - .L_27)
.L_27:
        /*009c*/ 	.word	0x00000000
        /*00a0*/ 	.short	0x0010
        /*00a2*/ 	.short	0x0054
        /*00a4*/ 	.byte	0x00, 0xf0, 0x11, 0x00


	//----- nvinfo : EIATTR_KPARAM_INFO
	.align		4
.L_28:
        /*00a8*/ 	.byte	0x04, 0x17
        /*00aa*/ 	.short	(.L_30 - .L_29)
.L_29:
        /*00ac*/ 	.word	0x00000000
        /*00b0*/ 	.short	0x000f
        /*00b2*/ 	.short	0x0050
        /*00b4*/ 	.byte	0x00, 0xf0, 0x11, 0x00


	//----- nvinfo : EIATTR_KPARAM_INFO
	.align		4
.L_30:
        /*00b8*/ 	.byte	0x04, 0x17
        /*00ba*/ 	.short	(.L_32 - .L_31)
.L_31:
        /*00bc*/ 	.word	0x00000000
        /*00c0*/ 	.short	0x000e
        /*00c2*/ 	.short	0x004c
        /*00c4*/ 	.byte	0x00, 0xf0, 0x11, 0x00


	//----- nvinfo : EIATTR_KPARAM_INFO
	.align		4
.L_32:
        /*00c8*/ 	.byte	0x04, 0x17
        /*00ca*/ 	.short	(.L_34 - .L_33)
.L_33:
        /*00cc*/ 	.word	0x00000000
        /*00d0*/ 	.short	0x000d
        /*00d2*/ 	.short	0x0048
        /*00d4*/ 	.byte	0x00, 0xf0, 0x11, 0x00


	//----- nvinfo : EIATTR_KPARAM_INFO
	.align		4
.L_34:
        /*00d8*/ 	.byte	0x04, 0x17
        /*00da*/ 	.short	(.L_36 - .L_35)
.L_35:
        /*00dc*/ 	.word	0x00000000
        /*00e0*/ 	.short	0x000c
        /*00e2*/ 	.short	0x0044
        /*00e4*/ 	.byte	0x00, 0xf0, 0x11, 0x00


	//----- nvinfo : EIATTR_KPARAM_INFO
	.align		4
.L_36:
        /*00e8*/ 	.byte	0x04, 0x17
        /*00ea*/ 	.short	(.L_38 - .L_37)
.L_37:
        /*00ec*/ 	.word	0x00000000
        /*00f0*/ 	.short	0x000b
        /*00f2*/ 	.short	0x0040
        /*00f4*/ 	.byte	0x00, 0xf0, 0x11, 0x00


	//----- nvinfo : EIATTR_KPARAM_INFO
	.align		4
.L_38:
        /*00f8*/ 	.byte	0x04, 0x17
        /*00fa*/ 	.short	(.L_40 - .L_39)
.L_39:
        /*00fc*/ 	.word	0x00000000
        /*0100*/ 	.short	0x000a
        /*0102*/ 	.short	0x003c
        /*0104*/ 	.byte	0x00, 0xf0, 0x11, 0x00


	//----- nvinfo : EIATTR_KPARAM_INFO
	.align		4
.L_40:
        /*0108*/ 	.byte	0x04, 0x17
        /*010a*/ 	.short	(.L_42 - .L_41)
.L_41:
        /*010c*/ 	.word	0x00000000
        /*0110*/ 	.short	0x0009
        /*0112*/ 	.short	0x0038
        /*0114*/ 	.byte	0x00, 0xf0, 0x11, 0x00


	//----- nvinfo : EIATTR_KPARAM_INFO
	.align		4
.L_42:
        /*0118*/ 	.byte	0x04, 0x17
        /*011a*/ 	.short	(.L_44 - .L_43)
.L_43:
        /*011c*/ 	.word	0x00000000
        /*0120*/ 	.short	0x0008
        /*0122*/ 	.short	0x0034
        /*0124*/ 	.byte	0x00, 0xf0, 0x11, 0x00


	//----- nvinfo : EIATTR_KPARAM_INFO
	.align		4
.L_44:
        /*0128*/ 	.byte	0x04, 0x17
        /*012a*/ 	.short	(.L_46 - .L_45)
.L_45:
        /*012c*/ 	.word	0x00000000
        /*0130*/ 	.short	0x0007
        /*0132*/ 	.short	0x0030
        /*0134*/ 	.byte	0x00, 0xf0, 0x11, 0x00


	//----- nvinfo : EIATTR_KPARAM_INFO
	.align		4
.L_46:
        /*0138*/ 	.byte	0x04, 0x17
        /*013a*/ 	.short	(.L_48 - .L_47)
.L_47:
        /*013c*/ 	.word	0x00000000
        /*0140*/ 	.short	0x0006
        /*0142*/ 	.short	0x002c
        /*0144*/ 	.byte	0x00, 0xf0, 0x11, 0x00


	//----- nvinfo : EIATTR_KPARAM_INFO
	.align		4
.L_48:
        /*0148*/ 	.byte	0x04, 0x17
        /*014a*/ 	.short	(.L_50 - .L_49)
.L_49:
        /*014c*/ 	.word	0x00000000
        /*0150*/ 	.short	0x0005
        /*0152*/ 	.short	0x0028
        /*0154*/ 	.byte	0x00, 0xf0, 0x11, 0x00


	//----- nvinfo : EIATTR_KPARAM_INFO
	.align		4
.L_50:
        /*0158*/ 	.byte	0x04, 0x17
        /*015a*/ 	.short	(.L_52 - .L_51)
.L_51:
        /*015c*/ 	.word	0x00000000
        /*0160*/ 	.short	0x0004
        /*0162*/ 	.short	0x0020
        /*0164*/ 	.byte	0x00, 0xf4, 0x21, 0x00


	//----- nvinfo : EIATTR_KPARAM_INFO
	.align		4
.L_52:
        /*0168*/ 	.byte	0x04, 0x17
        /*016a*/ 	.short	(.L_54 - .L_53)
.L_53:
        /*016c*/ 	.word	0x00000000
        /*0170*/ 	.short	0x0003
        /*0172*/ 	.short	0x0018
        /*0174*/ 	.byte	0x00, 0xf4, 0x21, 0x00


	//----- nvinfo : EIATTR_KPARAM_INFO
	.align		4
.L_54:
        /*0178*/ 	.byte	0x04, 0x17
        /*017a*/ 	.short	(.L_56 - .L_55)
.L_55:
        /*017c*/ 	.word	0x00000000
        /*0180*/ 	.short	0x0002
        /*0182*/ 	.short	0x0010
        /*0184*/ 	.byte	0x00, 0xf4, 0x21, 0x00


	//----- nvinfo : EIATTR_KPARAM_INFO
	.align		4
.L_56:
        /*0188*/ 	.byte	0x04, 0x17
        /*018a*/ 	.short	(.L_58 - .L_57)
.L_57:
        /*018c*/ 	.word	0x00000000
        /*0190*/ 	.short	0x0001
        /*0192*/ 	.short	0x0008
        /*0194*/ 	.byte	0x00, 0xf4, 0x21, 0x00


	//----- nvinfo : EIATTR_KPARAM_INFO
	.align		4
.L_58:
        /*0198*/ 	.byte	0x04, 0x17
        /*019a*/ 	.short	(.L_60 - .L_59)
.L_59:
        /*019c*/ 	.word	0x00000000
        /*01a0*/ 	.short	0x0000
        /*01a2*/ 	.short	0x0000
        /*01a4*/ 	.byte	0x00, 0xf4, 0x21, 0x00


	//----- nvinfo : EIATTR_SPARSE_MMA_MASK
	.align		4
.L_60:
        /*01a8*/ 	.byte	0x03, 0x50
        /*01aa*/ 	.short	0x0000


	//----- nvinfo : EIATTR_MAXREG_COUNT
	.align		4
        /*01ac*/ 	.byte	0x03, 0x1b
        /*01ae*/ 	.short	0x00ff


	//----- nvinfo : EIATTR_NUM_BARRIERS
	.align		4
        /*01b0*/ 	.byte	0x02, 0x4c
        /*01b2*/ 	.byte	0x01
	.zero		1


	//----- nvinfo : EIATTR_ANNOTATIONS
	.align		4
        /*01b4*/ 	.byte	0x04, 0x55
        /*01b6*/ 	.short	(.L_62 - .L_61)


	//   ....[0]....
.L_61:
        /*01b8*/ 	.word	0x00000001
        /*01bc*/ 	.byte	0xf0, 0x00, 0x00, 0x00, 0x01, 0x00, 0x00, 0x00, 0xc0, 0x60, 0x00, 0x00, 0x01, 0x00, 0x00, 0x00
        /* <DEDUP_REMOVED lines=491> */
        /*207c*/ 	.byte	0x80, 0x79, 0x01, 0x00


	//----- nvinfo : EIATTR_MERCURY_ISA_VERSION
	.align		4
.L_62:
        /*2080*/ 	.byte	0x03, 0x5f
        /*2082*/ 	.short	0x0101


	//----- nvinfo : EIATTR_COOP_GROUP_MASK_REGIDS
	.align		4
        /*2084*/ 	.byte	0x04, 0x29
        /*2086*/ 	.short	(.L_64 - .L_63)


	//   ....[0]....
.L_63:
        /*2088*/ 	.word	0xffffffff


	//   ....[1]....
        /*208c*/ 	.word	0xffffffff


	//   ....[2]....
        /*2090*/ 	.word	0xffffffff


	//   ....[3]....
        /*2094*/ 	.word	0xffffffff


	//   ....[4]....
        /*2098*/ 	.word	0xffffffff


	//   ....[5]....
        /*209c*/ 	.word	0xffffffff


	//   ....[6]....
        /*20a0*/ 	.word	0xffffffff


	//   ....[7]....
        /*20a4*/ 	.word	0xffffffff


	//   ....[8]....
        /*20a8*/ 	.word	0xffffffff


	//   ....[9]....
        /*20ac*/ 	.word	0xffffffff


	//   ....[10]....
        /*20b0*/ 	.word	0xffffffff


	//   ....[11]....
        /*20b4*/ 	.word	0xffffffff


	//   ....[12]....
        /*20b8*/ 	.word	0xffffffff


	//   ....[13]....
        /*20bc*/ 	.word	0xffffffff


	//   ....[14]....
        /*20c0*/ 	.word	0xffffffff


	//   ....[15]....
        /*20c4*/ 	.word	0xffffffff


	//----- nvinfo : EIATTR_COOP_GROUP_INSTR_OFFSETS
	.align		4
.L_64:
        /*20c8*/ 	.byte	0x04, 0x28
        /*20ca*/ 	.short	(.L_66 - .L_65)


	//   ....[0]....
.L_65:
        /*20cc*/ 	.word	0x0000e0c0


	//   ....[1]....
        /*20d0*/ 	.word	0x0000e140


	//   ....[2]....
        /*20d4*/ 	.word	0x0000e150


	//   ....[3]....
        /*20d8*/ 	.word	0x0000e190


	//   ....[4]....
        /*20dc*/ 	.word	0x0000f250


	//   ....[5]....
        /*20e0*/ 	.word	0x0000f3d0


	//   ....[6]....
        /*20e4*/ 	.word	0x0000f3f0


	//   ....[7]....
        /*20e8*/ 	.word	0x0000f460


	//   ....[8]....
        /*20ec*/ 	.word	0x00010c70


	//   ....[9]....
        /*20f0*/ 	.word	0x00010c80


	//   ....[10]....
        /*20f4*/ 	.word	0x00010c90


	//   ....[11]....
        /*20f8*/ 	.word	0x00010cf0


	//   ....[12]....
        /*20fc*/ 	.word	0x00010d00


	//   ....[13]....
        /*2100*/ 	.word	0x00010d20


	//   ....[14]....
        /*2104*/ 	.word	0x00010da0


	//   ....[15]....
        /*2108*/ 	.word	0x00010dc0


	//----- nvinfo : EIATTR_EXIT_INSTR_OFFSETS
	.align		4
.L_66:
        /*210c*/ 	.byte	0x04, 0x1c
        /*210e*/ 	.short	(.L_68 - .L_67)


	//   ....[0]....
.L_67:
        /*2110*/ 	.word	0x0001ea10


	//----- nvinfo : EIATTR_REQNTID
	.align		4
.L_68:
        /*2114*/ 	.byte	0x04, 0x10
        /*2116*/ 	.short	(.L_70 - .L_69)
.L_69:
        /*2118*/ 	.word	0x00000080
        /*211c*/ 	.word	0x00000001
        /*2120*/ 	.word	0x00000001


	//----- nvinfo : EIATTR_CBANK_PARAM_SIZE
	.align		4
.L_70:
        /*2124*/ 	.byte	0x03, 0x19
        /*2126*/ 	.short	0x0088


	//----- nvinfo : EIATTR_PARAM_CBANK
	.align		4
        /*2128*/ 	.byte	0x04, 0x0a
        /*212a*/ 	.short	(.L_72 - .L_71)
	.align		4
.L_71:
        /*212c*/ 	.word	index@(.nv.constant0.attn_fwd)
        /*2130*/ 	.short	0x0210
        /*2132*/ 	.short	0x0088


	//----- nvinfo : EIATTR_SW_WAR
	.align		4
.L_72:
        /*2134*/ 	.byte	0x04, 0x36
        /*2136*/ 	.short	(.L_74 - .L_73)
.L_73:
        /*2138*/ 	.word	0x00000008
.L_74:


//--------------------- .nv.callgraph             --------------------------
	.section	.nv.callgraph,"",@"SHT_CUDA_CALLGRAPH"
	.align	4
	.sectionentsize	8
	.align		4
        /*0000*/ 	.word	0x00000000
	.align		4
        /*0004*/ 	.word	0xffffffff
	.align		4
        /*0008*/ 	.word	0x00000000
	.align		4
        /*000c*/ 	.word	0xfffffffe
	.align		4
        /*0010*/ 	.word	0x00000000
	.align		4
        /*0014*/ 	.word	0xfffffffd
	.align		4
        /*0018*/ 	.word	0x00000000
	.align		4
        /*001c*/ 	.word	0xfffffffc


//--------------------- .nv.constant4             --------------------------
	.section	.nv.constant4,"a",@progbits
	.align	8
	.align		8
.nv.constant4:
        /*0000*/ 	.dword	_$_str


//--------------------- .text.attn_fwd            --------------------------
	.section	.text.attn_fwd,"ax",@progbits
	.align	128
        .global         attn_fwd
        .type           attn_fwd,@function
        .size           attn_fwd,(.L_x_3 - attn_fwd)
        .other          attn_fwd,@"STO_CUDA_ENTRY STV_DEFAULT"
attn_fwd:
.text.attn_fwd:
[----:B------:R-:W0:Y:S01]  /*0000*/  LDC R1, c[0x0][0x28] ;  /* 0x00000a00ff017b82 */ /* 0x000e220000000800 */
[----:B------:R-:W1:Y:S07]  /*0010*/  S2R R187, SR_CTAID.X ;  /* 0x0000000000bb7919 */ /* 0x000e6e0000002500 */
[----:B------:R-:W2:Y:S01]  /*0020*/  LDC.64 R4, c[0x0][0x240] ;  /* 0x00009000ff047b82 */ /* 0x000ea20000000a00 */
[----:B0-----:R-:W-:Y:S01]  /*0030*/  IADD3 R1, R1, -0x8d8, RZ ;  /* 0xfffff72801017810 */ /* 0x001fe20007ffe0ff */
[----:B------:R-:W-:Y:S01]  /*0040*/  ULDC.64 UR60, c[0x0][0x208] ;  /* 0x00008200003c7ab9 */ /* 0x000fe20000000a00 */
[----:B------:R-:W0:Y:S01]  /*0050*/  S2R R185, SR_TID.X ;  /* 0x0000000000b97919 */ /* 0x000e220000002100 */
[----:B------:R-:W2:Y:S04]  /*0060*/  S2R R240, SR_CTAID.Y ;  /* 0x0000000000f07919 */ /* 0x000ea80000002600 */
[----:B------:R-:W3:Y:S08]  /*0070*/  LDC.64 R6, c[0x0][0x210] ;  /* 0x00008400ff067b82 */ /* 0x000ef00000000a00 */
[----:B------:R-:W4:Y:S08]  /*0080*/  LDC R3, c[0x0][0x248] ;  /* 0x00009200ff037b82 */ /* 0x000f300000000800 */
[----:B------:R-:W5:Y:S01]  /*0090*/  LDC R153, c[0x0][0x248] ;  /* 0x00009200ff997b82 */ /* 0x000f620000000800 */
[----:B-1----:R-:W-:-:S07]  /*00a0*/  IMAD.SHL.U32 R187, R187, 0x80, RZ ;  /* 0x00000080bbbb7824 */ /* 0x002fce00078e00ff */
[----:B------:R-:W1:Y:S01]  /*00b0*/  LDC R18, c[0x0][0x248] ;  /* 0x00009200ff127b82 */ /* 0x000e620000000800 */
[----:B0-----:R-:W-:Y:S01]  /*00c0*/  LOP3.LUT R2, R187, 0x7f, R185, 0xf8, !PT ;  /* 0x0000007fbb027812 */ /* 0x001fe200078ef8b9 */
[----:B--2---:R-:W-:-:S06]  /*00d0*/  IMAD R0, R240, R4, RZ ;  /* 0x00000004f0007224 */ /* 0x004fcc00078e02ff */
[----:B------:R-:W0:Y:S01]  /*00e0*/  LDC R46, c[0x0][0x248] ;  /* 0x00009200ff2e7b82 */ /* 0x000e220000000800 */
[----:B------:R2:W-:Y:S01]  /*00f0*/  STL [R1+0x6c4], R2 ;  /* 0x0006c40201007387 */ /* 0x0005e20000100800 */
[----:B----4-:R-:W-:Y:S01]  /*0100*/  IMAD R9, R3, 0x50, RZ ;  /* 0x0000005003097824 */ /* 0x010fe200078e02ff */
[C---:B------:R-:W-:Y:S01]  /*0110*/  SHF.L.U32 R121, R0.reuse, 0x1, RZ ;  /* 0x0000000100797819 */ /* 0x040fe200000006ff */
[----:B------:R-:W-:-:S04]  /*0120*/  IMAD.HI R0, R0, 0x2, RZ ;  /* 0x0000000200007827 */ /* 0x000fc800078e02ff */
[----:B------:R-:W4:Y:S01]  /*0130*/  LDC R22, c[0x0][0x248] ;  /* 0x00009200ff167b82 */ /* 0x000f220000000800 */
[C---:B------:R-:W-:Y:S02]  /*0140*/  IMAD R105, R3.reuse, 0x90, RZ ;  /* 0x0000009003697824 */ /* 0x040fe400078e02ff */
[----:B--2---:R-:W-:Y:S01]  /*0150*/  IMAD R2, R2, R5, RZ ;  /* 0x0000000502027224 */ /* 0x004fe200078e02ff */
[C---:B------:R-:W-:Y:S01]  /*0160*/  SHF.L.U32 R5, R3.reuse, 0x3, RZ ;  /* 0x0000000303057819 */ /* 0x040fe200000006ff */
[----:B------:R-:W-:Y:S02]  /*0170*/  IMAD R145, R3, 0x28, RZ ;  /* 0x0000002803917824 */ /* 0x000fe400078e02ff */
[C---:B------:R-:W-:Y:S01]  /*0180*/  IMAD.SHL.U32 R120, R2.reuse, 0x2, RZ ;  /* 0x0000000202787824 */ /* 0x040fe200078e00ff */
[----:B------:R-:W2:Y:S01]  /*0190*/  LDC R48, c[0x0][0x248] ;  /* 0x00009200ff307b82 */ /* 0x000ea20000000800 */
[----:B------:R-:W-:-:S03]  /*01a0*/  IMAD.HI R2, R2, 0x2, RZ ;  /* 0x0000000202027827 */ /* 0x000fc600078e02ff */
[----:B---3--:R-:W-:Y:S01]  /*01b0*/  IADD3 R120, P0, P1, R120, R6, R121 ;  /* 0x0000000678787210 */ /* 0x008fe2000791e079 */
[----:B------:R-:W-:-:S03]  /*01c0*/  IMAD R39, R3, 0x48, RZ ;  /* 0x0000004803277824 */ /* 0x000fc600078e02ff */
[----:B------:R-:W-:Y:S01]  /*01d0*/  IADD3.X R121, R2, R7, R0, P0, P1 ;  /* 0x0000000702797210 */ /* 0x000fe200007e2400 */
[----:B------:R-:W3:Y:S01]  /*01e0*/  LDC R24, c[0x0][0x248] ;  /* 0x00009200ff187b82 */ /* 0x000ee20000000800 */
[CC--:B------:R-:W-:Y:S01]  /*01f0*/  LEA R164, P0, R3.reuse, R120.reuse, 0x4 ;  /* 0x0000007803a47211 */ /* 0x0c0fe200078020ff */
[----:B------:R-:W-:Y:S01]  /*0200*/  IMAD R7, R3, 0x30, RZ ;  /* 0x0000003003077824 */ /* 0x000fe200078e02ff */
[-C--:B------:R-:W-:Y:S01]  /*0210*/  IADD3 R20, P1, R105, R120.reuse, RZ ;  /* 0x0000007869147210 */ /* 0x080fe20007f3e0ff */
[----:B------:R-:W-:Y:S01]  /*0220*/  IMAD R103, R3, 0xa0, RZ ;  /* 0x000000a003677824 */ /* 0x000fe200078e02ff */
[-C--:B------:R-:W-:Y:S01]  /*0230*/  LEA.HI.X.SX32 R165, R5, R121.reuse, 0x1, P0 ;  /* 0x0000007905a57211 */ /* 0x080fe200000f0eff */
[----:B------:R-:W-:Y:S01]  /*0240*/  IMAD R101, R3, 0xb0, RZ ;  /* 0x000000b003657824 */ /* 0x000fe200078e02ff */
[-C--:B------:R-:W-:Y:S01]  /*0250*/  IADD3 R4, P0, R9, R120.reuse, RZ ;  /* 0x0000007809047210 */ /* 0x080fe20007f1e0ff */
[----:B------:R-:W-:Y:S01]  /*0260*/  IMAD R157, R3, 0x18, RZ ;  /* 0x00000018039d7824 */ /* 0x000fe200078e02ff */
[-C--:B------:R-:W-:Y:S01]  /*0270*/  LEA.HI.X.SX32 R21, R39, R121.reuse, 0x1, P1 ;  /* 0x0000007927157211 */ /* 0x080fe200008f0eff */
[----:B------:R-:W-:Y:S01]  /*0280*/  IMAD R29, R3, 0xc0, RZ ;  /* 0x000000c0031d7824 */ /* 0x000fe200078e02ff */
[-C--:B------:R-:W-:Y:S01]  /*0290*/  LEA.HI.X.SX32 R5, R145, R121.reuse, 0x1, P0 ;  /* 0x0000007991057211 */ /* 0x080fe200000f0eff */
[----:B------:R-:W-:Y:S01]  /*02a0*/  IMAD R51, R3, 0x58, RZ ;  /* 0x0000005803337824 */ /* 0x000fe200078e02ff */
[-C--:B------:R-:W-:Y:S01]  /*02b0*/  IADD3 R138, P0, R7, R120.reuse, RZ ;  /* 0x00000078078a7210 */ /* 0x080fe20007f1e0ff */
[----:B------:R-:W-:Y:S01]  /*02c0*/  IMAD R13, R3, 0x60, RZ ;  /* 0x00000060030d7824 */ /* 0x000fe200078e02ff */
[-C--:B------:R-:W-:Y:S01]  /*02d0*/  IADD3 R8, P1, R103, R120.reuse, RZ ;  /* 0x0000007867087210 */ /* 0x080fe20007f3e0ff */
[----:B------:R-:W-:Y:S01]  /*02e0*/  IMAD R15, R3, 0x38, RZ ;  /* 0x00000038030f7824 */ /* 0x000fe200078e02ff */
[-C--:B------:R-:W-:Y:S01]  /*02f0*/  IADD3 R10, P2, R101, R120.reuse, RZ ;  /* 0x00000078650a7210 */ /* 0x080fe20007f5e0ff */
[----:B------:R5:W3:Y:S01]  /*0300*/  LDG.E.U16 R25, desc[UR60][R4.64] ;  /* 0x0000003c04197981 */ /* 0x000ae2000c1e1500 */
[-C--:B------:R-:W-:Y:S01]  /*0310*/  LEA.HI.X.SX32 R139, R157, R121.reuse, 0x1, P0 ;  /* 0x000000799d8b7211 */ /* 0x080fe200000f0eff */
[----:B------:R-:W-:Y:S01]  /*0320*/  IMAD R79, R3, 0xe0, RZ ;  /* 0x000000e0034f7824 */ /* 0x000fe200078e02ff */
[-C--:B------:R-:W-:Y:S01]  /*0330*/  IADD3 R12, P0, R29, R120.reuse, RZ ;  /* 0x000000781d0c7210 */ /* 0x080fe20007f1e0ff */
[----:B------:R-:W-:Y:S01]  /*0340*/  IMAD R197, R3, 0x1c, RZ ;  /* 0x0000001c03c57824 */ /* 0x000fe200078e02ff */
[-C--:B------:R-:W-:Y:S01]  /*0350*/  LEA.HI.X.SX32 R9, R9, R121.reuse, 0x1, P1 ;  /* 0x0000007909097211 */ /* 0x080fe200008f0eff */
[----:B------:R-:W-:Y:S01]  /*0360*/  IMAD R109, R3, 0x70, RZ ;  /* 0x00000070036d7824 */ /* 0x000fe200078e02ff */
[-C--:B------:R-:W-:Y:S01]  /*0370*/  IADD3 R6, P1, R13, R120.reuse, RZ ;  /* 0x000000780d067210 */ /* 0x080fe20007f3e0ff */
[----:B------:R1:W3:Y:S01]  /*0380*/  LDG.E.U16 R20, desc[UR60][R20.64] ;  /* 0x0000003c14147981 */ /* 0x0002e2000c1e1500 */
[-C--:B------:R-:W-:Y:S01]  /*0390*/  LEA.HI.X.SX32 R11, R51, R121.reuse, 0x1, P2 ;  /* 0x00000079330b7211 */ /* 0x080fe200010f0eff */
[----:B------:R-:W-:Y:S01]  /*03a0*/  IMAD R95, R3, 0xd0, RZ ;  /* 0x000000d0035f7824 */ /* 0x000fe200078e02ff */
[-C--:B------:R-:W-:Y:S01]  /*03b0*/  LEA.HI.X.SX32 R13, R13, R121.reuse, 0x1, P0 ;  /* 0x000000790d0d7211 */ /* 0x080fe200000f0eff */
[----:B------:R-:W-:Y:S01]  /*03c0*/  IMAD R81, R3, 0xb8, RZ ;  /* 0x000000b803517824 */ /* 0x000fe200078e02ff */
[-C--:B-----5:R-:W-:Y:S01]  /*03d0*/  IADD3 R4, P0, R15, R120.reuse, RZ ;  /* 0x000000780f047210 */ /* 0x0a0fe20007f1e0ff */
[----:B------:R5:W3:Y:S01]  /*03e0*/  LDG.E.U16 R43, desc[UR60][R10.64] ;  /* 0x0000003c0a2b7981 */ /* 0x000ae2000c1e1500 */
[-C--:B------:R-:W-:Y:S01]  /*03f0*/  LEA.HI.X.SX32 R7, R7, R121.reuse, 0x1, P1 ;  /* 0x0000007907077211 */ /* 0x080fe200008f0eff */
[----:B------:R-:W-:Y:S01]  /*0400*/  IMAD R49, R3, 0x68, RZ ;  /* 0x0000006803317824 */ /* 0x000fe200078e02ff */
[-C--:B------:R-:W-:Y:S01]  /*0410*/  LEA.HI.X.SX32 R5, R197, R121.reuse, 0x1, P0 ;  /* 0x00000079c5057211 */ /* 0x080fe200000f0eff */
[----:B-1----:R-:W-:Y:S01]  /*0420*/  IMAD R21, R3, 0xf0, RZ ;  /* 0x000000f003157824 */ /* 0x002fe200078e02ff */
[-C--:B------:R-:W-:Y:S01]  /*0430*/  IADD3 R108, P0, R109, R120.reuse, RZ ;  /* 0x000000786d6c7210 */ /* 0x080fe20007f1e0ff */
[----:B------:R1:W3:Y:S01]  /*0440*/  LDG.E.U16 R23, desc[UR60][R8.64] ;  /* 0x0000003c08177981 */ /* 0x0002e2000c1e1500 */
[----:B------:R-:W-:Y:S01]  /*0450*/  IMAD R203, R3, 0x5c, RZ ;  /* 0x0000005c03cb7824 */ /* 0x000fe200078e02ff */
[----:B------:R-:W0:Y:S01]  /*0460*/  LDC R2, c[0x0][0x248] ;  /* 0x00009200ff027b82 */ /* 0x000e220000000800 */
[-C--:B-----5:R-:W-:Y:S01]  /*0470*/  IADD3 R10, P2, R79, R120.reuse, RZ ;  /* 0x000000784f0a7210 */ /* 0x0a0fe20007f5e0ff */
[----:B------:R5:W3:Y:S03]  /*0480*/  LDG.E.U16 R0, desc[UR60][R6.64] ;  /* 0x0000003c06007981 */ /* 0x000ae6000c1e1500 */
[-C--:B------:R-:W-:Y:S01]  /*0490*/  LEA.HI.X.SX32 R11, R109, R121.reuse, 0x1, P2 ;  /* 0x000000796d0b7211 */ /* 0x080fe200010f0eff */
[----:B------:R-:W-:Y:S01]  /*04a0*/  IMAD R83, R3, 0xf8, RZ ;  /* 0x000000f803537824 */ /* 0x000fe200078e02ff */
[-C--:B-1----:R-:W-:Y:S01]  /*04b0*/  IADD3 R8, P1, R95, R120.reuse, RZ ;  /* 0x000000785f087210 */ /* 0x082fe20007f3e0ff */
[----:B------:R-:W-:Y:S01]  /*04c0*/  IMAD R210, R3, 0x7c, RZ ;  /* 0x0000007c03d27824 */ /* 0x000fe200078e02ff */
[-C--:B------:R-:W-:Y:S01]  /*04d0*/  IADD3 R14, P2, R21, R120.reuse, RZ ;  /* 0x00000078150e7210 */ /* 0x080fe20007f5e0ff */
[----:B------:R-:W-:Y:S01]  /*04e0*/  IMAD R37, R3, 0x32, RZ ;  /* 0x0000003203257824 */ /* 0x000fe200078e02ff */
[-C--:B------:R-:W-:Y:S01]  /*04f0*/  LEA.HI.X.SX32 R109, R15, R121.reuse, 0x1, P0 ;  /* 0x000000790f6d7211 */ /* 0x080fe200000f0eff */
[----:B-----5:R-:W-:Y:S01]  /*0500*/  IMAD R7, R3, 0x78, RZ ;  /* 0x0000007803077824 */ /* 0x020fe200078e02ff */
[-C--:B------:R-:W-:Y:S01]  /*0510*/  IADD3 R6, P0, R81, R120.reuse, RZ ;  /* 0x0000007851067210 */ /* 0x080fe20007f1e0ff */
[----:B------:R-:W-:Y:S01]  /*0520*/  IMAD R33, R3, 0x12, RZ ;  /* 0x0000001203217824 */ /* 0x000fe200078e02ff */
[-C--:B------:R-:W-:Y:S01]  /*0530*/  LEA.HI.X.SX32 R9, R49, R121.reuse, 0x1, P1 ;  /* 0x0000007931097211 */ /* 0x080fe200008f0eff */
[----:B------:R1:W5:Y:S01]  /*0540*/  LDG.E.U16 R63, desc[UR60][R4.64] ;  /* 0x0000003c043f7981 */ /* 0x000362000c1e1500 */
[CC--:B------:R-:W-:Y:S01]  /*0550*/  IADD3 R60, P1, R7.reuse, R120.reuse, RZ ;  /* 0x00000078073c7210 */ /* 0x0c0fe20007f3e0ff */
[----:B------:R-:W3:Y:S01]  /*0560*/  LDC R26, c[0x0][0x248] ;  /* 0x00009200ff1a7b82 */ /* 0x000ee20000000800 */
[-C--:B------:R-:W-:Y:S01]  /*0570*/  LEA.HI.X.SX32 R15, R7, R121.reuse, 0x1, P2 ;  /* 0x00000079070f7211 */ /* 0x080fe200010f0eff */
[----:B------:R-:W-:Y:S01]  /*0580*/  IMAD R41, R3, 0x42, RZ ;  /* 0x0000004203297824 */ /* 0x000fe200078e02ff */
[-C--:B------:R-:W-:Y:S01]  /*0590*/  LEA.HI.X.SX32 R7, R203, R121.reuse, 0x1, P0 ;  /* 0x00000079cb077211 */ /* 0x080fe200000f0eff */
[----:B------:R-:W-:Y:S01]  /*05a0*/  IMAD R199, R3, 0x3c, RZ ;  /* 0x0000003c03c77824 */ /* 0x000fe200078e02ff */
[-C--:B------:R-:W-:Y:S01]  /*05b0*/  IADD3 R54, P2, R83, R120.reuse, RZ ;  /* 0x0000007853367210 */ /* 0x080fe20007f5e0ff */
[C---:B------:R-:W-:Y:S01]  /*05c0*/  IMAD R35, R3.reuse, 0x22, RZ ;  /* 0x0000002203237824 */ /* 0x040fe200078e02ff */
[----:B------:R4:W5:Y:S01]  /*05d0*/  LDG.E.U16 R27, desc[UR60][R8.64] ;  /* 0x0000003c081b7981 */ /* 0x000962000c1e1500 */
[----:B-1----:R-:W-:Y:S01]  /*05e0*/  IMAD R5, R3, 0x9, RZ ;  /* 0x0000000903057824 */ /* 0x002fe200078e02ff */
[----:B------:R-:W-:Y:S01]  /*05f0*/  LEA.HI.X.SX32 R55, R210, R121, 0x1, P2 ;  /* 0x00000079d2377211 */ /* 0x000fe200010f0eff */
[----:B------:R-:W1:Y:S01]  /*0600*/  LDC R78, c[0x0][0x248] ;  /* 0x00009200ff4e7b82 */ /* 0x000e620000000800 */
[----:B------:R2:W5:Y:S01]  /*0610*/  LDG.E.U16 R57, desc[UR60][R6.64] ;  /* 0x0000003c06397981 */ /* 0x000562000c1e1500 */
[----:B------:R-:W-:-:S02]  /*0620*/  IADD3 R136, P2, R37, R120, RZ ;  /* 0x0000007825887210 */ /* 0x000fc40007f5e0ff */
[-C--:B------:R-:W-:Y:S01]  /*0630*/  IADD3 R162, P0, R33, R120.reuse, RZ ;  /* 0x0000007821a27210 */ /* 0x080fe20007f1e0ff */
[----:B------:R-:W-:Y:S01]  /*0640*/  IMAD R65, R3, 0x62, RZ ;  /* 0x0000006203417824 */ /* 0x000fe200078e02ff */
[----:B------:R-:W5:Y:S01]  /*0650*/  LDG.E.U16 R28, desc[UR60][R10.64] ;  /* 0x0000003c0a1c7981 */ /* 0x000f62000c1e1500 */
[-C--:B------:R-:W-:Y:S01]  /*0660*/  LEA.HI.X.SX32 R61, R199, R121.reuse, 0x1, P1 ;  /* 0x00000079c73d7211 */ /* 0x080fe200008f0eff */
[C---:B----4-:R-:W-:Y:S01]  /*0670*/  IMAD R9, R3.reuse, 0x11, RZ ;  /* 0x0000001103097824 */ /* 0x050fe200078e02ff */
[----:B------:R-:W4:Y:S01]  /*0680*/  LDC R82, c[0x0][0x248] ;  /* 0x00009200ff527b82 */ /* 0x000f220000000800 */
[----:B------:R0:W5:Y:S01]  /*0690*/  LDG.E.U16 R19, desc[UR60][R12.64] ;  /* 0x0000003c0c137981 */ /* 0x000162000c1e1500 */
[----:B--2---:R-:W-:Y:S01]  /*06a0*/  IMAD R7, R3, 0x19, RZ ;  /* 0x0000001903077824 */ /* 0x004fe200078e02ff */
[-C--:B------:R-:W-:Y:S01]  /*06b0*/  LEA.HI.X.SX32 R163, R5, R121.reuse, 0x1, P0 ;  /* 0x0000007905a37211 */ /* 0x080fe200000f0eff */
[----:B------:R-:W-:Y:S01]  /*06c0*/  IMAD R5, R3, 0x72, RZ ;  /* 0x0000007203057824 */ /* 0x000fe200078e02ff */
[-C--:B------:R-:W-:Y:S01]  /*06d0*/  IADD3 R6, P0, R41, R120.reuse, RZ ;  /* 0x0000007829067210 */ /* 0x080fe20007f1e0ff */
[----:B------:R-:W-:Y:S01]  /*06e0*/  IMAD R47, R3, 0x52, RZ ;  /* 0x00000052032f7824 */ /* 0x000fe200078e02ff */
[-C--:B------:R-:W-:Y:S01]  /*06f0*/  LEA.HI.X.SX32 R137, R7, R121.reuse, 0x1, P2 ;  /* 0x0000007907897211 */ /* 0x080fe200010f0eff */
[----:B------:R-:W-:Y:S01]  /*0700*/  IMAD R7, R3, 0x21, RZ ;  /* 0x0000002103077824 */ /* 0x000fe200078e02ff */
[----:B------:R2:W5:Y:S01]  /*0710*/  LDG.E.U16 R11, desc[UR60][R14.64] ;  /* 0x0000003c0e0b7981 */ /* 0x000562000c1e1500 */
[-C--:B------:R-:W-:Y:S01]  /*0720*/  IADD3 R150, P1, R35, R120.reuse, RZ ;  /* 0x0000007823967210 */ /* 0x080fe20007f3e0ff */
[----:B0-----:R-:W-:Y:S01]  /*0730*/  IMAD R13, R3, 0x31, RZ ;  /* 0x00000031030d7824 */ /* 0x001fe200078e02ff */
[----:B------:R-:W0:Y:S01]  /*0740*/  LDC R84, c[0x0][0x248] ;  /* 0x00009200ff547b82 */ /* 0x000e220000000800 */
[----:B------:R-:W-:Y:S01]  /*0750*/  LEA.HI.X.SX32 R7, R7, R121, 0x1, P0 ;  /* 0x0000007907077211 */ /* 0x000fe200000f0eff */
[----:B------:R-:W-:Y:S01]  /*0760*/  IMAD R107, R3, 0x82, RZ ;  /* 0x00000082036b7824 */ /* 0x000fe200078e02ff */
[-C--:B------:R-:W-:Y:S01]  /*0770*/  IADD3 R12, P2, R65, R120.reuse, RZ ;  /* 0x00000078410c7210 */ /* 0x080fe20007f5e0ff */
[C---:B------:R-:W-:Y:S01]  /*0780*/  IMAD R17, R3.reuse, 0x41, RZ ;  /* 0x0000004103117824 */ /* 0x040fe200078e02ff */
[----:B------:R-:W5:Y:S01]  /*0790*/  LDG.E.U16 R136, desc[UR60][R136.64] ;  /* 0x0000003c88887981 */ /* 0x000f62000c1e1500 */
[----:B--2---:R-:W-:Y:S01]  /*07a0*/  IMAD R15, R3, 0x39, RZ ;  /* 0x00000039030f7824 */ /* 0x004fe200078e02ff */
[----:B------:R-:W-:-:S02]  /*07b0*/  IADD3 R14, P0, R5, R120, RZ ;  /* 0x00000078050e7210 */ /* 0x000fc40007f1e0ff */
[----:B------:R2:W5:Y:S01]  /*07c0*/  LDG.E.U16 R93, desc[UR60][R6.64] ;  /* 0x0000003c065d7981 */ /* 0x000562000c1e1500 */
[-C--:B------:R-:W-:Y:S01]  /*07d0*/  LEA.HI.X.SX32 R151, R9, R121.reuse, 0x1, P1 ;  /* 0x0000007909977211 */ /* 0x080fe200008f0eff */
[----:B------:R-:W-:Y:S01]  /*07e0*/  IMAD R9, R3, 0x29, RZ ;  /* 0x0000002903097824 */ /* 0x000fe200078e02ff */
[-C--:B------:R-:W-:Y:S01]  /*07f0*/  LEA.HI.X.SX32 R15, R15, R121.reuse, 0x1, P0 ;  /* 0x000000790f0f7211 */ /* 0x080fe200000f0eff */
[----:B------:R-:W-:Y:S01]  /*0800*/  IMAD R106, R3, 0xa2, RZ ;  /* 0x000000a2036a7824 */ /* 0x000fe200078e02ff */
[-C--:B------:R-:W-:Y:S01]  /*0810*/  IADD3 R8, P1, R47, R120.reuse, RZ ;  /* 0x000000782f087210 */ /* 0x080fe20007f3e0ff */
[----:B------:R-:W-:Y:S01]  /*0820*/  IMAD R130, R3, 0xb2, RZ ;  /* 0x000000b203827824 */ /* 0x000fe200078e02ff */
[-C--:B------:R-:W-:Y:S01]  /*0830*/  LEA.HI.X.SX32 R13, R13, R121.reuse, 0x1, P2 ;  /* 0x000000790d0d7211 */ /* 0x080fe200010f0eff */
[----:B------:R1:W5:Y:S01]  /*0840*/  LDG.E.U16 R117, desc[UR60][R14.64] ;  /* 0x0000003c0e757981 */ /* 0x000362000c1e1500 */
[----:B------:R-:W0:Y:S01]  /*0850*/  LDC R80, c[0x0][0x248] ;  /* 0x00009200ff507b82 */ /* 0x000e220000000800 */
[-C--:B--2---:R-:W-:Y:S01]  /*0860*/  IADD3 R6, P0, R107, R120.reuse, RZ ;  /* 0x000000786b067210 */ /* 0x084fe20007f1e0ff */
[----:B------:R-:W-:Y:S01]  /*0870*/  IMAD R137, R3, 0x92, RZ ;  /* 0x0000009203897824 */ /* 0x000fe200078e02ff */
[-C--:B------:R-:W-:Y:S01]  /*0880*/  LEA.HI.X.SX32 R9, R9, R121.reuse, 0x1, P1 ;  /* 0x0000007909097211 */ /* 0x080fe200008f0eff */
[----:B------:R2:W5:Y:S01]  /*0890*/  LDG.E.U16 R118, desc[UR60][R12.64] ;  /* 0x0000003c0c767981 */ /* 0x000562000c1e1500 */
[----:B------:R-:W-:Y:S01]  /*08a0*/  IMAD R45, R3, 0x51, RZ ;  /* 0x00000051032d7824 */ /* 0x000fe200078e02ff */
[-C--:B------:R-:W-:Y:S01]  /*08b0*/  LEA.HI.X.SX32 R7, R17, R121.reuse, 0x1, P0 ;  /* 0x0000007911077211 */ /* 0x080fe200000f0eff */
[C---:B------:R-:W-:Y:S01]  /*08c0*/  IMAD R131, R3.reuse, 0xc2, RZ ;  /* 0x000000c203837824 */ /* 0x040fe200078e02ff */
[----:B------:R4:W5:Y:S01]  /*08d0*/  LDG.E.U16 R119, desc[UR60][R8.64] ;  /* 0x0000003c08777981 */ /* 0x000962000c1e1500 */
[C---:B-1----:R-:W-:Y:S01]  /*08e0*/  IMAD R15, R3.reuse, 0x59, RZ ;  /* 0x00000059030f7824 */ /* 0x042fe200078e02ff */
[-C--:B------:R-:W-:Y:S01]  /*08f0*/  IADD3 R14, P0, R130, R120.reuse, RZ ;  /* 0x00000078820e7210 */ /* 0x080fe20007f1e0ff */
[C---:B------:R-:W-:Y:S01]  /*0900*/  IMAD R31, R3.reuse, 0x49, RZ ;  /* 0x00000049031f7824 */ /* 0x040fe200078e02ff */
[----:B------:R1:W5:Y:S01]  /*0910*/  LDG.E.U16 R116, desc[UR60][R6.64] ;  /* 0x0000003c06747981 */ /* 0x000362000c1e1500 */
[----:B------:R-:W0:Y:S01]  /*0920*/  LDC R94, c[0x0][0x248] ;  /* 0x00009200ff5e7b82 */ /* 0x000e220000000800 */
[-C--:B--2---:R-:W-:Y:S01]  /*0930*/  IADD3 R12, P2, R106, R120.reuse, RZ ;  /* 0x000000786a0c7210 */ /* 0x084fe20007f5e0ff */
[----:B------:R-:W-:Y:S01]  /*0940*/  IMAD R17, R3, 0x61, RZ ;  /* 0x0000006103117824 */ /* 0x000fe200078e02ff */
[-C--:B------:R-:W-:Y:S01]  /*0950*/  LEA.HI.X.SX32 R15, R15, R121.reuse, 0x1, P0 ;  /* 0x000000790f0f7211 */ /* 0x080fe200000f0eff */
[----:B------:R-:W-:Y:S01]  /*0960*/  IMAD R124, R3, 0xd2, RZ ;  /* 0x000000d2037c7824 */ /* 0x000fe200078e02ff */
[-C--:B----4-:R-:W-:Y:S01]  /*0970*/  IADD3 R8, P1, R137, R120.reuse, RZ ;  /* 0x0000007889087210 */ /* 0x090fe20007f3e0ff */
[----:B------:R-:W-:Y:S01]  /*0980*/  IMAD R122, R3, 0xe2, RZ ;  /* 0x000000e2037a7824 */ /* 0x000fe200078e02ff */
[-C--:B------:R-:W-:Y:S01]  /*0990*/  LEA.HI.X.SX32 R13, R45, R121.reuse, 0x1, P2 ;  /* 0x000000792d0d7211 */ /* 0x080fe200010f0eff */
[----:B------:R-:W-:Y:S01]  /*09a0*/  IMAD R125, R3, 0xf2, RZ ;  /* 0x000000f2037d7824 */ /* 0x000fe200078e02ff */
[-C--:B------:R-:W-:Y:S01]  /*09b0*/  IADD3 R16, P0, R131, R120.reuse, RZ ;  /* 0x0000007883107210 */ /* 0x080fe20007f1e0ff */
[----:B------:R-:W-:Y:S01]  /*09c0*/  IMAD R45, R3, 0x71, RZ ;  /* 0x00000071032d7824 */ /* 0x000fe200078e02ff */
[-C--:B------:R-:W-:Y:S01]  /*09d0*/  LEA.HI.X.SX32 R9, R31, R121.reuse, 0x1, P1 ;  /* 0x000000791f097211 */ /* 0x080fe200008f0eff */
[----:B------:R2:W4:Y:S01]  /*09e0*/  LDG.E.U16 R114, desc[UR60][R12.64] ;  /* 0x0000003c0c727981 */ /* 0x000522000c1e1500 */
[----:B------:R-:W-:Y:S01]  /*09f0*/  IMAD R31, R3, 0x69, RZ ;  /* 0x00000069031f7824 */ /* 0x000fe200078e02ff */
[----:B------:R-:W-:Y:S01]  /*0a00*/  LEA.HI.X.SX32 R17, R17, R121, 0x1, P0 ;  /* 0x0000007911117211 */ /* 0x000fe200000f0eff */
[----:B------:R-:W0:Y:S01]  /*0a10*/  LDC R100, c[0x0][0x248] ;  /* 0x00009200ff647b82 */ /* 0x000e220000000800 */
[-C--:B-1----:R-:W-:Y:S01]  /*0a20*/  IADD3 R6, P1, R124, R120.reuse, RZ ;  /* 0x000000787c067210 */ /* 0x082fe20007f3e0ff */
[----:B------:R1:W4:Y:S01]  /*0a30*/  LDG.E.U16 R115, desc[UR60][R8.64] ;  /* 0x0000003c08737981 */ /* 0x000322000c1e1500 */
[----:B------:R-:W-:-:S03]  /*0a40*/  IADD3 R86, P0, R122, R120, RZ ;  /* 0x000000787a567210 */ /* 0x000fc60007f1e0ff */
[----:B------:R-:W4:Y:S01]  /*0a50*/  LDG.E.U16 R111, desc[UR60][R14.64] ;  /* 0x0000003c0e6f7981 */ /* 0x000f22000c1e1500 */
[----:B--2---:R-:W-:Y:S01]  /*0a60*/  IMAD.SHL.U32 R13, R3, 0x2, RZ ;  /* 0x00000002030d7824 */ /* 0x004fe200078e00ff */
[-C--:B------:R-:W-:Y:S01]  /*0a70*/  LEA.HI.X.SX32 R7, R31, R121.reuse, 0x1, P1 ;  /* 0x000000791f077211 */ /* 0x080fe200008f0eff */
[----:B------:R-:W-:Y:S01]  /*0a80*/  IMAD R31, R3, 0xa, RZ ;  /* 0x0000000a031f7824 */ /* 0x000fe200078e02ff */
[----:B------:R2:W4:Y:S01]  /*0a90*/  LDG.E.U16 R113, desc[UR60][R16.64] ;  /* 0x0000003c10717981 */ /* 0x000522000c1e1500 */
[-C--:B------:R-:W-:Y:S01]  /*0aa0*/  LEA.HI.X.SX32 R87, R45, R121.reuse, 0x1, P0 ;  /* 0x000000792d577211 */ /* 0x080fe200000f0eff */
[----:B------:R-:W0:Y:S01]  /*0ab0*/  LDC R102, c[0x0][0x248] ;  /* 0x00009200ff667b82 */ /* 0x000e220000000800 */
[-C--:B------:R-:W-:Y:S01]  /*0ac0*/  IADD3 R176, P0, R13, R120.reuse, RZ ;  /* 0x000000780db07210 */ /* 0x080fe20007f1e0ff */
[C---:B-1----:R-:W-:Y:S01]  /*0ad0*/  IMAD R9, R3.reuse, 0x79, RZ ;  /* 0x0000007903097824 */ /* 0x042fe200078e02ff */
[CC--:B------:R-:W-:Y:S01]  /*0ae0*/  LEA R174, P1, R3.reuse, R120.reuse, 0x2 ;  /* 0x0000007803ae7211 */ /* 0x0c0fe200078210ff */
[----:B------:R1:W4:Y:S01]  /*0af0*/  LDG.E.U16 R112, desc[UR60][R6.64] ;  /* 0x0000003c06707981 */ /* 0x000322000c1e1500 */
[----:B--2---:R-:W-:Y:S01]  /*0b00*/  IMAD R17, R3, 0x14, RZ ;  /* 0x0000001403117824 */ /* 0x004fe200078e02ff */
[-C--:B------:R-:W-:Y:S01]  /*0b10*/  IADD3 R8, P2, R125, R120.reuse, RZ ;  /* 0x000000787d087210 */ /* 0x080fe20007f5e0ff */
[C---:B------:R-:W-:Y:S01]  /*0b20*/  IMAD R15, R3.reuse, 0x5, RZ ;  /* 0x00000005030f7824 */ /* 0x040fe200078e02ff */
[CC--:B------:R-:W-:Y:S01]  /*0b30*/  LEA.HI.X.SX32 R177, R3.reuse, R121.reuse, 0x1, P0 ;  /* 0x0000007903b17211 */ /* 0x0c0fe200000f0eff */
[----:B------:R-:W-:Y:S01]  /*0b40*/  IMAD R77, R3, 0x88, RZ ;  /* 0x00000088034d7824 */ /* 0x000fe200078e02ff */
[-C--:B------:R-:W-:Y:S01]  /*0b50*/  LEA.HI.X.SX32 R175, R13, R121.reuse, 0x1, P1 ;  /* 0x000000790daf7211 */ /* 0x080fe200008f0eff */
[----:B-1----:R-:W-:Y:S01]  /*0b60*/  IMAD R7, R3, 0x24, RZ ;  /* 0x0000002403077824 */ /* 0x002fe200078e02ff */
[-C--:B------:R-:W-:Y:S01]  /*0b70*/  IADD3 R168, P0, R31, R120.reuse, RZ ;  /* 0x000000781fa87210 */ /* 0x080fe20007f1e0ff */
[----:B------:R-:W-:Y:S01]  /*0b80*/  IMAD R143, R3, 0xa8, RZ ;  /* 0x000000a8038f7824 */ /* 0x000fe200078e02ff */
[-C--:B------:R-:W-:Y:S01]  /*0b90*/  IADD3 R160, P1, R17, R120.reuse, RZ ;  /* 0x0000007811a07210 */ /* 0x080fe20007f3e0ff */
[----:B------:R-:W2:Y:S01]  /*0ba0*/  LDG.E.U16 R60, desc[UR60][R60.64] ;  /* 0x0000003c3c3c7981 */ /* 0x000ea2000c1e1500 */
[-C--:B------:R-:W-:Y:S01]  /*0bb0*/  LEA.HI.X.SX32 R9, R9, R121.reuse, 0x1, P2 ;  /* 0x0000007909097211 */ /* 0x080fe200010f0eff */
[----:B------:R-:W-:Y:S01]  /*0bc0*/  IMAD R13, R3, 0x1a, RZ ;  /* 0x0000001a030d7824 */ /* 0x000fe200078e02ff */
[-C--:B------:R-:W-:Y:S01]  /*0bd0*/  LEA.HI.X.SX32 R169, R15, R121.reuse, 0x1, P0 ;  /* 0x000000790fa97211 */ /* 0x080fe200000f0eff */
[----:B------:R-:W-:Y:S01]  /*0be0*/  IMAD R15, R3, 0x34, RZ ;  /* 0x00000034030f7824 */ /* 0x000fe200078e02ff */
[-C--:B------:R-:W-:Y:S01]  /*0bf0*/  LEA.HI.X.SX32 R161, R31, R121.reuse, 0x1, P1 ;  /* 0x000000791fa17211 */ /* 0x080fe200008f0eff */
[----:B------:R1:W2:Y:S01]  /*0c00*/  LDG.E.U16 R110, desc[UR60][R8.64] ;  /* 0x0000003c086e7981 */ /* 0x0002a2000c1e1500 */
[-C--:B------:R-:W-:Y:S01]  /*0c10*/  IADD3 R144, P2, R145, R120.reuse, RZ ;  /* 0x0000007891907210 */ /* 0x080fe20007f5e0ff */
[----:B------:R-:W0:Y:S01]  /*0c20*/  LDC R104, c[0x0][0x248] ;  /* 0x00009200ff687b82 */ /* 0x000e220000000800 */
[-C--:B------:R-:W-:Y:S01]  /*0c30*/  IADD3 R148, P0, R7, R120.reuse, RZ ;  /* 0x0000007807947210 */ /* 0x080fe20007f1e0ff */
[----:B------:R-:W-:Y:S01]  /*0c40*/  IMAD R31, R3, 0x54, RZ ;  /* 0x00000054031f7824 */ /* 0x000fe200078e02ff */
[-C--:B------:R-:W-:Y:S01]  /*0c50*/  IADD3 R6, P1, R39, R120.reuse, RZ ;  /* 0x0000007827067210 */ /* 0x080fe20007f3e0ff */
[----:B------:R-:W-:Y:S01]  /*0c60*/  IMAD R53, R3, 0xc8, RZ ;  /* 0x000000c803357824 */ /* 0x000fe200078e02ff */
[-C--:B------:R-:W-:Y:S01]  /*0c70*/  LEA.HI.X.SX32 R145, R17, R121.reuse, 0x1, P2 ;  /* 0x0000007911917211 */ /* 0x080fe200010f0eff */
[----:B------:R-:W-:Y:S01]  /*0c80*/  IMAD R17, R3, 0x44, RZ ;  /* 0x0000004403117824 */ /* 0x000fe200078e02ff */
[-C--:B------:R-:W-:Y:S01]  /*0c90*/  LEA.HI.X.SX32 R149, R33, R121.reuse, 0x1, P0 ;  /* 0x0000007921957211 */ /* 0x080fe200000f0eff */
[----:B-1----:R-:W-:Y:S01]  /*0ca0*/  IMAD R9, R3, 0xd, RZ ;  /* 0x0000000d03097824 */ /* 0x002fe200078e02ff */
[-C--:B------:R-:W-:Y:S01]  /*0cb0*/  LEA.HI.X.SX32 R7, R7, R121.reuse, 0x1, P1 ;  /* 0x0000007907077211 */ /* 0x080fe200008f0eff */
[----:B------:R-:W-:Y:S01]  /*0cc0*/  IMAD R128, R3, 0x8a, RZ ;  /* 0x0000008a03807824 */ /* 0x000fe200078e02ff */
[-C--:B------:R-:W-:Y:S01]  /*0cd0*/  IADD3 R154, P0, R13, R120.reuse, RZ ;  /* 0x000000780d9a7210 */ /* 0x080fe20007f1e0ff */
[----:B------:R-:W-:Y:S01]  /*0ce0*/  IMAD R123, R3, 0x9a, RZ ;  /* 0x0000009a037b7824 */ /* 0x000fe200078e02ff */
[-C--:B------:R-:W-:Y:S01]  /*0cf0*/  IADD3 R134, P1, R15, R120.reuse, RZ ;  /* 0x000000780f867210 */ /* 0x080fe20007f3e0ff */
[----:B------:R1:W2:Y:S01]  /*0d00*/  LDG.E.U16 R62, desc[UR60][R6.64] ;  /* 0x0000003c063e7981 */ /* 0x0002a2000c1e1500 */
[-C--:B------:R-:W-:Y:S01]  /*0d10*/  IADD3 R14, P2, R49, R120.reuse, RZ ;  /* 0x00000078310e7210 */ /* 0x080fe20007f5e0ff */
[----:B------:R-:W5:Y:S01]  /*0d20*/  LDC R184, c[0x0][0x248] ;  /* 0x00009200ffb87b82 */ /* 0x000f620000000800 */
[-C--:B------:R-:W-:Y:S01]  /*0d30*/  LEA.HI.X.SX32 R155, R9, R121.reuse, 0x1, P0 ;  /* 0x00000079099b7211 */ /* 0x080fe200000f0eff */
[----:B------:R-:W-:Y:S01]  /*0d40*/  IMAD R33, R3, 0x64, RZ ;  /* 0x0000006403217824 */ /* 0x000fe200078e02ff */
[-C--:B------:R-:W-:Y:S01]  /*0d50*/  LEA.HI.X.SX32 R135, R13, R121.reuse, 0x1, P1 ;  /* 0x000000790d877211 */ /* 0x080fe200008f0eff */
[----:B------:R-:W-:Y:S01]  /*0d60*/  IMAD R13, R3, 0x2a, RZ ;  /* 0x0000002a030d7824 */ /* 0x000fe200078e02ff */
[-C--:B------:R-:W-:Y:S01]  /*0d70*/  IADD3 R8, P0, R17, R120.reuse, RZ ;  /* 0x0000007811087210 */ /* 0x080fe20007f1e0ff */
[----:B------:R-:W-:Y:S01]  /*0d80*/  IMAD R129, R3, 0xaa, RZ ;  /* 0x000000aa03817824 */ /* 0x000fe200078e02ff */
[-C--:B------:R-:W-:Y:S01]  /*0d90*/  LEA.HI.X.SX32 R15, R15, R121.reuse, 0x1, P2 ;  /* 0x000000790f0f7211 */ /* 0x080fe200010f0eff */
[----:B-1----:R-:W-:Y:S01]  /*0da0*/  IMAD R7, R3, 0x15, RZ ;  /* 0x0000001503077824 */ /* 0x002fe200078e02ff */
[-C--:B------:R-:W-:Y:S01]  /*0db0*/  IADD3 R16, P1, R77, R120.reuse, RZ ;  /* 0x000000784d107210 */ /* 0x080fe20007f3e0ff */
[----:B------:R-:W2:Y:S01]  /*0dc0*/  LDG.E.U16 R134, desc[UR60][R134.64] ;  /* 0x0000003c86867981 */ /* 0x000ea2000c1e1500 */
[-C--:B------:R-:W-:Y:S01]  /*0dd0*/  LEA.HI.X.SX32 R9, R35, R121.reuse, 0x1, P0 ;  /* 0x0000007923097211 */ /* 0x080fe200000f0eff */
[----:B------:R-:W1:Y:S01]  /*0de0*/  LDC R191, c[0x0][0x248] ;  /* 0x00009200ffbf7b82 */ /* 0x000e620000000800 */
[----:B------:R-:W-:Y:S01]  /*0df0*/  LEA.HI.X.SX32 R17, R17, R121, 0x1, P1 ;  /* 0x0000007911117211 */ /* 0x000fe200008f0eff */
[----:B------:R0:W2:Y:S01]  /*0e00*/  LDG.E.U16 R61, desc[UR60][R14.64] ;  /* 0x0000003c0e3d7981 */ /* 0x0000a2000c1e1500 */
[----:B------:R-:W-:-:S02]  /*0e10*/  IADD3 R6, P0, R13, R120, RZ ;  /* 0x000000780d067210 */ /* 0x000fc40007f1e0ff */
[-C--:B------:R-:W-:Y:S01]  /*0e20*/  IADD3 R12, P1, R31, R120.reuse, RZ ;  /* 0x000000781f0c7210 */ /* 0x080fe20007f3e0ff */
[----:B------:R0:W2:Y:S01]  /*0e30*/  LDG.E.U16 R99, desc[UR60][R8.64] ;  /* 0x0000003c08637981 */ /* 0x0000a2000c1e1500 */
[-C--:B------:R-:W-:Y:S01]  /*0e40*/  LEA.HI.X.SX32 R7, R7, R121.reuse, 0x1, P0 ;  /* 0x0000007907077211 */ /* 0x080fe200000f0eff */
[----:B------:R-:W1:Y:S02]  /*0e50*/  LDC R183, c[0x0][0x248] ;  /* 0x00009200ffb77b82 */ /* 0x000e640000000800 */
[----:B------:R0:W2:Y:S02]  /*0e60*/  LDG.E.U16 R59, desc[UR60][R16.64] ;  /* 0x0000003c103b7981 */ /* 0x0000a4000c1e1500 */
[-C--:B0-----:R-:W-:Y:S02]  /*0e70*/  IADD3 R14, P2, R143, R120.reuse, RZ ;  /* 0x000000788f0e7210 */ /* 0x081fe40007f5e0ff */
[-C--:B------:R-:W-:Y:S01]  /*0e80*/  LEA.HI.X.SX32 R13, R13, R121.reuse, 0x1, P1 ;  /* 0x000000790d0d7211 */ /* 0x080fe200008f0eff */
[----:B------:R0:W2:Y:S01]  /*0e90*/  LDG.E.U16 R142, desc[UR60][R6.64] ;  /* 0x0000003c068e7981 */ /* 0x0000a2000c1e1500 */
[-C--:B------:R-:W-:Y:S01]  /*0ea0*/  IADD3 R8, P0, R33, R120.reuse, RZ ;  /* 0x0000007821087210 */ /* 0x080fe20007f1e0ff */
[----:B------:R-:W1:Y:S01]  /*0eb0*/  LDC R186, c[0x0][0x248] ;  /* 0x00009200ffba7b82 */ /* 0x000e620000000800 */
[-C--:B------:R-:W-:Y:S01]  /*0ec0*/  LEA.HI.X.SX32 R15, R31, R121.reuse, 0x1, P2 ;  /* 0x000000791f0f7211 */ /* 0x080fe200010f0eff */
[----:B------:R-:W-:Y:S01]  /*0ed0*/  IMAD R31, R3, 0x3a, RZ ;  /* 0x0000003a031f7824 */ /* 0x000fe200078e02ff */
[----:B------:R-:W-:Y:S01]  /*0ee0*/  IADD3 R16, P1, R53, R120, RZ ;  /* 0x0000007835107210 */ /* 0x000fe20007f3e0ff */
[----:B------:R0:W2:Y:S01]  /*0ef0*/  LDG.E.U16 R98, desc[UR60][R12.64] ;  /* 0x0000003c0c627981 */ /* 0x0000a2000c1e1500 */
[----:B------:R-:W-:-:S02]  /*0f00*/  LEA.HI.X.SX32 R9, R37, R121, 0x1, P0 ;  /* 0x0000007925097211 */ /* 0x000fc400000f0eff */
[-C--:B------:R-:W-:Y:S01]  /*0f10*/  LEA.HI.X.SX32 R17, R33, R121.reuse, 0x1, P1 ;  /* 0x0000007921117211 */ /* 0x080fe200008f0eff */
[----:B0-----:R-:W-:Y:S01]  /*0f20*/  IMAD R7, R3, 0x1d, RZ ;  /* 0x0000001d03077824 */ /* 0x001fe200078e02ff */
[-C--:B------:R-:W-:Y:S01]  /*0f30*/  IADD3 R6, P0, R31, R120.reuse, RZ ;  /* 0x000000781f067210 */ /* 0x080fe20007f1e0ff */
[----:B------:R-:W-:Y:S01]  /*0f40*/  IMAD R33, R3, 0x74, RZ ;  /* 0x0000007403217824 */ /* 0x000fe200078e02ff */
[----:B------:R0:W2:Y:S01]  /*0f50*/  LDG.E.U16 R97, desc[UR60][R8.64] ;  /* 0x0000003c08617981 */ /* 0x0000a2000c1e1500 */
[----:B------:R-:W1:Y:S01]  /*0f60*/  LDC R194, c[0x0][0x248] ;  /* 0x00009200ffc27b82 */ /* 0x000e620000000800 */
[----:B------:R-:W-:Y:S02]  /*0f70*/  LEA.HI.X.SX32 R7, R7, R121, 0x1, P0 ;  /* 0x0000007907077211 */ /* 0x000fe400000f0eff */
[----:B------:R-:W-:Y:S01]  /*0f80*/  IADD3 R12, P1, R33, R120, RZ ;  /* 0x00000078210c7210 */ /* 0x000fe20007f3e0ff */
[----:B------:R0:W2:Y:S01]  /*0f90*/  LDG.E.U16 R58, desc[UR60][R14.64] ;  /* 0x0000003c0e3a7981 */ /* 0x0000a2000c1e1500 */
[----:B------:R-:W-:-:S03]  /*0fa0*/  IMAD R135, R3, 0xca, RZ ;  /* 0x000000ca03877824 */ /* 0x000fc600078e02ff */
[----:B------:R0:W2:Y:S02]  /*0fb0*/  LDG.E.U16 R56, desc[UR60][R16.64] ;  /* 0x0000003c10387981 */ /* 0x0000a4000c1e1500 */
[----:B0-----:R-:W-:Y:S01]  /*0fc0*/  IMAD R9, R3, 0x45, RZ ;  /* 0x0000004503097824 */ /* 0x001fe200078e02ff */
[-C--:B------:R-:W-:Y:S01]  /*0fd0*/  IADD3 R8, P0, R128, R120.reuse, RZ ;  /* 0x0000007880087210 */ /* 0x080fe20007f1e0ff */
[----:B------:R-:W0:Y:S01]  /*0fe0*/  LDC R193, c[0x0][0x248] ;  /* 0x00009200ffc17b82 */ /* 0x000e220000000800 */
[-C--:B------:R-:W-:Y:S01]  /*0ff0*/  LEA.HI.X.SX32 R13, R31, R121.reuse, 0x1, P1 ;  /* 0x000000791f0d7211 */ /* 0x080fe200008f0eff */
[----:B------:R1:W2:Y:S01]  /*1000*/  LDG.E.U16 R42, desc[UR60][R6.64] ;  /* 0x0000003c062a7981 */ /* 0x0002a2000c1e1500 */
[-C--:B------:R-:W-:Y:S01]  /*1010*/  LEA.HI.X.SX32 R9, R9, R121.reuse, 0x1, P0 ;  /* 0x0000007909097211 */ /* 0x080fe200000f0eff */
[C---:B------:R-:W-:Y:S02]  /*1020*/  IMAD R15, R3.reuse, 0x4d, RZ ;  /* 0x0000004d030f7824 */ /* 0x040fe400078e02ff */
[----:B------:R1:W2:Y:S01]  /*1030*/  LDG.E.U16 R96, desc[UR60][R12.64] ;  /* 0x0000003c0c607981 */ /* 0x0002a2000c1e1500 */
[----:B------:R-:W-:Y:S01]  /*1040*/  IMAD R17, R3, 0x55, RZ ;  /* 0x0000005503117824 */ /* 0x000fe200078e02ff */
[----:B------:R-:W0:Y:S02]  /*1050*/  LDC R196, c[0x0][0x248] ;  /* 0x00009200ffc47b82 */ /* 0x000e240000000800 */
[----:B------:R1:W2:Y:S02]  /*1060*/  LDG.E.U16 R37, desc[UR60][R8.64] ;  /* 0x0000003c08257981 */ /* 0x0002a4000c1e1500 */
[-C--:B-1----:R-:W-:Y:S01]  /*1070*/  IADD3 R6, P0, R123, R120.reuse, RZ ;  /* 0x000000787b067210 */ /* 0x082fe20007f1e0ff */
[----:B------:R-:W-:Y:S01]  /*1080*/  IMAD R133, R3, 0xda, RZ ;  /* 0x000000da03857824 */ /* 0x000fe200078e02ff */
[----:B------:R1:W4:Y:S01]  /*1090*/  LDG.E.U16 R108, desc[UR60][R108.64] ;  /* 0x0000003c6c6c7981 */ /* 0x000322000c1e1500 */
[-C--:B------:R-:W-:Y:S01]  /*10a0*/  IADD3 R12, P1, R129, R120.reuse, RZ ;  /* 0x00000078810c7210 */ /* 0x080fe20007f3e0ff */
[----:B------:R-:W0:Y:S01]  /*10b0*/  LDC R192, c[0x0][0x248] ;  /* 0x00009200ffc07b82 */ /* 0x000e220000000800 */
[-C--:B------:R-:W-:Y:S01]  /*10c0*/  LEA.HI.X.SX32 R7, R15, R121.reuse, 0x1, P0 ;  /* 0x000000790f077211 */ /* 0x080fe200000f0eff */
[----:B------:R-:W-:Y:S01]  /*10d0*/  IMAD R173, R3, 0x84, RZ ;  /* 0x0000008403ad7824 */ /* 0x000fe200078e02ff */
[-C--:B------:R-:W-:Y:S01]  /*10e0*/  IADD3 R16, P0, R135, R120.reuse, RZ ;  /* 0x0000007887107210 */ /* 0x080fe20007f1e0ff */
[----:B------:R-:W-:Y:S01]  /*10f0*/  IMAD R9, R3, 0x65, RZ ;  /* 0x0000006503097824 */ /* 0x000fe200078e02ff */
[-C--:B------:R-:W-:Y:S01]  /*1100*/  LEA.HI.X.SX32 R13, R17, R121.reuse, 0x1, P1 ;  /* 0x00000079110d7211 */ /* 0x080fe200008f0eff */
[C---:B------:R-:W-:Y:S01]  /*1110*/  IMAD R45, R3.reuse, 0x4a, RZ ;  /* 0x0000004a032d7824 */ /* 0x040fe200078e02ff */
[----:B------:R1:W2:Y:S02]  /*1120*/  LDG.E.U16 R36, desc[UR60][R6.64] ;  /* 0x0000003c06247981 */ /* 0x0002a4000c1e1500 */
[----:B-1----:R-:W-:Y:S01]  /*1130*/  IMAD R109, R3, 0xe8, RZ ;  /* 0x000000e8036d7824 */ /* 0x002fe200078e02ff */
[-C--:B------:R-:W-:Y:S01]  /*1140*/  LEA.HI.X.SX32 R17, R9, R121.reuse, 0x1, P0 ;  /* 0x0000007909117211 */ /* 0x080fe200000f0eff */
[----:B------:R-:W-:Y:S01]  /*1150*/  IMAD R9, R3, 0x6d, RZ ;  /* 0x0000006d03097824 */ /* 0x000fe200078e02ff */
[-C--:B------:R-:W-:Y:S01]  /*1160*/  IADD3 R38, P0, R133, R120.reuse, RZ ;  /* 0x0000007885267210 */ /* 0x080fe20007f1e0ff */
        /* <DEDUP_REMOVED lines=10> */
[----:B------:R-:W2:Y:S01]  /*1210*/  LDG.E.U16 R54, desc[UR60][R54.64] ;  /* 0x0000003c36367981 */ /* 0x000ea2000c1e1500 */
[-C--:B------:R-:W-:Y:S01]  /*1220*/  IADD3 R14, P2, R126, R120.reuse, RZ ;  /* 0x000000787e0e7210 */ /* 0x080fe20007f5e0ff */
[----:B------:R-:W-:Y:S01]  /*1230*/  IMAD R49, R3, 0x5a, RZ ;  /* 0x0000005a03317824 */ /* 0x000fe200078e02ff */
[-C--:B------:R-:W-:Y:S01]  /*1240*/  LEA.HI.X.SX32 R9, R41, R121.reuse, 0x1, P1 ;  /* 0x0000007929097211 */ /* 0x080fe200008f0eff */
[----:B------:R1:W2:Y:S01]  /*1250*/  LDG.E.U16 R35, desc[UR60][R12.64] ;  /* 0x0000003c0c237981 */ /* 0x0002a2000c1e1500 */
[-C--:B------:R-:W-:Y:S01]  /*1260*/  LEA.HI.X.SX32 R7, R7, R121.reuse, 0x1, P0 ;  /* 0x0000007907077211 */ /* 0x080fe200000f0eff */
[----:B------:R-:W-:Y:S01]  /*1270*/  IMAD R180, R3, 0xb4, RZ ;  /* 0x000000b403b47824 */ /* 0x000fe200078e02ff */
[----:B------:R-:W-:Y:S01]  /*1280*/  LEA.HI.X.SX32 R15, R33, R121, 0x1, P2 ;  /* 0x00000079210f7211 */ /* 0x000fe200010f0eff */
[----:B------:R-:W-:Y:S01]  /*1290*/  IMAD R179, R3, 0xa4, RZ ;  /* 0x000000a403b37824 */ /* 0x000fe200078e02ff */
[----:B------:R1:W2:Y:S01]  /*12a0*/  LDG.E.U16 R33, desc[UR60][R16.64] ;  /* 0x0000003c10217981 */ /* 0x0002a2000c1e1500 */
[----:B------:R-:W0:Y:S03]  /*12b0*/  LDC R201, c[0x0][0x248] ;  /* 0x00009200ffc97b82 */ /* 0x000e260000000800 */
[----:B------:R1:W2:Y:S02]  /*12c0*/  LDG.E.U16 R55, desc[UR60][R30.64] ;  /* 0x0000003c1e377981 */ /* 0x0002a4000c1e1500 */
[----:B-1----:R-:W-:-:S02]  /*12d0*/  IADD3 R12, P0, R171, R120, RZ ;  /* 0x00000078ab0c7210 */ /* 0x002fc40007f1e0ff */
[----:B------:R1:W2:Y:S02]  /*12e0*/  LDG.E.U16 R92, desc[UR60][R8.64] ;  /* 0x0000003c085c7981 */ /* 0x0002a4000c1e1500 */
[-C--:B------:R-:W-:Y:S01]  /*12f0*/  LEA.HI.X.SX32 R13, R45, R121.reuse, 0x1, P0 ;  /* 0x000000792d0d7211 */ /* 0x080fe200000f0eff */
[C---:B------:R-:W-:Y:S01]  /*1300*/  IMAD R17, R3.reuse, 0x2d, RZ ;  /* 0x0000002d03117824 */ /* 0x040fe200078e02ff */
[----:B------:R-:W0:Y:S01]  /*1310*/  LDC R198, c[0x0][0x248] ;  /* 0x00009200ffc67b82 */ /* 0x000e220000000800 */
[----:B------:R1:W2:Y:S01]  /*1320*/  LDG.E.U16 R34, desc[UR60][R14.64] ;  /* 0x0000003c0e227981 */ /* 0x0002a2000c1e1500 */
[----:B------:R-:W-:Y:S01]  /*1330*/  IMAD R31, R3, 0x75, RZ ;  /* 0x00000075031f7824 */ /* 0x000fe200078e02ff */
[-C--:B------:R-:W-:Y:S01]  /*1340*/  IADD3 R30, P2, R127, R120.reuse, RZ ;  /* 0x000000787f1e7210 */ /* 0x080fe20007f5e0ff */
[----:B------:R-:W-:Y:S01]  /*1350*/  IMAD R45, R3, 0x6a, RZ ;  /* 0x0000006a032d7824 */ /* 0x000fe200078e02ff */
[----:B------:R1:W2:Y:S02]  /*1360*/  LDG.E.U16 R41, desc[UR60][R6.64] ;  /* 0x0000003c06297981 */ /* 0x0002a4000c1e1500 */
[-C--:B-1----:R-:W-:Y:S01]  /*1370*/  IADD3 R8, P0, R49, R120.reuse, RZ ;  /* 0x0000007831087210 */ /* 0x082fe20007f1e0ff */
[----:B------:R-:W1:Y:S01]  /*1380*/  LDC R200, c[0x0][0x248] ;  /* 0x00009200ffc87b82 */ /* 0x000e620000000800 */
[----:B------:R-:W-:Y:S01]  /*1390*/  LEA.HI.X.SX32 R31, R31, R121, 0x1, P2 ;  /* 0x000000791f1f7211 */ /* 0x000fe200010f0eff */
[----:B------:R-:W-:Y:S01]  /*13a0*/  IMAD R181, R3, 0xc4, RZ ;  /* 0x000000c403b57824 */ /* 0x000fe200078e02ff */
[-C--:B------:R-:W-:Y:S01]  /*13b0*/  IADD3 R16, P2, R180, R120.reuse, RZ ;  /* 0x00000078b4107210 */ /* 0x080fe20007f5e0ff */
[----:B------:R3:W2:Y:S01]  /*13c0*/  LDG.E.U16 R32, desc[UR60][R38.64] ;  /* 0x0000003c26207981 */ /* 0x0006a2000c1e1500 */
[----:B------:R-:W-:-:S02]  /*13d0*/  IADD3 R14, P1, R179, R120, RZ ;  /* 0x00000078b30e7210 */ /* 0x000fc40007f3e0ff */
[-C--:B------:R-:W-:Y:S01]  /*13e0*/  LEA.HI.X.SX32 R9, R17, R121.reuse, 0x1, P0 ;  /* 0x0000007911097211 */ /* 0x080fe200000f0eff */
[----:B------:R-:W-:Y:S01]  /*13f0*/  IMAD R7, R3, 0x35, RZ ;  /* 0x0000003503077824 */ /* 0x000fe200078e02ff */
[-C--:B------:R-:W-:Y:S01]  /*1400*/  LEA.HI.X.SX32 R17, R49, R121.reuse, 0x1, P2 ;  /* 0x0000007931117211 */ /* 0x080fe200010f0eff */
[----:B------:R-:W-:Y:S01]  /*1410*/  IMAD R49, R3, 0x7a, RZ ;  /* 0x0000007a03317824 */ /* 0x000fe200078e02ff */
[-C--:B------:R-:W-:Y:S01]  /*1420*/  LEA.HI.X.SX32 R15, R47, R121.reuse, 0x1, P1 ;  /* 0x000000792f0f7211 */ /* 0x080fe200008f0eff */
[----:B------:R-:W-:Y:S01]  /*1430*/  IMAD R182, R3, 0xd4, RZ ;  /* 0x000000d403b67824 */ /* 0x000fe200078e02ff */
[-C--:B------:R-:W-:Y:S01]  /*1440*/  IADD3 R6, P0, R45, R120.reuse, RZ ;  /* 0x000000782d067210 */ /* 0x080fe20007f1e0ff */
[----:B------:R-:W-:Y:S01]  /*1450*/  IMAD R190, R3, 0xe4, RZ ;  /* 0x000000e403be7824 */ /* 0x000fe200078e02ff */
[-C--:B---3--:R-:W-:Y:S01]  /*1460*/  IADD3 R38, P1, R181, R120.reuse, RZ ;  /* 0x00000078b5267210 */ /* 0x088fe20007f3e0ff */
[----:B------:R3:W2:Y:S01]  /*1470*/  LDG.E.U16 R40, desc[UR60][R8.64] ;  /* 0x0000003c08287981 */ /* 0x0006a2000c1e1500 */
[-C--:B------:R-:W-:Y:S01]  /*1480*/  LEA.HI.X.SX32 R7, R7, R121.reuse, 0x1, P0 ;  /* 0x0000007907077211 */ /* 0x080fe200000f0eff */
[----:B------:R-:W1:Y:S01]  /*1490*/  LDC R202, c[0x0][0x248] ;  /* 0x00009200ffca7b82 */ /* 0x000e620000000800 */
[----:B------:R-:W-:Y:S01]  /*14a0*/  LEA.HI.X.SX32 R39, R65, R121, 0x1, P1 ;  /* 0x0000007941277211 */ /* 0x000fe200008f0eff */
[----:B------:R3:W2:Y:S01]  /*14b0*/  LDG.E.U16 R91, desc[UR60][R12.64] ;  /* 0x0000003c0c5b7981 */ /* 0x0006a2000c1e1500 */
[----:B------:R-:W-:Y:S01]  /*14c0*/  IADD3 R44, P2, R190, R120, RZ ;  /* 0x00000078be2c7210 */ /* 0x000fe20007f5e0ff */
[----:B------:R-:W-:-:S02]  /*14d0*/  IMAD R188, R3, 0xf4, RZ ;  /* 0x000000f403bc7824 */ /* 0x000fc400078e02ff */
[----:B------:R0:W4:Y:S01]  /*14e0*/  LDG.E.U16 R138, desc[UR60][R138.64] ;  /* 0x0000003c8a8a7981 */ /* 0x000122000c1e1500 */
[----:B---3--:R-:W-:Y:S01]  /*14f0*/  IMAD R9, R3, 0x3d, RZ ;  /* 0x0000003d03097824 */ /* 0x008fe200078e02ff */
[----:B------:R-:W3:Y:S02]  /*1500*/  LDC R204, c[0x0][0x248] ;  /* 0x00009200ffcc7b82 */ /* 0x000ee40000000800 */
[----:B------:R0:W2:Y:S01]  /*1510*/  LDG.E.U16 R88, desc[UR60][R14.64] ;  /* 0x0000003c0e587981 */ /* 0x0000a2000c1e1500 */
[----:B------:R-:W-:Y:S01]  /*1520*/  IADD3 R12, P0, R49, R120, RZ ;  /* 0x00000078310c7210 */ /* 0x000fe20007f1e0ff */
[C---:B------:R-:W-:Y:S02]  /*1530*/  IMAD R47, R3.reuse, 0x16, RZ ;  /* 0x00000016032f7824 */ /* 0x040fe400078e02ff */
[----:B------:R-:W2:Y:S01]  /*1540*/  LDG.E.U16 R89, desc[UR60][R38.64] ;  /* 0x0000003c26597981 */ /* 0x000ea2000c1e1500 */
[----:B0-----:R-:W-:Y:S01]  /*1550*/  IMAD R139, R3, 0xfa, RZ ;  /* 0x000000fa038b7824 */ /* 0x001fe200078e02ff */
[----:B------:R-:W-:-:S02]  /*1560*/  LEA.HI.X.SX32 R13, R9, R121, 0x1, P0 ;  /* 0x00000079090d7211 */ /* 0x000fc400000f0eff */
[----:B------:R0:W2:Y:S01]  /*1570*/  LDG.E.U16 R90, desc[UR60][R16.64] ;  /* 0x0000003c105a7981 */ /* 0x0000a2000c1e1500 */
[----:B------:R-:W3:Y:S01]  /*1580*/  LDC R211, c[0x0][0x248] ;  /* 0x00009200ffd37b82 */ /* 0x000ee20000000800 */
[-C--:B------:R-:W-:Y:S01]  /*1590*/  IADD3 R14, P1, R182, R120.reuse, RZ ;  /* 0x00000078b60e7210 */ /* 0x080fe20007f3e0ff */
[----:B------:R-:W-:Y:S01]  /*15a0*/  IMAD R9, R3, 0x7d, RZ ;  /* 0x0000007d03097824 */ /* 0x000fe200078e02ff */
[----:B------:R-:W2:Y:S02]  /*15b0*/  LDG.E.U16 R144, desc[UR60][R144.64] ;  /* 0x0000003c90907981 */ /* 0x000ea4000c1e1500 */
[-C--:B------:R-:W-:Y:S02]  /*15c0*/  LEA.HI.X.SX32 R15, R45, R121.reuse, 0x1, P1 ;  /* 0x000000792d0f7211 */ /* 0x080fe400008f0eff */
[-C--:B------:R-:W-:Y:S01]  /*15d0*/  LEA.HI.X.SX32 R45, R5, R121.reuse, 0x1, P2 ;  /* 0x00000079052d7211 */ /* 0x080fe200010f0eff */
[----:B------:R0:W2:Y:S01]  /*15e0*/  LDG.E.U16 R39, desc[UR60][R6.64] ;  /* 0x0000003c06277981 */ /* 0x0000a2000c1e1500 */
[----:B------:R-:W-:Y:S01]  /*15f0*/  IADD3 R8, P1, R139, R120, RZ ;  /* 0x000000788b087210 */ /* 0x000fe20007f3e0ff */
[----:B0-----:R-:W-:Y:S01]  /*1600*/  IMAD R17, R3, 0x6, RZ ;  /* 0x0000000603117824 */ /* 0x001fe200078e02ff */
[----:B------:R-:W0:Y:S01]  /*1610*/  LDC R209, c[0x0][0x248] ;  /* 0x00009200ffd17b82 */ /* 0x000e220000000800 */
[----:B------:R1:W2:Y:S01]  /*1620*/  LDG.E.U16 R38, desc[UR60][R12.64] ;  /* 0x0000003c0c267981 */ /* 0x0002a2000c1e1500 */
[----:B------:R-:W-:Y:S01]  /*1630*/  LEA.HI.X.SX32 R9, R9, R121, 0x1, P1 ;  /* 0x0000007909097211 */ /* 0x000fe200008f0eff */
[----:B------:R-:W-:-:S02]  /*1640*/  IMAD R5, R3, 0x3, RZ ;  /* 0x0000000303057824 */ /* 0x000fc400078e02ff */
[----:B------:R-:W-:Y:S01]  /*1650*/  IMAD R218, R3, 0x56, RZ ;  /* 0x0000005603da7824 */ /* 0x000fe200078e02ff */
[----:B------:R-:W2:Y:S01]  /*1660*/  LDG.E.U16 R31, desc[UR60][R30.64] ;  /* 0x0000003c1e1f7981 */ /* 0x000ea2000c1e1500 */
[-C--:B------:R-:W-:Y:S01]  /*1670*/  IADD3 R6, P2, R188, R120.reuse, RZ ;  /* 0x00000078bc067210 */ /* 0x080fe20007f5e0ff */
[----:B------:R-:W0:Y:S01]  /*1680*/  LDC R213, c[0x0][0x248] ;  /* 0x00009200ffd57b82 */ /* 0x000e220000000800 */
[-C--:B------:R-:W-:Y:S01]  /*1690*/  IADD3 R158, P1, R47, R120.reuse, RZ ;  /* 0x000000782f9e7210 */ /* 0x080fe20007f3e0ff */
[----:B------:R-:W-:Y:S01]  /*16a0*/  IMAD R145, R3, 0x36, RZ ;  /* 0x0000003603917824 */ /* 0x000fe200078e02ff */
[-C--:B------:R-:W-:Y:S01]  /*16b0*/  LEA.HI.X.SX32 R7, R49, R121.reuse, 0x1, P2 ;  /* 0x0000007931077211 */ /* 0x080fe200010f0eff */
[----:B-1----:R-:W-:Y:S01]  /*16c0*/  IMAD R13, R3, 0xb, RZ ;  /* 0x0000000b030d7824 */ /* 0x002fe200078e02ff */
[-C--:B------:R-:W-:Y:S01]  /*16d0*/  IADD3 R4, P0, R17, R120.reuse, RZ ;  /* 0x0000007811047210 */ /* 0x080fe20007f1e0ff */
[----:B------:R-:W-:Y:S01]  /*16e0*/  IMAD R49, R3, 0x26, RZ ;  /* 0x0000002603317824 */ /* 0x000fe200078e02ff */
[----:B------:R-:W2:Y:S01]  /*16f0*/  LDG.E.U16 R86, desc[UR60][R86.64] ;  /* 0x0000003c56567981 */ /* 0x000ea2000c1e1500 */
[----:B------:R-:W1:Y:S01]  /*1700*/  LDC R215, c[0x0][0x248] ;  /* 0x00009200ffd77b82 */ /* 0x000e620000000800 */
[-C--:B------:R-:W-:Y:S01]  /*1710*/  LEA.HI.X.SX32 R159, R13, R121.reuse, 0x1, P1 ;  /* 0x000000790d9f7211 */ /* 0x080fe200008f0eff */
[----:B------:R-:W-:Y:S01]  /*1720*/  IMAD R13, R3, 0x13, RZ ;  /* 0x00000013030d7824 */ /* 0x000fe200078e02ff */
[-C--:B------:R-:W-:Y:S01]  /*1730*/  LEA.HI.X.SX32 R5, R5, R121.reuse, 0x1, P0 ;  /* 0x0000007905057211 */ /* 0x080fe200000f0eff */
[----:B------:R-:W-:Y:S01]  /*1740*/  IMAD R212, R3, 0x46, RZ ;  /* 0x0000004603d47824 */ /* 0x000fe200078e02ff */
[-C--:B------:R-:W-:Y:S01]  /*1750*/  IADD3 R146, P0, R49, R120.reuse, RZ ;  /* 0x0000007831927210 */ /* 0x080fe20007f1e0ff */
[----:B------:R3:W2:Y:S01]  /*1760*/  LDG.E.U16 R30, desc[UR60][R8.64] ;  /* 0x0000003c081e7981 */ /* 0x0006a2000c1e1500 */
[----:B------:R-:W-:Y:S01]  /*1770*/  IMAD R216, R3, 0x66, RZ ;  /* 0x0000006603d87824 */ /* 0x000fe200078e02ff */
[----:B------:R-:W1:Y:S01]  /*1780*/  LDC R221, c[0x0][0x248] ;  /* 0x00009200ffdd7b82 */ /* 0x000e620000000800 */
[----:B------:R-:W-:Y:S01]  /*1790*/  LEA.HI.X.SX32 R147, R13, R121, 0x1, P0 ;  /* 0x000000790d937211 */ /* 0x000fe200000f0eff */
[----:B------:R3:W2:Y:S01]  /*17a0*/  LDG.E.U16 R65, desc[UR60][R14.64] ;  /* 0x0000003c0e417981 */ /* 0x0006a2000c1e1500 */
[----:B------:R-:W-:-:S03]  /*17b0*/  IADD3 R12, P0, R218, R120, RZ ;  /* 0x00000078da0c7210 */ /* 0x000fc60007f1e0ff */
[----:B------:R3:W2:Y:S02]  /*17c0*/  LDG.E.U16 R87, desc[UR60][R44.64] ;  /* 0x0000003c2c577981 */ /* 0x0006a4000c1e1500 */
[C---:B---3--:R-:W-:Y:S01]  /*17d0*/  IMAD R9, R3.reuse, 0x2b, RZ ;  /* 0x0000002b03097824 */ /* 0x048fe200078e02ff */
[----:B------:R-:W3:Y:S01]  /*17e0*/  LDC R219, c[0x0][0x248] ;  /* 0x00009200ffdb7b82 */ /* 0x000ee20000000800 */
[----:B------:R0:W2:Y:S01]  /*17f0*/  LDG.E.U16 R85, desc[UR60][R6.64] ;  /* 0x0000003c06557981 */ /* 0x0000a2000c1e1500 */
[----:B------:R-:W-:-:S03]  /*1800*/  IMAD R15, R3, 0x1b, RZ ;  /* 0x0000001b030f7824 */ /* 0x000fc600078e02ff */
[----:B------:R0:W2:Y:S01]  /*1810*/  LDG.E.U16 R172, desc[UR60][R4.64] ;  /* 0x0000003c04ac7981 */ /* 0x0000a2000c1e1500 */
[----:B------:R-:W-:Y:S01]  /*1820*/  IMAD R45, R3, 0x23, RZ ;  /* 0x00000023032d7824 */ /* 0x000fe200078e02ff */
[-C--:B------:R-:W-:Y:S01]  /*1830*/  LEA.HI.X.SX32 R13, R9, R121.reuse, 0x1, P0 ;  /* 0x00000079090d7211 */ /* 0x080fe200000f0eff */
[----:B------:R-:W-:Y:S01]  /*1840*/  IMAD R214, R3, 0x76, RZ ;  /* 0x0000007603d67824 */ /* 0x000fe200078e02ff */
[----:B------:R5:W2:Y:S01]  /*1850*/  LDG.E.U16 R148, desc[UR60][R148.64] ;  /* 0x0000003c94947981 */ /* 0x000aa2000c1e1500 */
[-C--:B0-----:R-:W-:Y:S01]  /*1860*/  IADD3 R6, P1, R145, R120.reuse, RZ ;  /* 0x0000007891067210 */ /* 0x081fe20007f3e0ff */
[C---:B------:R-:W-:Y:S01]  /*1870*/  IMAD R9, R3.reuse, 0x33, RZ ;  /* 0x0000003303097824 */ /* 0x040fe200078e02ff */
[----:B------:R-:W0:Y:S01]  /*1880*/  LDC R223, c[0x0][0x248] ;  /* 0x00009200ffdf7b82 */ /* 0x000e220000000800 */
[C---:B------:R-:W-:Y:S01]  /*1890*/  IMAD R232, R3.reuse, 0x96, RZ ;  /* 0x0000009603e87824 */ /* 0x040fe200078e02ff */
[----:B------:R-:W-:Y:S01]  /*18a0*/  IADD3 R4, P2, R212, R120, RZ ;  /* 0x00000078d4047210 */ /* 0x000fe20007f5e0ff */
[----:B------:R-:W-:Y:S01]  /*18b0*/  IMAD R233, R3, 0x86, RZ ;  /* 0x0000008603e97824 */ /* 0x000fe200078e02ff */
[-C--:B------:R-:W-:Y:S01]  /*18c0*/  LEA.HI.X.SX32 R7, R15, R121.reuse, 0x1, P1 ;  /* 0x000000790f077211 */ /* 0x080fe200008f0eff */
[----:B------:R5:W2:Y:S01]  /*18d0*/  LDG.E.U16 R74, desc[UR60][R12.64] ;  /* 0x0000003c0c4a7981 */ /* 0x000aa2000c1e1500 */
[----:B------:R-:W-:-:S02]  /*18e0*/  LEA.HI.X.SX32 R5, R45, R121, 0x1, P2 ;  /* 0x000000792d057211 */ /* 0x000fc400010f0eff */
[-C--:B------:R-:W-:Y:S01]  /*18f0*/  IADD3 R8, P0, R216, R120.reuse, RZ ;  /* 0x00000078d8087210 */ /* 0x080fe20007f1e0ff */
[----:B------:R1:W2:Y:S01]  /*1900*/  LDG.E.U16 R132, desc[UR60][R6.64] ;  /* 0x0000003c06847981 */ /* 0x0002a2000c1e1500 */
[----:B------:R-:W-:Y:S01]  /*1910*/  IMAD R15, R3, 0x3b, RZ ;  /* 0x0000003b030f7824 */ /* 0x000fe200078e02ff */
[----:B-----5:R-:W5:Y:S01]  /*1920*/  LDC R149, c[0x0][0x248] ;  /* 0x00009200ff957b82 */ /* 0x020f620000000800 */
[----:B------:R-:W-:Y:S01]  /*1930*/  LEA.HI.X.SX32 R9, R9, R121, 0x1, P0 ;  /* 0x0000007909097211 */ /* 0x000fe200000f0eff */
[----:B------:R1:W2:Y:S01]  /*1940*/  LDG.E.U16 R75, desc[UR60][R4.64] ;  /* 0x0000003c044b7981 */ /* 0x0002a2000c1e1500 */
[C---:B------:R-:W-:Y:S01]  /*1950*/  IMAD R45, R3.reuse, 0x43, RZ ;  /* 0x00000043032d7824 */ /* 0x040fe200078e02ff */
[-C--:B------:R-:W-:Y:S01]  /*1960*/  IADD3 R12, P0, R232, R120.reuse, RZ ;  /* 0x00000078e80c7210 */ /* 0x080fe20007f1e0ff */
[C---:B------:R-:W-:Y:S01]  /*1970*/  IMAD R13, R3.reuse, 0x4b, RZ ;  /* 0x0000004b030d7824 */ /* 0x040fe200078e02ff */
[----:B------:R3:W2:Y:S01]  /*1980*/  LDG.E.U16 R73, desc[UR60][R8.64] ;  /* 0x0000003c08497981 */ /* 0x0006a2000c1e1500 */
[C---:B------:R-:W-:Y:S01]  /*1990*/  IMAD R230, R3.reuse, 0xa6, RZ ;  /* 0x000000a603e67824 */ /* 0x040fe200078e02ff */
[-C--:B-1----:R-:W-:Y:S01]  /*19a0*/  IADD3 R6, P1, R214, R120.reuse, RZ ;  /* 0x00000078d6067210 */ /* 0x082fe20007f3e0ff */
[----:B------:R-:W-:Y:S01]  /*19b0*/  IMAD R228, R3, 0xb6, RZ ;  /* 0x000000b603e47824 */ /* 0x000fe200078e02ff */
[----:B------:R1:W2:Y:S01]  /*19c0*/  LDG.E.U16 R150, desc[UR60][R150.64] ;  /* 0x0000003c96967981 */ /* 0x0002a2000c1e1500 */
[----:B------:R-:W0:Y:S01]  /*19d0*/  LDC R227, c[0x0][0x248] ;  /* 0x00009200ffe37b82 */ /* 0x000e220000000800 */
[----:B------:R-:W-:-:S02]  /*19e0*/  IADD3 R4, P2, R233, R120, RZ ;  /* 0x00000078e9047210 */ /* 0x000fc40007f5e0ff */
[-C--:B------:R-:W-:Y:S01]  /*19f0*/  LEA.HI.X.SX32 R7, R15, R121.reuse, 0x1, P1 ;  /* 0x000000790f077211 */ /* 0x080fe200008f0eff */
[----:B------:R-:W-:Y:S01]  /*1a00*/  IMAD R15, R3, 0x53, RZ ;  /* 0x00000053030f7824 */ /* 0x000fe200078e02ff */
[-C--:B------:R-:W-:Y:S01]  /*1a10*/  LEA.HI.X.SX32 R13, R13, R121.reuse, 0x1, P0 ;  /* 0x000000790d0d7211 */ /* 0x080fe200000f0eff */
[----:B------:R-:W-:Y:S01]  /*1a20*/  IMAD R226, R3, 0xc6, RZ ;  /* 0x000000c603e27824 */ /* 0x000fe200078e02ff */
[-C--:B------:R-:W-:Y:S01]  /*1a30*/  LEA.HI.X.SX32 R5, R45, R121.reuse, 0x1, P2 ;  /* 0x000000792d057211 */ /* 0x080fe200010f0eff */
[C---:B------:R-:W-:Y:S01]  /*1a40*/  IMAD R224, R3.reuse, 0xd6, RZ ;  /* 0x000000d603e07824 */ /* 0x040fe200078e02ff */
[-C--:B---3--:R-:W-:Y:S01]  /*1a50*/  IADD3 R8, P0, R230, R120.reuse, RZ ;  /* 0x00000078e6087210 */ /* 0x088fe20007f1e0ff */
[----:B------:R3:W2:Y:S01]  /*1a60*/  LDG.E.U16 R72, desc[UR60][R6.64] ;  /* 0x0000003c06487981 */ /* 0x0006a2000c1e1500 */
[C---:B------:R-:W-:Y:S01]  /*1a70*/  IMAD R45, R3.reuse, 0x5b, RZ ;  /* 0x0000005b032d7824 */ /* 0x040fe200078e02ff */
[----:B-1----:R-:W1:Y:S01]  /*1a80*/  LDC R151, c[0x0][0x248] ;  /* 0x00009200ff977b82 */ /* 0x002e620000000800 */
[----:B------:R-:W-:Y:S01]  /*1a90*/  IMAD R67, R3, 0x63, RZ ;  /* 0x0000006303437824 */ /* 0x000fe200078e02ff */
[----:B------:R3:W2:Y:S01]  /*1aa0*/  LDG.E.U16 R70, desc[UR60][R12.64] ;  /* 0x0000003c0c467981 */ /* 0x0006a2000c1e1500 */
[-C--:B------:R-:W-:Y:S01]  /*1ab0*/  LEA.HI.X.SX32 R9, R15, R121.reuse, 0x1, P0 ;  /* 0x000000790f097211 */ /* 0x080fe200000f0eff */
[C---:B------:R-:W-:Y:S01]  /*1ac0*/  IMAD R222, R3.reuse, 0xe6, RZ ;  /* 0x000000e603de7824 */ /* 0x040fe200078e02ff */
[-C--:B------:R-:W-:Y:S01]  /*1ad0*/  IADD3 R44, P0, R224, R120.reuse, RZ ;  /* 0x00000078e02c7210 */ /* 0x080fe20007f1e0ff */
[----:B------:R3:W2:Y:S02]  /*1ae0*/  LDG.E.U16 R71, desc[UR60][R4.64] ;  /* 0x0000003c04477981 */ /* 0x0006a4000c1e1500 */
[-C--:B---3--:R-:W-:Y:S01]  /*1af0*/  IADD3 R6, P1, R228, R120.reuse, RZ ;  /* 0x00000078e4067210 */ /* 0x088fe20007f3e0ff */
[C---:B------:R-:W-:Y:S01]  /*1b00*/  IMAD R220, R3.reuse, 0xf6, RZ ;  /* 0x000000f603dc7824 */ /* 0x040fe200078e02ff */
[----:B------:R-:W3:Y:S01]  /*1b10*/  LDG.E.U16 R146, desc[UR60][R146.64] ;  /* 0x0000003c92927981 */ /* 0x000ee2000c1e1500 */
[----:B------:R-:W0:Y:S01]  /*1b20*/  LDC R229, c[0x0][0x248] ;  /* 0x00009200ffe57b82 */ /* 0x000e220000000800 */
[----:B------:R-:W-:Y:S01]  /*1b30*/  IMAD R13, R3, 0x6b, RZ ;  /* 0x0000006b030d7824 */ /* 0x000fe200078e02ff */
[----:B------:R-:W-:Y:S01]  /*1b40*/  LEA.HI.X.SX32 R7, R45, R121, 0x1, P1 ;  /* 0x000000792d077211 */ /* 0x000fe200008f0eff */
[----:B------:R-:W-:Y:S01]  /*1b50*/  IMAD R141, R3, 0x7b, RZ ;  /* 0x0000007b038d7824 */ /* 0x000fe200078e02ff */
[----:B------:R-:W3:Y:S01]  /*1b60*/  LDG.E.U16 R154, desc[UR60][R154.64] ;  /* 0x0000003c9a9a7981 */ /* 0x000ee2000c1e1500 */
[----:B------:R-:W-:-:S02]  /*1b70*/  IADD3 R4, P2, R226, R120, RZ ;  /* 0x00000078e2047210 */ /* 0x000fc40007f5e0ff */
[-C--:B------:R-:W-:Y:S01]  /*1b80*/  LEA.HI.X.SX32 R45, R13, R121.reuse, 0x1, P0 ;  /* 0x000000790d2d7211 */ /* 0x080fe200000f0eff */
[----:B------:R-:W-:Y:S01]  /*1b90*/  IMAD R13, R3, 0x73, RZ ;  /* 0x00000073030d7824 */ /* 0x000fe200078e02ff */
[----:B------:R-:W-:Y:S01]  /*1ba0*/  LEA.HI.X.SX32 R5, R67, R121, 0x1, P2 ;  /* 0x0000007943057211 */ /* 0x000fe200010f0eff */
[----:B------:R-:W-:Y:S01]  /*1bb0*/  IMAD R15, R3, 0xc, RZ ;  /* 0x0000000c030f7824 */ /* 0x000fe200078e02ff */
[----:B------:R5:W3:Y:S01]  /*1bc0*/  LDG.E.U16 R67, desc[UR60][R8.64] ;  /* 0x0000003c08437981 */ /* 0x000ae2000c1e1500 */
[----:B------:R-:W0:Y:S03]  /*1bd0*/  LDC R12, c[0x0][0x248] ;  /* 0x00009200ff0c7b82 */ /* 0x000e260000000800 */
[----:B------:R5:W3:Y:S04]  /*1be0*/  LDG.E.U16 R68, desc[UR60][R4.64] ;  /* 0x0000003c04447981 */ /* 0x000ae8000c1e1500 */
[----:B------:R1:W3:Y:S01]  /*1bf0*/  LDG.E.U16 R69, desc[UR60][R6.64] ;  /* 0x0000003c06457981 */ /* 0x0002e2000c1e1500 */
[----:B------:R-:W4:Y:S01]  /*1c00*/  LDC R231, c[0x0][0x248] ;  /* 0x00009200ffe77b82 */ /* 0x000f220000000800 */
[----:B-----5:R-:W-:-:S02]  /*1c10*/  IADD3 R8, P0, R222, R120, RZ ;  /* 0x00000078de087210 */ /* 0x020fc40007f1e0ff */
[-C--:B------:R-:W-:Y:S01]  /*1c20*/  IADD3 R166, P1, R15, R120.reuse, RZ ;  /* 0x000000780fa67210 */ /* 0x080fe20007f3e0ff */
[----:B------:R5:W3:Y:S01]  /*1c30*/  LDG.E.U16 R44, desc[UR60][R44.64] ;  /* 0x0000003c2c2c7981 */ /* 0x000ae2000c1e1500 */
[-C--:B------:R-:W-:Y:S02]  /*1c40*/  LEA.HI.X.SX32 R9, R13, R121.reuse, 0x1, P0 ;  /* 0x000000790d097211 */ /* 0x080fe400000f0eff */
[C---:B------:R-:W-:Y:S01]  /*1c50*/  SHF.L.U32 R13, R3.reuse, 0x2, RZ ;  /* 0x00000002030d7819 */ /* 0x040fe200000006ff */
[----:B------:R5:W3:Y:S01]  /*1c60*/  LDG.E.U16 R158, desc[UR60][R158.64] ;  /* 0x0000003c9e9e7981 */ /* 0x000ae2000c1e1500 */
[CC--:B------:R-:W-:Y:S01]  /*1c70*/  LEA R4, P0, R3.reuse, R120.reuse, 0x3 ;  /* 0x0000007803047211 */ /* 0x0c0fe200078018ff */
[----:B------:R-:W4:Y:S01]  /*1c80*/  LDC R234, c[0x0][0x248] ;  /* 0x00009200ffea7b82 */ /* 0x000f220000000800 */
[----:B-1----:R-:W-:Y:S01]  /*1c90*/  IADD3 R6, P2, R220, R120, RZ ;  /* 0x00000078dc067210 */ /* 0x002fe20007f5e0ff */
[----:B------:R-:W-:Y:S01]  /*1ca0*/  IMAD R147, R3, 0xd8, RZ ;  /* 0x000000d803937824 */ /* 0x000fe200078e02ff */
[-C--:B------:R-:W-:Y:S01]  /*1cb0*/  LEA.HI.X.SX32 R5, R13, R121.reuse, 0x1, P0 ;  /* 0x000000790d057211 */ /* 0x080fe200000f0eff */
[----:B------:R-:W-:Y:S01]  /*1cc0*/  IMAD R13, R3, 0x2c, RZ ;  /* 0x0000002c030d7824 */ /* 0x000fe200078e02ff */
[-C--:B------:R-:W-:Y:S01]  /*1cd0*/  LEA.HI.X.SX32 R167, R17, R121.reuse, 0x1, P1 ;  /* 0x0000007911a77211 */ /* 0x080fe200008f0eff */
[----:B-----5:R-:W-:Y:S01]  /*1ce0*/  IMAD R45, R3, 0x98, RZ ;  /* 0x00000098032d7824 */ /* 0x020fe200078e02ff */
[----:B------:R-:W5:Y:S01]  /*1cf0*/  LDG.E.U16 R66, desc[UR60][R8.64] ;  /* 0x0000003c08427981 */ /* 0x000f62000c1e1500 */
[----:B------:R-:W1:Y:S01]  /*1d00*/  LDC R17, c[0x0][0x248] ;  /* 0x00009200ff117b82 */ /* 0x000e620000000800 */
[----:B------:R-:W-:-:S02]  /*1d10*/  LEA.HI.X.SX32 R7, R141, R121, 0x1, P2 ;  /* 0x000000798d077211 */ /* 0x000fc400010f0eff */
[-C--:B------:R-:W-:Y:S01]  /*1d20*/  IADD3 R156, P2, R157, R120.reuse, RZ ;  /* 0x000000789d9c7210 */ /* 0x080fe20007f5e0ff */
[----:B------:R0:W5:Y:S01]  /*1d30*/  LDG.E.U16 R170, desc[UR60][R4.64] ;  /* 0x0000003c04aa7981 */ /* 0x000162000c1e1500 */
[-C--:B------:R-:W-:Y:S02]  /*1d40*/  IADD3 R140, P0, R13, R120.reuse, RZ ;  /* 0x000000780d8c7210 */ /* 0x080fe40007f1e0ff */
[-C--:B------:R-:W-:Y:S01]  /*1d50*/  LEA.HI.X.SX32 R157, R15, R121.reuse, 0x1, P2 ;  /* 0x000000790f9d7211 */ /* 0x080fe200010f0eff */
[----:B------:R-:W-:Y:S01]  /*1d60*/  IMAD R15, R3, 0x4c, RZ ;  /* 0x0000004c030f7824 */ /* 0x000fe200078e02ff */
[-C--:B------:R-:W-:Y:S01]  /*1d70*/  IADD3 R50, P2, R51, R120.reuse, RZ ;  /* 0x0000007833327210 */ /* 0x080fe20007f5e0ff */
[----:B------:R0:W5:Y:S01]  /*1d80*/  LDG.E.U16 R64, desc[UR60][R6.64] ;  /* 0x0000003c06407981 */ /* 0x000162000c1e1500 */
[-C--:B------:R-:W-:Y:S01]  /*1d90*/  LEA.HI.X.SX32 R141, R47, R121.reuse, 0x1, P0 ;  /* 0x000000792f8d7211 */ /* 0x080fe200000f0eff */
[----:B------:R-:W4:Y:S01]  /*1da0*/  LDC R159, c[0x0][0x248] ;  /* 0x00009200ff9f7b82 */ /* 0x000f220000000800 */
[-C--:B0-----:R-:W-:Y:S01]  /*1db0*/  IADD3 R4, P0, R45, R120.reuse, RZ ;  /* 0x000000782d047210 */ /* 0x081fe20007f1e0ff */
[----:B------:R-:W-:Y:S01]  /*1dc0*/  IMAD.SHL.U32 R9, R3, 0x10, RZ ;  /* 0x0000001003097824 */ /* 0x000fe200078e00ff */
[-C--:B------:R-:W-:Y:S01]  /*1dd0*/  LEA.HI.X.SX32 R51, R13, R121.reuse, 0x1, P2 ;  /* 0x000000790d337211 */ /* 0x080fe200010f0eff */
[----:B------:R-:W-:Y:S01]  /*1de0*/  IMAD R13, R3, 0x6c, RZ ;  /* 0x0000006c030d7824 */ /* 0x000fe200078e02ff */
[CC--:B------:R-:W-:Y:S01]  /*1df0*/  LEA.HI.X.SX32 R5, R15.reuse, R121.reuse, 0x1, P0 ;  /* 0x000000790f057211 */ /* 0x0c0fe200000f0eff */
[----:B------:R-:W5:Y:S01]  /*1e00*/  LDG.E.U16 R140, desc[UR60][R140.64] ;  /* 0x0000003c8c8c7981 */ /* 0x000f62000c1e1500 */
[----:B------:R-:W-:Y:S01]  /*1e10*/  IADD3 R6, P1, R15, R120, RZ ;  /* 0x000000780f067210 */ /* 0x000fe20007f3e0ff */
[----:B------:R-:W0:Y:S02]  /*1e20*/  LDC R235, c[0x0][0x248] ;  /* 0x00009200ffeb7b82 */ /* 0x000e240000000800 */
[----:B------:R1:W5:Y:S01]  /*1e30*/  LDG.E.U16 R50, desc[UR60][R50.64] ;  /* 0x0000003c32327981 */ /* 0x000362000c1e1500 */
[----:B------:R-:W-:-:S02]  /*1e40*/  LEA.HI.X.SX32 R7, R49, R121, 0x1, P1 ;  /* 0x0000007931077211 */ /* 0x000fc400008f0eff */
[-C--:B------:R-:W-:Y:S01]  /*1e50*/  IADD3 R14, P1, R13, R120.reuse, RZ ;  /* 0x000000780d0e7210 */ /* 0x080fe20007f3e0ff */
[----:B------:R1:W5:Y:S01]  /*1e60*/  LDG.E.U16 R47, desc[UR60][R4.64] ;  /* 0x0000003c042f7981 */ /* 0x000362000c1e1500 */
[-C--:B------:R-:W-:Y:S01]  /*1e70*/  LEA R152, P0, R153, R120.reuse, 0x5 ;  /* 0x0000007899987211 */ /* 0x080fe200078028ff */
[----:B------:R-:W0:Y:S01]  /*1e80*/  LDC R225, c[0x0][0x248] ;  /* 0x00009200ffe17b82 */ /* 0x000e220000000800 */
[----:B------:R-:W-:Y:S01]  /*1e90*/  LEA.HI.X.SX32 R15, R145, R121, 0x1, P1 ;  /* 0x00000079910f7211 */ /* 0x000fe200008f0eff */
[----:B------:R1:W5:Y:S04]  /*1ea0*/  LDG.E.U16 R10, desc[UR60][R6.64] ;  /* 0x0000003c060a7981 */ /* 0x000368000c1e1500 */
[----:B------:R-:W5:Y:S02]  /*1eb0*/  LDG.E.U16 R156, desc[UR60][R156.64] ;  /* 0x0000003c9c9c7981 */ /* 0x000f64000c1e1500 */
[----:B-1----:R-:W1:Y:S01]  /*1ec0*/  LDC R51, c[0x0][0x248] ;  /* 0x00009200ff337b82 */ /* 0x002e620000000800 */
[-C--:B------:R-:W-:Y:S01]  /*1ed0*/  IADD3 R4, P2, R147, R120.reuse, RZ ;  /* 0x0000007893047210 */ /* 0x080fe20007f5e0ff */
[----:B------:R0:W5:Y:S01]  /*1ee0*/  LDG.E.U16 R14, desc[UR60][R14.64] ;  /* 0x0000003c0e0e7981 */ /* 0x000162000c1e1500 */
[----:B------:R-:W-:-:S02]  /*1ef0*/  LEA R8, P1, R17, R120, 0x6 ;  /* 0x0000007811087211 */ /* 0x000fc400078230ff */
[-C--:B------:R-:W-:Y:S01]  /*1f00*/  LEA.HI.X.SX32 R5, R13, R121.reuse, 0x1, P2 ;  /* 0x000000790d057211 */ /* 0x080fe200010f0eff */
[----:B------:R-:W2:Y:S01]  /*1f10*/  LDG.E.U16 R164, desc[UR60][R164.64] ;  /* 0x0000003ca4a47981 */ /* 0x000ea2000c1e1500 */
[----:B------:R-:W-:Y:S01]  /*1f20*/  SHF.L.U32 R7, R3, 0x5, RZ ;  /* 0x0000000503077819 */ /* 0x000fe200000006ff */
[----:B------:R-:W-:Y:S01]  /*1f30*/  IMAD R141, R48, 0x1d0, RZ ;  /* 0x000001d0308d7824 */ /* 0x000fe200078e02ff */
[-C--:B------:R-:W-:Y:S01]  /*1f40*/  LEA.HI.X.SX32 R153, R9, R121.reuse, 0x1, P0 ;  /* 0x0000007909997211 */ /* 0x080fe200000f0eff */
[----:B------:R0:W5:Y:S01]  /*1f50*/  LDG.E.U16 R49, desc[UR60][R4.64] ;  /* 0x0000003c04317981 */ /* 0x000162000c1e1500 */
[-C--:B------:R-:W-:Y:S01]  /*1f60*/  LEA.HI.X.SX32 R9, R7, R121.reuse, 0x1, P1 ;  /* 0x0000007907097211 */ /* 0x080fe200008f0eff */
[----:B------:R-:W-:Y:S01]  /*1f70*/  IMAD.SHL.U32 R7, R3, 0x40, RZ ;  /* 0x0000004003077824 */ /* 0x000fe200078e00ff */
[-C--:B------:R-:W-:Y:S01]  /*1f80*/  LEA R16, P0, R149, R120.reuse, 0x7 ;  /* 0x0000007895107211 */ /* 0x080fe200078038ff */
[----:B0-----:R-:W-:Y:S01]  /*1f90*/  IMAD R15, R2, 0x110, RZ ;  /* 0x00000110020f7824 */ /* 0x001fe200078e02ff */
[----:B------:R-:W-:Y:S01]  /*1fa0*/  SHF.L.U32 R13, R3, 0x7, RZ ;  /* 0x00000007030d7819 */ /* 0x000fe200000006ff */
[----:B------:R0:W3:Y:S01]  /*1fb0*/  LDG.E.U16 R8, desc[UR60][R8.64] ;  /* 0x0000003c08087981 */ /* 0x0000e2000c1e1500 */
[----:B------:R-:W-:Y:S01]  /*1fc0*/  LEA R6, P1, R151, R120, 0x8 ;  /* 0x0000007897067211 */ /* 0x000fe200078240ff */
[----:B------:R-:W4:Y:S01]  /*1fd0*/  LDC R48, c[0x0][0x248] ;  /* 0x00009200ff307b82 */ /* 0x000f220000000800 */
[----:B------:R-:W-:Y:S01]  /*1fe0*/  IMAD R5, R12, 0x130, RZ ;  /* 0x000001300c057824 */ /* 0x000fe200078e02ff */
[-C--:B------:R-:W-:Y:S01]  /*1ff0*/  LEA.HI.X.SX32 R17, R7, R121.reuse, 0x1, P0 ;  /* 0x0000007907117211 */ /* 0x080fe200000f0eff */
[----:B------:R-:W5:Y:S01]  /*2000*/  LDG.E.U16 R152, desc[UR60][R152.64] ;  /* 0x0000003c98987981 */ /* 0x000f62000c1e1500 */
[----:B------:R-:W-:-:S02]  /*2010*/  LEA.HI.X.SX32 R7, R13, R121, 0x1, P1 ;  /* 0x000000790d077211 */ /* 0x000fc400008f0eff */
[-C--:B------:R-:W-:Y:S01]  /*2020*/  IADD3 R4, P2, R5, R120.reuse, RZ ;  /* 0x0000007805047210 */ /* 0x080fe20007f5e0ff */
[----:B0-----:R-:W-:Y:S01]  /*2030*/  IMAD R9, R18, 0x150, RZ ;  /* 0x0000015012097824 */ /* 0x001fe200078e02ff */
[----:B------:R-:W-:Y:S01]  /*2040*/  IADD3 R12, P0, R15, R120, RZ ;  /* 0x000000780f0c7210 */ /* 0x000fe20007f1e0ff */
[----:B------:R0:W2:Y:S01]  /*2050*/  LDG.E.U16 R2, desc[UR60][R16.64] ;  /* 0x0000003c10027981 */ /* 0x0000a2000c1e1500 */
[-C--:B------:R-:W-:Y:S01]  /*2060*/  LEA.HI.X.SX32 R5, R45, R121.reuse, 0x1, P2 ;  /* 0x000000792d057211 */ /* 0x080fe200010f0eff */
[----:B------:R-:W4:Y:S01]  /*2070*/  LDC R149, c[0x0][0x248] ;  /* 0x00009200ff957b82 */ /* 0x000f220000000800 */
[----:B------:R-:W-:Y:S01]  /*2080*/  LEA.HI.X.SX32 R13, R77, R121, 0x1, P0 ;  /* 0x000000794d0d7211 */ /* 0x000fe200000f0eff */
[----:B------:R1:W3:Y:S01]  /*2090*/  LDG.E.U16 R6, desc[UR60][R6.64] ;  /* 0x0000003c06067981 */ /* 0x0002e2000c1e1500 */
[----:B------:R-:W-:-:S03]  /*20a0*/  IMAD R77, R22, 0x190, RZ ;  /* 0x00000190164d7824 */ /* 0x000fc600078e02ff */
[----:B------:R1:W3:Y:S02]  /*20b0*/  LDG.E.U16 R15, desc[UR60][R12.64] ;  /* 0x0000003c0c0f7981 */ /* 0x0002e4000c1e1500 */
[----:B------:R-:W4:Y:S01]  /*20c0*/  LDC R45, c[0x0][0x248] ;  /* 0x00009200ff2d7b82 */ /* 0x000f220000000800 */
[----:B0-----:R-:W-:Y:S01]  /*20d0*/  IADD3 R16, P1, R9, R120, RZ ;  /* 0x0000007809107210 */ /* 0x001fe20007f3e0ff */
[----:B------:R-:W-:Y:S01]  /*20e0*/  IMAD R9, R46, 0x1b0, RZ ;  /* 0x000001b02e097824 */ /* 0x000fe200078e02ff */
[----:B------:R0:W3:Y:S01]  /*20f0*/  LDG.E.U16 R18, desc[UR60][R4.64] ;  /* 0x0000003c04127981 */ /* 0x0000e2000c1e1500 */
[----:B-1----:R-:W-:-:S03]  /*2100*/  IMAD R7, R51, 0x1e0, RZ ;  /* 0x000001e033077824 */ /* 0x002fc600078e02ff */
[----:B------:R-:W3:Y:S01]  /*2110*/  LDG.E.U16 R162, desc[UR60][R162.64] ;  /* 0x0000003ca2a27981 */ /* 0x000ee2000c1e1500 */
[----:B------:R-:W1:Y:S01]  /*2120*/  LDC R46, c[0x0][0x248] ;  /* 0x00009200ff2e7b82 */ /* 0x000e620000000800 */
[----:B------:R-:W-:Y:S02]  /*2130*/  IADD3 R76, P0, R77, R120, RZ ;  /* 0x000000784d4c7210 */ /* 0x000fe40007f1e0ff */
[----:B------:R-:W3:Y:S04]  /*2140*/  LDG.E.U16 R160, desc[UR60][R160.64] ;  /* 0x0000003ca0a07981 */ /* 0x000ee8000c1e1500 */
[----:B------:R-:W3:Y:S01]  /*2150*/  LDG.E.U16 R168, desc[UR60][R168.64] ;  /* 0x0000003ca8a87981 */ /* 0x000ee2000c1e1500 */
[----:B------:R-:W1:Y:S01]  /*2160*/  LDC R51, c[0x0][0x248] ;  /* 0x00009200ff337b82 */ /* 0x000e620000000800 */
[----:B------:R-:W-:-:S02]  /*2170*/  LEA.HI.X.SX32 R77, R53, R121, 0x1, P0 ;  /* 0x00000079354d7211 */ /* 0x000fc400000f0eff */
[-C--:B------:R-:W-:Y:S01]  /*2180*/  IADD3 R12, P2, R141, R120.reuse, RZ ;  /* 0x000000788d0c7210 */ /* 0x080fe20007f5e0ff */
[----:B------:R-:W3:Y:S01]  /*2190*/  LDG.E.U16 R166, desc[UR60][R166.64] ;  /* 0x0000003ca6a67981 */ /* 0x000ee2000c1e1500 */
[-C--:B0-----:R-:W-:Y:S02]  /*21a0*/  IADD3 R4, P0, R7, R120.reuse, RZ ;  /* 0x0000007807047210 */ /* 0x081fe40007f1e0ff */
[-C--:B------:R-:W-:Y:S01]  /*21b0*/  LEA.HI.X.SX32 R17, R143, R121.reuse, 0x1, P1 ;  /* 0x000000798f117211 */ /* 0x080fe200008f0eff */
[----:B------:R-:W0:Y:S01]  /*21c0*/  LDC R7, c[0x0][0x248] ;  /* 0x00009200ff077b82 */ /* 0x000e220000000800 */
[-C--:B------:R-:W-:Y:S01]  /*21d0*/  IADD3 R52, P1, R9, R120.reuse, RZ ;  /* 0x0000007809347210 */ /* 0x080fe20007f3e0ff */
[----:B------:R-:W3:Y:S01]  /*21e0*/  LDG.E.U16 R174, desc[UR60][R174.64] ;  /* 0x0000003caeae7981 */ /* 0x000ee2000c1e1500 */
[-C--:B------:R-:W-:Y:S01]  /*21f0*/  LEA.HI.X.SX32 R13, R109, R121.reuse, 0x1, P2 ;  /* 0x000000796d0d7211 */ /* 0x080fe200010f0eff */
[----:B------:R-:W-:Y:S01]  /*2200*/  IMAD R109, R24, 0x120, RZ ;  /* 0x00000120186d7824 */ /* 0x000fe200078e02ff */
[-C--:B------:R-:W-:Y:S01]  /*2210*/  LEA.HI.X.SX32 R5, R21, R121.reuse, 0x1, P0 ;  /* 0x0000007915057211 */ /* 0x080fe200000f0eff */
[----:B------:R-:W3:Y:S01]  /*2220*/  LDG.E.U16 R16, desc[UR60][R16.64] ;  /* 0x0000003c10107981 */ /* 0x000ee2000c1e1500 */
[----:B------:R-:W-:Y:S01]  /*2230*/  LEA.HI.X.SX32 R53, R147, R121, 0x1, P1 ;  /* 0x0000007993357211 */ /* 0x000fe200008f0eff */
[----:B------:R-:W-:Y:S01]  /*2240*/  IMAD R141, R26, 0x140, RZ ;  /* 0x000001401a8d7824 */ /* 0x000fe200078e02ff */
[----:B------:R-:W0:Y:S01]  /*2250*/  LDC R151, c[0x0][0x248] ;  /* 0x00009200ff977b82 */ /* 0x000e220000000800 */
[----:B----4-:R-:W-:Y:S01]  /*2260*/  IMAD R45, R45, 0x160, RZ ;  /* 0x000001602d2d7824 */ /* 0x010fe200078e02ff */
[----:B------:R4:W3:Y:S04]  /*2270*/  LDG.E.U16 R9, desc[UR60][R76.64] ;  /* 0x0000003c4c097981 */ /* 0x0008e8000c1e1500 */
[----:B------:R4:W3:Y:S01]  /*2280*/  LDG.E.U16 R22, desc[UR60][R52.64] ;  /* 0x0000003c34167981 */ /* 0x0008e2000c1e1500 */
[----:B-1----:R-:W-:Y:S01]  /*2290*/  IMAD R51, R51, 0x1a0, RZ ;  /* 0x000001a033337824 */ /* 0x002fe200078e02ff */
[----:B------:R-:W1:Y:S02]  /*22a0*/  LDC R145, c[0x0][0x248] ;  /* 0x00009200ff917b82 */ /* 0x000e640000000800 */
[----:B------:R0:W3:Y:S01]  /*22b0*/  LDG.E.U16 R17, desc[UR60][R4.64] ;  /* 0x0000003c04117981 */ /* 0x0000e2000c1e1500 */
[----:B----4-:R-:W-:-:S03]  /*22c0*/  IADD3 R76, P1, R141, R120, RZ ;  /* 0x000000788d4c7210 */ /* 0x010fc60007f3e0ff */
[----:B------:R4:W3:Y:S01]  /*22d0*/  LDG.E.U16 R21, desc[UR60][R12.64] ;  /* 0x0000003c0c157981 */ /* 0x0008e2000c1e1500 */
[----:B------:R-:W-:Y:S01]  /*22e0*/  IMAD R53, R46, 0x180, RZ ;  /* 0x000001802e357824 */ /* 0x000fe200078e02ff */
[----:B------:R-:W1:Y:S02]  /*22f0*/  LDC R147, c[0x0][0x248] ;  /* 0x00009200ff937b82 */ /* 0x000e640000000800 */
[----:B------:R-:W3:Y:S01]  /*2300*/  LDG.E.U16 R176, desc[UR60][R176.64] ;  /* 0x0000003cb0b07981 */ /* 0x000ee2000c1e1500 */
[-C--:B0-----:R-:W-:Y:S01]  /*2310*/  IADD3 R4, P0, R109, R120.reuse, RZ ;  /* 0x000000786d047210 */ /* 0x081fe20007f1e0ff */
[----:B------:R-:W-:Y:S02]  /*2320*/  IMAD R195, R3, 0x9c, RZ ;  /* 0x0000009c03c37824 */ /* 0x000fe400078e02ff */
[----:B------:R-:W3:Y:S01]  /*2330*/  LDG.E.U16 R178, desc[UR60][R120.64] ;  /* 0x0000003c78b27981 */ /* 0x000ee2000c1e1500 */
[-C--:B------:R-:W-:Y:S01]  /*2340*/  LEA.HI.X.SX32 R5, R105, R121.reuse, 0x1, P0 ;  /* 0x0000007969057211 */ /* 0x080fe200000f0eff */
[----:B------:R-:W-:Y:S01]  /*2350*/  IMAD R7, R7, 0x102, RZ ;  /* 0x0000010207077824 */ /* 0x000fe200078e02ff */
[-C--:B------:R-:W-:Y:S01]  /*2360*/  IADD3 R52, P0, R45, R120.reuse, RZ ;  /* 0x000000782d347210 */ /* 0x080fe20007f1e0ff */
[----:B------:R-:W0:Y:S01]  /*2370*/  LDC R109, c[0x0][0x248] ;  /* 0x00009200ff6d7b82 */ /* 0x000e220000000800 */
[----:B----4-:R-:W-:Y:S01]  /*2380*/  IADD3 R12, P2, R53, R120, RZ ;  /* 0x00000078350c7210 */ /* 0x010fe20007f5e0ff */
[----:B------:R4:W3:Y:S01]  /*2390*/  LDG.E.U16 R26, desc[UR60][R4.64] ;  /* 0x0000003c041a7981 */ /* 0x0008e2000c1e1500 */
[----:B------:R-:W-:-:S02]  /*23a0*/  LEA.HI.X.SX32 R77, R103, R121, 0x1, P1 ;  /* 0x00000079674d7211 */ /* 0x000fc400008f0eff */
[-C--:B------:R-:W-:Y:S01]  /*23b0*/  LEA.HI.X.SX32 R53, R101, R121.reuse, 0x1, P0 ;  /* 0x0000007965357211 */ /* 0x080fe200000f0eff */
[----:B------:R-:W-:Y:S02]  /*23c0*/  IMAD R101, R78, 0x1c0, RZ ;  /* 0x000001c04e657824 */ /* 0x000fe400078e02ff */
[----:B------:R-:W1:Y:S01]  /*23d0*/  LDC R45, c[0x0][0x248] ;  /* 0x00009200ff2d7b82 */ /* 0x000e620000000800 */
[-C--:B------:R-:W-:Y:S01]  /*23e0*/  LEA.HI.X.SX32 R13, R29, R121.reuse, 0x1, P2 ;  /* 0x000000791d0d7211 */ /* 0x080fe200010f0eff */
[----:B------:R4:W3:Y:S02]  /*23f0*/  LDG.E.U16 R24, desc[UR60][R76.64] ;  /* 0x0000003c4c187981 */ /* 0x0008e4000c1e1500 */
[-C--:B----4-:R-:W-:Y:S02]  /*2400*/  IADD3 R4, P1, R51, R120.reuse, RZ ;  /* 0x0000007833047210 */ /* 0x090fe40007f3e0ff */
[-C--:B------:R-:W-:Y:S01]  /*2410*/  IADD3 R78, P0, R101, R120.reuse, RZ ;  /* 0x00000078654e7210 */ /* 0x080fe20007f1e0ff */
[----:B------:R4:W3:Y:S01]  /*2420*/  LDG.E.U16 R29, desc[UR60][R12.64] ;  /* 0x0000003c0c1d7981 */ /* 0x0008e2000c1e1500 */
[----:B------:R-:W0:Y:S01]  /*2430*/  LDC R51, c[0x0][0x248] ;  /* 0x00009200ff337b82 */ /* 0x000e220000000800 */
[-C--:B------:R-:W-:Y:S01]  /*2440*/  LEA.HI.X.SX32 R5, R95, R121.reuse, 0x1, P1 ;  /* 0x000000795f057211 */ /* 0x080fe200008f0eff */
[----:B------:R-:W-:Y:S01]  /*2450*/  IMAD R95, R48, 0x170, RZ ;  /* 0x00000170305f7824 */ /* 0x000fe200078e02ff */
[----:B------:R-:W-:Y:S01]  /*2460*/  LEA.HI.X.SX32 R79, R79, R121, 0x1, P0 ;  /* 0x000000794f4f7211 */ /* 0x000fe200000f0eff */
[----:B------:R-:W-:Y:S01]  /*2470*/  IMAD R103, R82, 0x1f0, RZ ;  /* 0x000001f052677824 */ /* 0x000fe200078e02ff */
[----:B------:R-:W3:Y:S01]  /*2480*/  LDG.E.U16 R46, desc[UR60][R52.64] ;  /* 0x0000003c342e7981 */ /* 0x000ee2000c1e1500 */
[----:B------:R-:W-:-:S02]  /*2490*/  IADD3 R76, P0, R7, R120, RZ ;  /* 0x00000078074c7210 */ /* 0x000fc40007f1e0ff */
[----:B------:R-:W1:Y:S01]  /*24a0*/  LDC R101, c[0x0][0x248] ;  /* 0x00009200ff657b82 */ /* 0x000e620000000800 */
[----:B------:R4:W3:Y:S02]  /*24b0*/  LDG.E.U16 R4, desc[UR60][R4.64] ;  /* 0x0000003c04047981 */ /* 0x0008e4000c1e1500 */
[-C--:B----4-:R-:W-:Y:S02]  /*24c0*/  IADD3 R12, P1, R95, R120.reuse, RZ ;  /* 0x000000785f0c7210 */ /* 0x090fe40007f3e0ff */
[----:B------:R-:W4:Y:S02]  /*24d0*/  LDG.E.U16 R48, desc[UR60][R78.64] ;  /* 0x0000003c4e307981 */ /* 0x000f24000c1e1500 */
[----:B------:R-:W-:Y:S01]  /*24e0*/  LEA.HI.X.SX32 R13, R81, R121, 0x1, P1 ;  /* 0x00000079510d7211 */ /* 0x000fe200008f0eff */
[----:B------:R-:W1:Y:S01]  /*24f0*/  LDC R95, c[0x0][0x248] ;  /* 0x00009200ff5f7b82 */ /* 0x000e620000000800 */
[----:B------:R-:W-:Y:S01]  /*2500*/  IMAD R5, R3, 0x81, RZ ;  /* 0x0000008103057824 */ /* 0x000fe200078e02ff */
[----:B------:R-:W-:-:S02]  /*2510*/  IADD3 R52, P2, R103, R120, RZ ;  /* 0x0000007867347210 */ /* 0x000fc40007f5e0ff */
[----:B------:R-:W4:Y:S02]  /*2520*/  LDG.E.U16 R12, desc[UR60][R12.64] ;  /* 0x0000003c0c0c7981 */ /* 0x000f24000c1e1500 */
[-C--:B------:R-:W-:Y:S01]  /*2530*/  LEA.HI.X.SX32 R77, R5, R121.reuse, 0x1, P0 ;  /* 0x00000079054d7211 */ /* 0x080fe200000f0eff */
[----:B0-----:R-:W-:Y:S01]  /*2540*/  IMAD R51, R51, 0x122, RZ ;  /* 0x0000012233337824 */ /* 0x001fe200078e02ff */
[----:B------:R-:W-:Y:S01]  /*2550*/  LEA.HI.X.SX32 R53, R83, R121, 0x1, P2 ;  /* 0x0000007953357211 */ /* 0x000fe200010f0eff */
[----:B-1----:R-:W-:Y:S01]  /*2560*/  IMAD R83, R45, 0x112, RZ ;  /* 0x000001122d537824 */ /* 0x002fe200078e02ff */
[----:B------:R-:W0:Y:S01]  /*2570*/  LDC R103, c[0x0][0x248] ;  /* 0x00009200ff677b82 */ /* 0x000e220000000800 */
[----:B------:R1:W4:Y:S01]  /*2580*/  LDG.E.U16 R13, desc[UR60][R76.64] ;  /* 0x0000003c4c0d7981 */ /* 0x000322000c1e1500 */
[----:B------:R-:W-:Y:S02]  /*2590*/  IMAD R5, R3, 0x89, RZ ;  /* 0x0000008903057824 */ /* 0x000fe400078e02ff */
[----:B------:R-:W-:Y:S01]  /*25a0*/  IADD3 R82, P0, R83, R120, RZ ;  /* 0x0000007853527210 */ /* 0x000fe20007f1e0ff */
[----:B------:R-:W-:Y:S01]  /*25b0*/  IMAD R7, R3, 0x91, RZ ;  /* 0x0000009103077824 */ /* 0x000fe200078e02ff */
[----:B------:R-:W4:Y:S01]  /*25c0*/  LDG.E.U16 R53, desc[UR60][R52.64] ;  /* 0x0000003c34357981 */ /* 0x000f22000c1e1500 */
[----:B------:R-:W-:Y:S01]  /*25d0*/  IMAD R141, R102, 0x1a2, RZ ;  /* 0x000001a2668d7824 */ /* 0x000fe200078e02ff */
[----:B------:R-:W0:Y:S01]  /*25e0*/  LDC R143, c[0x0][0x248] ;  /* 0x00009200ff8f7b82 */ /* 0x000e220000000800 */
[----:B-1----:R-:W-:-:S07]  /*25f0*/  IMAD R77, R84, 0x142, RZ ;  /* 0x00000142544d7824 */ /* 0x002fce00078e02ff */
[----:B------:R-:W1:Y:S01]  /*2600*/  LDC R84, c[0x0][0x248] ;  /* 0x00009200ff547b82 */ /* 0x000e620000000800 */
[----:B------:R-:W-:Y:S01]  /*2610*/  IMAD R79, R80, 0x132, RZ ;  /* 0x00000132504f7824 */ /* 0x000fe200078e02ff */
[-C--:B------:R-:W-:Y:S02]  /*2620*/  IADD3 R80, P1, R51, R120.reuse, RZ ;  /* 0x0000007833507210 */ /* 0x080fe40007f3e0ff */
        /* <DEDUP_REMOVED lines=10> */
[----:B------:R-:W-:Y:S01]  /*26d0*/  LEA.HI.X.SX32 R77, R45, R121, 0x1, P2 ;  /* 0x000000792d4d7211 */ /* 0x000fe200010f0eff */
[----:B------:R-:W-:Y:S01]  /*26e0*/  IMAD R101, R101, 0x182, RZ ;  /* 0x0000018265657824 */ /* 0x000fe200078e02ff */
[-C--:B------:R-:W-:Y:S01]  /*26f0*/  IADD3 R94, P0, R105, R120.reuse, RZ ;  /* 0x00000078695e7210 */ /* 0x080fe20007f1e0ff */
[----:B------:R0:W4:Y:S01]  /*2700*/  LDG.E.U16 R45, desc[UR60][R80.64] ;  /* 0x0000003c502d7981 */ /* 0x000122000c1e1500 */
[----:B------:R-:W5:Y:S03]  /*2710*/  LDC R105, c[0x0][0x248] ;  /* 0x00009200ff697b82 */ /* 0x000f660000000800 */
[----:B------:R0:W4:Y:S04]  /*2720*/  LDG.E.U16 R51, desc[UR60][R82.64] ;  /* 0x0000003c52337981 */ /* 0x000128000c1e1500 */
[----:B------:R0:W4:Y:S01]  /*2730*/  LDG.E.U16 R76, desc[UR60][R76.64] ;  /* 0x0000003c4c4c7981 */ /* 0x000122000c1e1500 */
[----:B------:R-:W-:Y:S01]  /*2740*/  IMAD R149, R149, 0x1e2, RZ ;  /* 0x000001e295957824 */ /* 0x000fe200078e02ff */
[----:B------:R-:W2:Y:S01]  /*2750*/  LDC R153, c[0x0][0x248] ;  /* 0x00009200ff997b82 */ /* 0x000ea20000000800 */
[----:B0-----:R-:W-:Y:S01]  /*2760*/  IMAD R81, R100, 0x172, RZ ;  /* 0x0000017264517824 */ /* 0x001fe200078e02ff */
[----:B------:R0:W4:Y:S01]  /*2770*/  LDG.E.U16 R7, desc[UR60][R78.64] ;  /* 0x0000003c4e077981 */ /* 0x000122000c1e1500 */
[----:B------:R-:W-:Y:S01]  /*2780*/  IMAD R83, R3, 0xb1, RZ ;  /* 0x000000b103537824 */ /* 0x000fe200078e02ff */
[----:B------:R-:W-:-:S02]  /*2790*/  IADD3 R82, P1, R95, R120, RZ ;  /* 0x000000785f527210 */ /* 0x000fc40007f3e0ff */
[-C--:B------:R-:W-:Y:S01]  /*27a0*/  LEA.HI.X.SX32 R95, R5, R121.reuse, 0x1, P0 ;  /* 0x00000079055f7211 */ /* 0x080fe200000f0eff */
[----:B------:R-:W-:Y:S01]  /*27b0*/  IMAD R77, R3, 0xb9, RZ ;  /* 0x000000b9034d7824 */ /* 0x000fe200078e02ff */
[-C--:B------:R-:W-:Y:S01]  /*27c0*/  IADD3 R80, P2, R81, R120.reuse, RZ ;  /* 0x0000007851507210 */ /* 0x080fe20007f5e0ff */
[----:B------:R-:W-:Y:S01]  /*27d0*/  IMAD R151, R151, 0x1f2, RZ ;  /* 0x000001f297977824 */ /* 0x000fe200078e02ff */
[----:B------:R-:W2:Y:S01]  /*27e0*/  LDC R161, c[0x0][0x248] ;  /* 0x00009200ffa17b82 */ /* 0x000ea20000000800 */
[----:B0-----:R-:W-:Y:S01]  /*27f0*/  IMAD R79, R3, 0xc1, RZ ;  /* 0x000000c1034f7824 */ /* 0x001fe200078e02ff */
[-C--:B------:R-:W-:Y:S01]  /*2800*/  IADD3 R78, P0, R101, R120.reuse, RZ ;  /* 0x00000078654e7210 */ /* 0x080fe20007f1e0ff */
[----:B-1----:R-:W-:Y:S01]  /*2810*/  IMAD R101, R84, 0x192, RZ ;  /* 0x0000019254657824 */ /* 0x002fe200078e02ff */
[-C--:B------:R-:W-:Y:S01]  /*2820*/  LEA.HI.X.SX32 R83, R83, R121.reuse, 0x1, P1 ;  /* 0x0000007953537211 */ /* 0x080fe200008f0eff */
[----:B------:R-:W-:Y:S01]  /*2830*/  IMAD R103, R103, 0x1b2, RZ ;  /* 0x000001b267677824 */ /* 0x000fe200078e02ff */
[-C--:B------:R-:W-:Y:S01]  /*2840*/  IADD3 R100, P1, R141, R120.reuse, RZ ;  /* 0x000000788d647210 */ /* 0x080fe20007f3e0ff */
[----:B------:R0:W4:Y:S01]  /*2850*/  LDG.E.U16 R5, desc[UR60][R94.64] ;  /* 0x0000003c5e057981 */ /* 0x000122000c1e1500 */
[-C--:B------:R-:W-:Y:S01]  /*2860*/  LEA.HI.X.SX32 R81, R77, R121.reuse, 0x1, P2 ;  /* 0x000000794d517211 */ /* 0x080fe200010f0eff */
[----:B------:R-:W1:Y:S01]  /*2870*/  LDC R141, c[0x0][0x248] ;  /* 0x00009200ff8d7b82 */ /* 0x000e620000000800 */
[-C--:B------:R-:W-:Y:S01]  /*2880*/  LEA.HI.X.SX32 R79, R79, R121.reuse, 0x1, P0 ;  /* 0x000000794f4f7211 */ /* 0x080fe200000f0eff */
[----:B------:R-:W-:Y:S01]  /*2890*/  IMAD R77, R3, 0xc9, RZ ;  /* 0x000000c9034d7824 */ /* 0x000fe200078e02ff */
[-C--:B------:R-:W-:Y:S01]  /*28a0*/  IADD3 R102, P0, R101, R120.reuse, RZ ;  /* 0x0000007865667210 */ /* 0x080fe20007f1e0ff */
[----:B------:R-:W-:Y:S01]  /*28b0*/  IMAD R101, R104, 0x1c2, RZ ;  /* 0x000001c268657824 */ /* 0x000fe200078e02ff */
[----:B------:R0:W4:Y:S02]  /*28c0*/  LDG.E.U16 R80, desc[UR60][R80.64] ;  /* 0x0000003c50507981 */ /* 0x000124000c1e1500 */
[----:B0-----:R-:W-:Y:S01]  /*28d0*/  IMAD R95, R3, 0xd1, RZ ;  /* 0x000000d1035f7824 */ /* 0x001fe200078e02ff */
[----:B------:R-:W-:Y:S01]  /*28e0*/  IADD3 R94, P2, R103, R120, RZ ;  /* 0x00000078675e7210 */ /* 0x000fe20007f5e0ff */
[----:B------:R0:W4:Y:S01]  /*28f0*/  LDG.E.U16 R52, desc[UR60][R82.64] ;  /* 0x0000003c52347981 */ /* 0x000122000c1e1500 */
[----:B------:R-:W-:Y:S01]  /*2900*/  LEA.HI.X.SX32 R103, R77, R121, 0x1, P0 ;  /* 0x000000794d677211 */ /* 0x000fe200000f0eff */
[----:B------:R-:W-:Y:S01]  /*2910*/  IMAD R109, R109, 0x1d2, RZ ;  /* 0x000001d26d6d7824 */ /* 0x000fe200078e02ff */
[----:B------:R-:W3:Y:S01]  /*2920*/  LDC R163, c[0x0][0x248] ;  /* 0x00009200ffa37b82 */ /* 0x000ee20000000800 */
[----:B------:R-:W4:Y:S01]  /*2930*/  LDG.E.U16 R79, desc[UR60][R78.64] ;  /* 0x0000003c4e4f7981 */ /* 0x000f22000c1e1500 */
[----:B------:R-:W-:-:S03]  /*2940*/  IMAD R81, R3, 0xd9, RZ ;  /* 0x000000d903517824 */ /* 0x000fc600078e02ff */
[----:B------:R0:W4:Y:S02]  /*2950*/  LDG.E.U16 R77, desc[UR60][R102.64] ;  /* 0x0000003c664d7981 */ /* 0x000124000c1e1500 */
[-C--:B0-----:R-:W-:Y:S01]  /*2960*/  IADD3 R82, P0, R101, R120.reuse, RZ ;  /* 0x0000007865527210 */ /* 0x081fe20007f1e0ff */
[----:B------:R-:W-:Y:S01]  /*2970*/  IMAD R83, R3, 0xe1, RZ ;  /* 0x000000e103537824 */ /* 0x000fe200078e02ff */
[-C--:B------:R-:W-:Y:S01]  /*2980*/  LEA.HI.X.SX32 R101, R95, R121.reuse, 0x1, P1 ;  /* 0x000000795f657211 */ /* 0x080fe200008f0eff */
[----:B------:R-:W-:Y:S01]  /*2990*/  IMAD R145, R145, 0x164, RZ ;  /* 0x0000016491917824 */ /* 0x000fe200078e02ff */
[-C--:B------:R-:W-:Y:S01]  /*29a0*/  LEA.HI.X.SX32 R95, R81, R121.reuse, 0x1, P2 ;  /* 0x00000079515f7211 */ /* 0x080fe200010f0eff */
[----:B------:R-:W-:Y:S01]  /*29b0*/  IMAD R81, R3, 0xe9, RZ ;  /* 0x000000e903517824 */ /* 0x000fe200078e02ff */
[----:B------:R-:W-:Y:S01]  /*29c0*/  LEA.HI.X.SX32 R83, R83, R121, 0x1, P0 ;  /* 0x0000007953537211 */ /* 0x000fe200000f0eff */
[----:B------:R5:W4:Y:S01]  /*29d0*/  LDG.E.U16 R78, desc[UR60][R100.64] ;  /* 0x0000003c644e7981 */ /* 0x000b22000c1e1500 */
[-C--:B------:R-:W-:Y:S01]  /*29e0*/  IADD3 R104, P0, R109, R120.reuse, RZ ;  /* 0x000000786d687210 */ /* 0x080fe20007f1e0ff */
[----:B------:R-:W-:Y:S01]  /*29f0*/  IMAD R147, R147, 0x184, RZ ;  /* 0x0000018493937824 */ /* 0x000fe200078e02ff */
[----:B------:R-:W-:Y:S01]  /*2a00*/  IADD3 R102, P1, R149, R120, RZ ;  /* 0x0000007895667210 */ /* 0x000fe20007f3e0ff */
[----:B------:R0:W4:Y:S01]  /*2a10*/  LDG.E.U16 R84, desc[UR60][R94.64] ;  /* 0x0000003c5e547981 */ /* 0x000122000c1e1500 */
[----:B------:R-:W2:Y:S01]  /*2a20*/  LDC R149, c[0x0][0x248] ;  /* 0x00009200ff957b82 */ /* 0x000ea20000000800 */
[----:B------:R-:W-:-:S02]  /*2a30*/  IMAD R103, R3, 0xf1, RZ ;  /* 0x000000f103677824 */ /* 0x000fc400078e02ff */
[----:B-1----:R-:W-:Y:S01]  /*2a40*/  IMAD R155, R141, 0x124, RZ ;  /* 0x000001248d9b7824 */ /* 0x002fe200078e02ff */
[----:B------:R-:W4:Y:S01]  /*2a50*/  LDG.E.U16 R83, desc[UR60][R82.64] ;  /* 0x0000003c52537981 */ /* 0x000f22000c1e1500 */
[----:B-----5:R-:W-:Y:S01]  /*2a60*/  IMAD R101, R105, 0x104, RZ ;  /* 0x0000010469657824 */ /* 0x020fe200078e02ff */
[-C--:B------:R-:W-:Y:S02]  /*2a70*/  IADD3 R100, P2, R151, R120.reuse, RZ ;  /* 0x0000007897647210 */ /* 0x080fe40007f5e0ff */
[-C--:B------:R-:W-:Y:S01]  /*2a80*/  LEA.HI.X.SX32 R105, R81, R121.reuse, 0x1, P0 ;  /* 0x0000007951697211 */ /* 0x080fe200000f0eff */
[----:B0-----:R-:W-:Y:S01]  /*2a90*/  IMAD R95, R3, 0xf9, RZ ;  /* 0x000000f9035f7824 */ /* 0x001fe200078e02ff */
[----:B------:R-:W-:Y:S01]  /*2aa0*/  IADD3 R94, P0, R101, R120, RZ ;  /* 0x00000078655e7210 */ /* 0x000fe20007f1e0ff */
[----:B------:R-:W0:Y:S01]  /*2ab0*/  LDC R151, c[0x0][0x248] ;  /* 0x00009200ff977b82 */ /* 0x000e220000000800 */
[-C--:B------:R-:W-:Y:S01]  /*2ac0*/  LEA.HI.X.SX32 R103, R103, R121.reuse, 0x1, P1 ;  /* 0x0000007967677211 */ /* 0x080fe200008f0eff */
[----:B------:R-:W-:Y:S01]  /*2ad0*/  IMAD R157, R143, 0x144, RZ ;  /* 0x000001448f9d7824 */ /* 0x000fe200078e02ff */
[-C--:B------:R-:W-:Y:S01]  /*2ae0*/  LEA.HI.X.SX32 R101, R95, R121.reuse, 0x1, P2 ;  /* 0x000000795f657211 */ /* 0x080fe200010f0eff */
[----:B------:R-:W5:Y:S01]  /*2af0*/  LDG.E.U16 R81, desc[UR60][R104.64] ;  /* 0x0000003c68517981 */ /* 0x000f62000c1e1500 */
[----:B------:R-:W-:-:S03]  /*2b00*/  LEA.HI.X.SX32 R95, R107, R121, 0x1, P0 ;  /* 0x000000796b5f7211 */ /* 0x000fc600000f0eff */
[----:B------:R-:W5:Y:S01]  /*2b10*/  LDG.E.U16 R82, desc[UR60][R102.64] ;  /* 0x0000003c66527981 */ /* 0x000f62000c1e1500 */
[----:B------:R-:W1:Y:S03]  /*2b20*/  LDC R141, c[0x0][0x248] ;  /* 0x00009200ff8d7b82 */ /* 0x000e660000000800 */
[----:B------:R2:W5:Y:S04]  /*2b30*/  LDG.E.U16 R107, desc[UR60][R94.64] ;  /* 0x0000003c5e6b7981 */ /* 0x000568000c1e1500 */
[----:B------:R0:W5:Y:S01]  /*2b40*/  LDG.E.U16 R109, desc[UR60][R100.64] ;  /* 0x0000003c646d7981 */ /* 0x000162000c1e1500 */
[----:B------:R-:W1:Y:S01]  /*2b50*/  LDC R143, c[0x0][0x248] ;  /* 0x00009200ff8f7b82 */ /* 0x000e620000000800 */
[-C--:B--2---:R-:W-:Y:S01]  /*2b60*/  IADD3 R94, P0, R155, R120.reuse, RZ ;  /* 0x000000789b5e7210 */ /* 0x084fe20007f1e0ff */
[----:B------:R-:W-:Y:S01]  /*2b70*/  IMAD R149, R149, 0x1a4, RZ ;  /* 0x000001a495957824 */ /* 0x000fe200078e02ff */
[----:B------:R-:W-:Y:S01]  /*2b80*/  IADD3 R104, P1, R157, R120, RZ ;  /* 0x000000789d687210 */ /* 0x000fe20007f3e0ff */
[----:B0-----:R-:W-:Y:S01]  /*2b90*/  IMAD R151, R151, 0x1c4, RZ ;  /* 0x000001c497977824 */ /* 0x001fe200078e02ff */
[----:B------:R-:W-:-:S03]  /*2ba0*/  LEA.HI.X.SX32 R95, R137, R121, 0x1, P0 ;  /* 0x00000079895f7211 */ /* 0x000fc600000f0eff */
[----:B------:R-:W0:Y:S01]  /*2bb0*/  LDC R157, c[0x0][0x248] ;  /* 0x00009200ff9d7b82 */ /* 0x000e220000000800 */
[-C--:B------:R-:W-:Y:S02]  /*2bc0*/  IADD3 R102, P0, R145, R120.reuse, RZ ;  /* 0x0000007891667210 */ /* 0x080fe40007f1e0ff */
[----:B------:R-:W-:Y:S02]  /*2bd0*/  IADD3 R100, P2, R147, R120, RZ ;  /* 0x0000007893647210 */ /* 0x000fe40007f5e0ff */
[-C--:B------:R-:W-:Y:S02]  /*2be0*/  LEA.HI.X.SX32 R103, R130, R121.reuse, 0x1, P0 ;  /* 0x0000007982677211 */ /* 0x080fe400000f0eff */
[-C--:B------:R-:W-:Y:S01]  /*2bf0*/  LEA.HI.X.SX32 R101, R131, R121.reuse, 0x1, P2 ;  /* 0x0000007983657211 */ /* 0x080fe200010f0eff */
[----:B------:R-:W2:Y:S01]  /*2c00*/  LDC R130, c[0x0][0x248] ;  /* 0x00009200ff827b82 */ /* 0x000ea20000000800 */
[----:B------:R-:W-:Y:S02]  /*2c10*/  LEA.HI.X.SX32 R105, R106, R121, 0x1, P1 ;  /* 0x000000796a697211 */ /* 0x000fe400008f0eff */
[----:B------:R1:W5:Y:S02]  /*2c20*/  LDG.E.U16 R106, desc[UR60][R94.64] ;  /* 0x0000003c5e6a7981 */ /* 0x000364000c1e1500 */
[----:B-1----:R-:W-:-:S02]  /*2c30*/  IMAD R145, R141, 0x114, RZ ;  /* 0x000001148d917824 */ /* 0x002fc400078e02ff */
[----:B------:R-:W5:Y:S01]  /*2c40*/  LDG.E.U16 R105, desc[UR60][R104.64] ;  /* 0x0000003c68697981 */ /* 0x000f62000c1e1500 */
[----:B------:R-:W1:Y:S01]  /*2c50*/  LDC R131, c[0x0][0x248] ;  /* 0x00009200ff837b82 */ /* 0x000e620000000800 */
[----:B------:R-:W-:-:S07]  /*2c60*/  IADD3 R94, P1, R149, R120, RZ ;  /* 0x00000078955e7210 */ /* 0x000fce0007f3e0ff */
[----:B------:R-:W0:Y:S01]  /*2c70*/  LDC R149, c[0x0][0x248] ;  /* 0x00009200ff957b82 */ /* 0x000e220000000800 */
[----:B------:R-:W-:Y:S01]  /*2c80*/  LEA.HI.X.SX32 R95, R124, R121, 0x1, P1 ;  /* 0x000000797c5f7211 */ /* 0x000fe200008f0eff */
[----:B------:R-:W5:Y:S01]  /*2c90*/  LDG.E.U16 R104, desc[UR60][R102.64] ;  /* 0x0000003c66687981 */ /* 0x000f62000c1e1500 */
[----:B------:R-:W-:-:S05]  /*2ca0*/  IMAD R143, R143, 0x134, RZ ;  /* 0x000001348f8f7824 */ /* 0x000fca00078e02ff */
[----:B------:R-:W3:Y:S01]  /*2cb0*/  LDC R137, c[0x0][0x248] ;  /* 0x00009200ff897b82 */ /* 0x000ee20000000800 */
[----:B------:R2:W5:Y:S07]  /*2cc0*/  LDG.E.U16 R103, desc[UR60][R100.64] ;  /* 0x0000003c64677981 */ /* 0x00056e000c1e1500 */
[----:B------:R-:W3:Y:S01]  /*2cd0*/  LDC R141, c[0x0][0x248] ;  /* 0x00009200ff8d7b82 */ /* 0x000ee20000000800 */
[----:B------:R1:W5:Y:S01]  /*2ce0*/  LDG.E.U16 R102, desc[UR60][R94.64] ;  /* 0x0000003c5e667981 */ /* 0x000362000c1e1500 */
[----:B--2---:R-:W-:Y:S01]  /*2cf0*/  IADD3 R100, P1, R151, R120, RZ ;  /* 0x0000007897647210 */ /* 0x004fe20007f3e0ff */
[----:B------:R-:W-:-:S05]  /*2d00*/  IMAD R151, R130, 0x154, RZ ;  /* 0x0000015482977824 */ /* 0x000fca00078e02ff */
[----:B------:R-:W2:Y:S01]  /*2d10*/  LDC R147, c[0x0][0x248] ;  /* 0x00009200ff937b82 */ /* 0x000ea20000000800 */
[----:B-1----:R-:W-:Y:S01]  /*2d20*/  IMAD R131, R131, 0x174, RZ ;  /* 0x0000017483837824 */ /* 0x002fe200078e02ff */
[-C--:B------:R-:W-:Y:S02]  /*2d30*/  LEA.HI.X.SX32 R101, R122, R121.reuse, 0x1, P1 ;  /* 0x000000797a657211 */ /* 0x080fe400008f0eff */
[-C--:B------:R-:W-:Y:S02]  /*2d40*/  IADD3 R94, P0, R145, R120.reuse, RZ ;  /* 0x00000078915e7210 */ /* 0x080fe40007f1e0ff */
[-C--:B------:R-:W-:Y:S02]  /*2d50*/  IADD3 R122, P1, R143, R120.reuse, RZ ;  /* 0x000000788f7a7210 */ /* 0x080fe40007f3e0ff */
[-C--:B------:R-:W-:Y:S01]  /*2d60*/  LEA.HI.X.SX32 R95, R128, R121.reuse, 0x1, P0 ;  /* 0x00000079805f7211 */ /* 0x080fe200000f0eff */
[----:B0-----:R-:W-:Y:S01]  /*2d70*/  IMAD R149, R149, 0x1d4, RZ ;  /* 0x000001d495957824 */ /* 0x001fe200078e02ff */
[-C--:B------:R-:W-:Y:S01]  /*2d80*/  LEA.HI.X.SX32 R123, R123, R121.reuse, 0x1, P1 ;  /* 0x000000797b7b7211 */ /* 0x080fe200008f0eff */
[----:B------:R-:W0:Y:S01]  /*2d90*/  LDC R143, c[0x0][0x248] ;  /* 0x00009200ff8f7b82 */ /* 0x000e220000000800 */
[-C--:B------:R-:W-:Y:S01]  /*2da0*/  IADD3 R130, P0, R151, R120.reuse, RZ ;  /* 0x0000007897827210 */ /* 0x080fe20007f1e0ff */
[----:B------:R-:W-:Y:S01]  /*2db0*/  IMAD R153, R153, 0x1e4, RZ ;  /* 0x000001e499997824 */ /* 0x000fe200078e02ff */
[-C--:B------:R-:W-:Y:S01]  /*2dc0*/  IADD3 R128, P1, R131, R120.reuse, RZ ;  /* 0x0000007883807210 */ /* 0x080fe20007f3e0ff */
[----:B---3--:R-:W-:Y:S01]  /*2dd0*/  IMAD R137, R137, 0x194, RZ ;  /* 0x0000019489897824 */ /* 0x008fe200078e02ff */
[-C--:B------:R-:W-:Y:S01]  /*2de0*/  LEA.HI.X.SX32 R131, R129, R121.reuse, 0x1, P0 ;  /* 0x0000007981837211 */ /* 0x080fe200000f0eff */
[----:B------:R-:W3:Y:S01]  /*2df0*/  LDG.E.U16 R95, desc[UR60][R94.64] ;  /* 0x0000003c5e5f7981 */ /* 0x000ee2000c1e1500 */
[-C--:B------:R-:W-:Y:S01]  /*2e00*/  LEA.HI.X.SX32 R129, R126, R121.reuse, 0x1, P1 ;  /* 0x000000797e817211 */ /* 0x080fe200008f0eff */
[----:B------:R-:W1:Y:S01]  /*2e10*/  LDC R145, c[0x0][0x248] ;  /* 0x00009200ff917b82 */ /* 0x000e620000000800 */
[-C--:B------:R-:W-:Y:S01]  /*2e20*/  IADD3 R126, P1, R149, R120.reuse, RZ ;  /* 0x00000078957e7210 */ /* 0x080fe20007f3e0ff */
[----:B------:R-:W-:Y:S01]  /*2e30*/  IMAD R141, R141, 0x1b4, RZ ;  /* 0x000001b48d8d7824 */ /* 0x000fe200078e02ff */
[----:B------:R-:W-:Y:S01]  /*2e40*/  IADD3 R124, P2, R153, R120, RZ ;  /* 0x00000078997c7210 */ /* 0x000fe20007f5e0ff */
[----:B------:R-:W3:Y:S04]  /*2e50*/  LDG.E.U16 R101, desc[UR60][R100.64] ;  /* 0x0000003c64657981 */ /* 0x000ee8000c1e1500 */
[----:B------:R-:W2:Y:S01]  /*2e60*/  LDC R149, c[0x0][0x248] ;  /* 0x00009200ff957b82 */ /* 0x000ea20000000800 */
[----:B------:R-:W-:Y:S01]  /*2e70*/  LEA.HI.X.SX32 R125, R125, R121, 0x1, P2 ;  /* 0x000000797d7d7211 */ /* 0x000fe200010f0eff */
[----:B------:R0:W3:Y:S01]  /*2e80*/  LDG.E.U16 R94, desc[UR60][R122.64] ;  /* 0x0000003c7a5e7981 */ /* 0x0000e2000c1e1500 */
[----:B------:R-:W-:-:S03]  /*2e90*/  IMAD R157, R157, 0x1f4, RZ ;  /* 0x000001f49d9d7824 */ /* 0x000fc600078e02ff */
[----:B------:R0:W3:Y:S02]  /*2ea0*/  LDG.E.U16 R100, desc[UR60][R124.64] ;  /* 0x0000003c7c647981 */ /* 0x0000e4000c1e1500 */
[----:B------:R-:W1:Y:S01]  /*2eb0*/  LDC R151, c[0x0][0x248] ;  /* 0x00009200ff977b82 */ /* 0x000e620000000800 */
[----:B0-----:R-:W-:Y:S01]  /*2ec0*/  IMAD R143, R143, 0x106, RZ ;  /* 0x000001068f8f7824 */ /* 0x001fe200078e02ff */
[----:B------:R-:W3:Y:S01]  /*2ed0*/  LDG.E.U16 R130, desc[UR60][R130.64] ;  /* 0x0000003c82827981 */ /* 0x000ee2000c1e1500 */
[-C--:B------:R-:W-:Y:S02]  /*2ee0*/  IADD3 R122, P0, R137, R120.reuse, RZ ;  /* 0x00000078897a7210 */ /* 0x080fe40007f1e0ff */
[----:B------:R-:W-:-:S03]  /*2ef0*/  IADD3 R124, P2, R141, R120, RZ ;  /* 0x000000788d7c7210 */ /* 0x000fc60007f5e0ff */
[----:B------:R-:W0:Y:S01]  /*2f00*/  LDC R153, c[0x0][0x248] ;  /* 0x00009200ff997b82 */ /* 0x000e220000000800 */
[-C--:B------:R-:W-:Y:S02]  /*2f10*/  LEA.HI.X.SX32 R123, R135, R121.reuse, 0x1, P0 ;  /* 0x00000079877b7211 */ /* 0x080fe400000f0eff */
[----:B------:R-:W-:-:S05]  /*2f20*/  LEA.HI.X.SX32 R125, R133, R121, 0x1, P2 ;  /* 0x00000079857d7211 */ /* 0x000fca00010f0eff */
[----:B------:R-:W0:Y:S01]  /*2f30*/  LDC R155, c[0x0][0x248] ;  /* 0x00009200ff9b7b82 */ /* 0x000e220000000800 */
[----:B------:R1:W3:Y:S01]  /*2f40*/  LDG.E.U16 R133, desc[UR60][R122.64] ;  /* 0x0000003c7a857981 */ /* 0x0002e2000c1e1500 */
[----:B------:R-:W-:Y:S01]  /*2f50*/  IMAD R141, R3, 0x83, RZ ;  /* 0x00000083038d7824 */ /* 0x000fe200078e02ff */
[-C--:B------:R-:W-:Y:S01]  /*2f60*/  LEA.HI.X.SX32 R127, R127, R121.reuse, 0x1, P1 ;  /* 0x000000797f7f7211 */ /* 0x080fe200008f0eff */
[----:B--2---:R-:W-:Y:S01]  /*2f70*/  IMAD R165, R149, 0x136, RZ ;  /* 0x0000013695a57824 */ /* 0x004fe200078e02ff */
[----:B------:R2:W3:Y:S01]  /*2f80*/  LDG.E.U16 R135, desc[UR60][R124.64] ;  /* 0x0000003c7c877981 */ /* 0x0004e2000c1e1500 */
[----:B-1----:R-:W-:Y:S02]  /*2f90*/  IMAD R145, R145, 0x116, RZ ;  /* 0x0000011691917824 */ /* 0x002fe400078e02ff */
[----:B------:R-:W-:Y:S01]  /*2fa0*/  IMAD R147, R147, 0x126, RZ ;  /* 0x0000012693937824 */ /* 0x000fe200078e02ff */
[----:B------:R1:W3:Y:S01]  /*2fb0*/  LDG.E.U16 R131, desc[UR60][R128.64] ;  /* 0x0000003c80837981 */ /* 0x0002e2000c1e1500 */
[----:B------:R-:W4:Y:S01]  /*2fc0*/  LDC R169, c[0x0][0x248] ;  /* 0x00009200ffa97b82 */ /* 0x000f220000000800 */
[----:B------:R-:W-:Y:S01]  /*2fd0*/  IADD3 R122, P2, R157, R120, RZ ;  /* 0x000000789d7a7210 */ /* 0x000fe20007f5e0ff */
[----:B------:R-:W-:Y:S01]  /*2fe0*/  IMAD R151, R151, 0x146, RZ ;  /* 0x0000014697977824 */ /* 0x000fe200078e02ff */
[----:B------:R1:W3:Y:S05]  /*2ff0*/  LDG.E.U16 R137, desc[UR60][R126.64] ;  /* 0x0000003c7e897981 */ /* 0x0002ea000c1e1500 */
[----:B------:R-:W0:Y:S01]  /*3000*/  LDC R157, c[0x0][0x248] ;  /* 0x00009200ff9d7b82 */ /* 0x000e220000000800 */
[----:B------:R-:W-:-:S02]  /*3010*/  LEA.HI.X.SX32 R123, R139, R121, 0x1, P2 ;  /* 0x000000798b7b7211 */ /* 0x000fc400010f0eff */
[-C--:B--2---:R-:W-:Y:S01]  /*3020*/  IADD3 R124, P0, R143, R120.reuse, RZ ;  /* 0x000000788f7c7210 */ /* 0x084fe20007f1e0ff */
[----:B-1----:R-:W-:Y:S02]  /*3030*/  IMAD R129, R3, 0x8b, RZ ;  /* 0x0000008b03817824 */ /* 0x002fe400078e02ff */
[----:B------:R1:W2:Y:S01]  /*3040*/  LDG.E.U16 R139, desc[UR60][R122.64] ;  /* 0x0000003c7a8b7981 */ /* 0x0002a2000c1e1500 */
[----:B------:R-:W-:Y:S01]  /*3050*/  LEA.HI.X.SX32 R125, R141, R121, 0x1, P0 ;  /* 0x000000798d7d7211 */ /* 0x000fe200000f0eff */
[----:B------:R-:W-:Y:S01]  /*3060*/  IMAD R143, R3, 0x93, RZ ;  /* 0x00000093038f7824 */ /* 0x000fe200078e02ff */
[-C--:B------:R-:W-:Y:S01]  /*3070*/  IADD3 R126, P1, R145, R120.reuse, RZ ;  /* 0x00000078917e7210 */ /* 0x080fe20007f3e0ff */
[----:B------:R-:W-:Y:S01]  /*3080*/  IMAD R159, R159, 0x186, RZ ;  /* 0x000001869f9f7824 */ /* 0x000fe200078e02ff */
[-C--:B------:R-:W-:Y:S01]  /*3090*/  IADD3 R128, P2, R147, R120.reuse, RZ ;  /* 0x0000007893807210 */ /* 0x080fe20007f5e0ff */
[----:B------:R0:W2:Y:S01]  /*30a0*/  LDG.E.U16 R141, desc[UR60][R124.64] ;  /* 0x0000003c7c8d7981 */ /* 0x0000a2000c1e1500 */
[----:B------:R-:W4:Y:S01]  /*30b0*/  LDC R167, c[0x0][0x248] ;  /* 0x00009200ffa77b82 */ /* 0x000f220000000800 */
[----:B-1----:R-:W-:Y:S01]  /*30c0*/  IADD3 R122, P0, R165, R120, RZ ;  /* 0x00000078a57a7210 */ /* 0x002fe20007f1e0ff */
[----:B------:R-:W-:-:S06]  /*30d0*/  IMAD R149, R3, 0xa3, RZ ;  /* 0x000000a303957824 */ /* 0x000fcc00078e02ff */
[----:B------:R-:W1:Y:S01]  /*30e0*/  LDC R165, c[0x0][0x248] ;  /* 0x00009200ffa57b82 */ /* 0x000e620000000800 */
[-C--:B------:R-:W-:Y:S02]  /*30f0*/  LEA.HI.X.SX32 R127, R129, R121.reuse, 0x1, P1 ;  /* 0x00000079817f7211 */ /* 0x080fe400008f0eff */
[----:B0-----:R-:W-:Y:S01]  /*3100*/  IADD3 R124, P1, R151, R120, RZ ;  /* 0x00000078977c7210 */ /* 0x001fe20007f3e0ff */
[----:B------:R-:W-:Y:S01]  /*3110*/  IMAD R147, R3, 0x9b, RZ ;  /* 0x0000009b03937824 */ /* 0x000fe200078e02ff */
[-C--:B------:R-:W-:Y:S01]  /*3120*/  LEA.HI.X.SX32 R129, R143, R121.reuse, 0x1, P2 ;  /* 0x000000798f817211 */ /* 0x080fe200010f0eff */
[----:B------:R-:W-:Y:S01]  /*3130*/  IMAD R153, R153, 0x156, RZ ;  /* 0x0000015699997824 */ /* 0x000fe200078e02ff */
[-C--:B------:R-:W-:Y:S01]  /*3140*/  LEA.HI.X.SX32 R125, R149, R121.reuse, 0x1, P1 ;  /* 0x00000079957d7211 */ /* 0x080fe200008f0eff */
[----:B------:R-:W-:Y:S01]  /*3150*/  IMAD R155, R155, 0x166, RZ ;  /* 0x000001669b9b7824 */ /* 0x000fe200078e02ff */
[----:B------:R0:W2:Y:S01]  /*3160*/  LDG.E.U16 R143, desc[UR60][R126.64] ;  /* 0x0000003c7e8f7981 */ /* 0x0000a2000c1e1500 */
[----:B------:R-:W-:Y:S01]  /*3170*/  LEA.HI.X.SX32 R123, R147, R121, 0x1, P0 ;  /* 0x00000079937b7211 */ /* 0x000fe200000f0eff */
[----:B------:R-:W-:Y:S01]  /*3180*/  IMAD R175, R157, 0x176, RZ ;  /* 0x000001769daf7824 */ /* 0x000fe200078e02ff */
[----:B------:R-:W4:Y:S01]  /*3190*/  LDC R177, c[0x0][0x248] ;  /* 0x00009200ffb17b82 */ /* 0x000f220000000800 */
[----:B------:R0:W2:Y:S01]  /*31a0*/  LDG.E.U16 R145, desc[UR60][R128.64] ;  /* 0x0000003c80917981 */ /* 0x0000a2000c1e1500 */
[----:B------:R-:W-:-:S03]  /*31b0*/  IMAD R157, R3, 0xc3, RZ ;  /* 0x000000c3039d7824 */ /* 0x000fc600078e02ff */
[----:B------:R1:W2:Y:S01]  /*31c0*/  LDG.E.U16 R149, desc[UR60][R124.64] ;  /* 0x0000003c7c957981 */ /* 0x0002a2000c1e1500 */
[----:B0-----:R-:W-:Y:S01]  /*31d0*/  IMAD R127, R3, 0xab, RZ ;  /* 0x000000ab037f7824 */ /* 0x001fe200078e02ff */
[-C--:B------:R-:W-:Y:S02]  /*31e0*/  IADD3 R126, P2, R153, R120.reuse, RZ ;  /* 0x00000078997e7210 */ /* 0x080fe40007f5e0ff */
[----:B------:R0:W2:Y:S01]  /*31f0*/  LDG.E.U16 R147, desc[UR60][R122.64] ;  /* 0x0000003c7a937981 */ /* 0x0000a2000c1e1500 */
[----:B------:R-:W-:Y:S01]  /*3200*/  IMAD R129, R3, 0xb3, RZ ;  /* 0x000000b303817824 */ /* 0x000fe200078e02ff */
[-C--:B------:R-:W-:Y:S02]  /*3210*/  IADD3 R128, P0, R155, R120.reuse, RZ ;  /* 0x000000789b807210 */ /* 0x080fe40007f1e0ff */
[----:B-1----:R-:W-:Y:S01]  /*3220*/  IADD3 R124, P1, R159, R120, RZ ;  /* 0x000000789f7c7210 */ /* 0x002fe20007f3e0ff */
[----:B------:R-:W-:Y:S01]  /*3230*/  IMAD R155, R3, 0xbb, RZ ;  /* 0x000000bb039b7824 */ /* 0x000fe200078e02ff */
[----:B------:R-:W-:-:S02]  /*3240*/  LEA.HI.X.SX32 R127, R127, R121, 0x1, P2 ;  /* 0x000000797f7f7211 */ /* 0x000fc400010f0eff */
[-C--:B------:R-:W-:Y:S01]  /*3250*/  LEA.HI.X.SX32 R129, R129, R121.reuse, 0x1, P0 ;  /* 0x0000007981817211 */ /* 0x080fe200000f0eff */
[----:B------:R-:W-:Y:S01]  /*3260*/  IMAD R161, R161, 0x196, RZ ;  /* 0x00000196a1a17824 */ /* 0x000fe200078e02ff */
[-C--:B0-----:R-:W-:Y:S01]  /*3270*/  IADD3 R122, P0, R175, R120.reuse, RZ ;  /* 0x00000078af7a7210 */ /* 0x081fe20007f1e0ff */
[----:B------:R-:W-:Y:S01]  /*3280*/  IMAD R163, R163, 0x1a6, RZ ;  /* 0x000001a6a3a37824 */ /* 0x000fe200078e02ff */
[-C--:B------:R-:W-:Y:S01]  /*3290*/  LEA.HI.X.SX32 R125, R157, R121.reuse, 0x1, P1 ;  /* 0x000000799d7d7211 */ /* 0x080fe200008f0eff */
[----:B------:R-:W0:Y:S01]  /*32a0*/  LDC R175, c[0x0][0x248] ;  /* 0x00009200ffaf7b82 */ /* 0x000e220000000800 */
[----:B------:R1:W2:Y:S01]  /*32b0*/  LDG.E.U16 R151, desc[UR60][R126.64] ;  /* 0x0000003c7e977981 */ /* 0x0002a2000c1e1500 */
[----:B------:R-:W-:Y:S01]  /*32c0*/  LEA.HI.X.SX32 R123, R155, R121, 0x1, P0 ;  /* 0x000000799b7b7211 */ /* 0x000fe200000f0eff */
[----:B------:R-:W-:Y:S02]  /*32d0*/  IMAD R189, R165, 0x1b6, RZ ;  /* 0x000001b6a5bd7824 */ /* 0x000fe400078e02ff */
[----:B------:R1:W2:Y:S04]  /*32e0*/  LDG.E.U16 R153, desc[UR60][R128.64] ;  /* 0x0000003c80997981 */ /* 0x0002a8000c1e1500 */
[----:B------:R4:W2:Y:S01]  /*32f0*/  LDG.E.U16 R157, desc[UR60][R124.64] ;  /* 0x0000003c7c9d7981 */ /* 0x0008a2000c1e1500 */
[----:B-1----:R-:W-:Y:S01]  /*3300*/  IMAD R127, R3, 0xcb, RZ ;  /* 0x000000cb037f7824 */ /* 0x002fe200078e02ff */
[----:B------:R-:W-:-:S02]  /*3310*/  IADD3 R126, P2, R161, R120, RZ ;  /* 0x00000078a17e7210 */ /* 0x000fc40007f5e0ff */
[----:B------:R1:W2:Y:S01]  /*3320*/  LDG.E.U16 R155, desc[UR60][R122.64] ;  /* 0x0000003c7a9b7981 */ /* 0x0002a2000c1e1500 */
[----:B------:R-:W-:Y:S01]  /*3330*/  IMAD R129, R3, 0xd3, RZ ;  /* 0x000000d303817824 */ /* 0x000fe200078e02ff */
[-C--:B------:R-:W-:Y:S01]  /*3340*/  IADD3 R128, P0, R163, R120.reuse, RZ ;  /* 0x00000078a3807210 */ /* 0x080fe20007f1e0ff */
[----:B----4-:R-:W-:Y:S02]  /*3350*/  IMAD R125, R184, 0x1e6, RZ ;  /* 0x000001e6b87d7824 */ /* 0x010fe400078e02ff */
[----:B------:R-:W4:Y:S01]  /*3360*/  LDC R184, c[0x0][0x248] ;  /* 0x00009200ffb87b82 */ /* 0x000f220000000800 */
[-C--:B------:R-:W-:Y:S01]  /*3370*/  LEA.HI.X.SX32 R127, R127, R121.reuse, 0x1, P2 ;  /* 0x000000797f7f7211 */ /* 0x080fe200010f0eff */
[----:B------:R-:W-:Y:S01]  /*3380*/  IMAD R163, R3, 0xdb, RZ ;  /* 0x000000db03a37824 */ /* 0x000fe200078e02ff */
[-C--:B------:R-:W-:Y:S01]  /*3390*/  LEA.HI.X.SX32 R129, R129, R121.reuse, 0x1, P0 ;  /* 0x0000007981817211 */ /* 0x080fe200000f0eff */
[----:B------:R-:W-:Y:S01]  /*33a0*/  IMAD R169, R169, 0x1d6, RZ ;  /* 0x000001d6a9a97824 */ /* 0x000fe200078e02ff */
[----:B-1----:R-:W-:Y:S01]  /*33b0*/  IADD3 R122, P0, R189, R120, RZ ;  /* 0x00000078bd7a7210 */ /* 0x002fe20007f1e0ff */
[----:B------:R1:W2:Y:S01]  /*33c0*/  LDG.E.U16 R159, desc[UR60][R126.64] ;  /* 0x0000003c7e9f7981 */ /* 0x0002a2000c1e1500 */
[----:B------:R-:W-:Y:S01]  /*33d0*/  IMAD R167, R167, 0x1c6, RZ ;  /* 0x000001c6a7a77824 */ /* 0x000fe200078e02ff */
[----:B------:R-:W4:Y:S01]  /*33e0*/  LDC R189, c[0x0][0x248] ;  /* 0x00009200ffbd7b82 */ /* 0x000f220000000800 */
[----:B------:R-:W-:Y:S01]  /*33f0*/  LEA.HI.X.SX32 R123, R163, R121, 0x1, P0 ;  /* 0x00000079a37b7211 */ /* 0x000fe200000f0eff */
[----:B------:R1:W2:Y:S01]  /*3400*/  LDG.E.U16 R161, desc[UR60][R128.64] ;  /* 0x0000003c80a17981 */ /* 0x0002a2000c1e1500 */
[----:B------:R-:W-:-:S02]  /*3410*/  IMAD R191, R191, 0x1f6, RZ ;  /* 0x000001f6bfbf7824 */ /* 0x000fc400078e02ff */
[----:B-1----:R-:W-:Y:S01]  /*3420*/  IMAD R127, R3, 0xeb, RZ ;  /* 0x000000eb037f7824 */ /* 0x002fe200078e02ff */
[-C--:B------:R-:W-:Y:S01]  /*3430*/  IADD3 R126, P2, R169, R120.reuse, RZ ;  /* 0x00000078a97e7210 */ /* 0x080fe20007f5e0ff */
[----:B------:R1:W2:Y:S01]  /*3440*/  LDG.E.U16 R163, desc[UR60][R122.64] ;  /* 0x0000003c7aa37981 */ /* 0x0002a2000c1e1500 */
[----:B------:R-:W-:Y:S01]  /*3450*/  IMAD R129, R3, 0xf3, RZ ;  /* 0x000000f303817824 */ /* 0x000fe200078e02ff */
[-C--:B------:R-:W-:Y:S01]  /*3460*/  IADD3 R128, P0, R125, R120.reuse, RZ ;  /* 0x000000787d807210 */ /* 0x080fe20007f1e0ff */
[----:B------:R-:W-:Y:S01]  /*3470*/  IMAD R165, R3, 0xe3, RZ ;  /* 0x000000e303a57824 */ /* 0x000fe200078e02ff */
[-C--:B------:R-:W-:Y:S01]  /*3480*/  LEA.HI.X.SX32 R127, R127, R121.reuse, 0x1, P2 ;  /* 0x000000797f7f7211 */ /* 0x080fe200010f0eff */
[----:B------:R-:W-:Y:S01]  /*3490*/  IMAD R183, R183, 0x138, RZ ;  /* 0x00000138b7b77824 */ /* 0x000fe200078e02ff */
[-C--:B------:R-:W-:Y:S02]  /*34a0*/  LEA.HI.X.SX32 R129, R129, R121.reuse, 0x1, P0 ;  /* 0x0000007981817211 */ /* 0x080fe400000f0eff */
[-C--:B------:R-:W-:Y:S01]  /*34b0*/  IADD3 R124, P1, R167, R120.reuse, RZ ;  /* 0x00000078a77c7210 */ /* 0x080fe20007f3e0ff */
[----:B-1----:R-:W-:Y:S01]  /*34c0*/  IMAD R123, R3, 0xfb, RZ ;  /* 0x000000fb037b7824 */ /* 0x002fe200078e02ff */
[-C--:B------:R-:W-:Y:S01]  /*34d0*/  IADD3 R122, P2, R191, R120.reuse, RZ ;  /* 0x00000078bf7a7210 */ /* 0x080fe20007f5e0ff */
[----:B------:R1:W2:Y:S01]  /*34e0*/  LDG.E.U16 R169, desc[UR60][R128.64] ;  /* 0x0000003c80a97981 */ /* 0x0002a2000c1e1500 */
[-C--:B------:R-:W-:Y:S01]  /*34f0*/  LEA.HI.X.SX32 R125, R165, R121.reuse, 0x1, P1 ;  /* 0x00000079a57d7211 */ /* 0x080fe200008f0eff */
[----:B0-----:R-:W-:Y:S01]  /*3500*/  IMAD R175, R175, 0x108, RZ ;  /* 0x00000108afaf7824 */ /* 0x001fe200078e02ff */
[----:B------:R-:W-:Y:S01]  /*3510*/  LEA.HI.X.SX32 R123, R123, R121, 0x1, P2 ;  /* 0x000000797b7b7211 */ /* 0x000fe200010f0eff */
[----:B------:R-:W-:Y:S01]  /*3520*/  IMAD R177, R177, 0x128, RZ ;  /* 0x00000128b1b17824 */ /* 0x000fe200078e02ff */
[----:B------:R0:W2:Y:S04]  /*3530*/  LDG.E.U16 R167, desc[UR60][R126.64] ;  /* 0x0000003c7ea77981 */ /* 0x0000a8000c1e1500 */
[----:B------:R0:W2:Y:S01]  /*3540*/  LDG.E.U16 R165, desc[UR60][R124.64] ;  /* 0x0000003c7ca57981 */ /* 0x0000a2000c1e1500 */
[----:B-1----:R-:W-:Y:S01]  /*3550*/  IADD3 R128, P2, R183, R120, RZ ;  /* 0x00000078b7807210 */ /* 0x002fe20007f5e0ff */
[----:B----4-:R-:W-:-:S03]  /*3560*/  IMAD R183, R184, 0x148, RZ ;  /* 0x00000148b8b77824 */ /* 0x010fc600078e02ff */
[-C--:B------:R-:W-:Y:S02]  /*3570*/  LEA.HI.X.SX32 R129, R195, R121.reuse, 0x1, P2 ;  /* 0x00000079c3817211 */ /* 0x080fe400010f0eff */
[-C--:B0-----:R-:W-:Y:S02]  /*3580*/  IADD3 R126, P1, R177, R120.reuse, RZ ;  /* 0x00000078b17e7210 */ /* 0x081fe40007f3e0ff */
[-C--:B------:R-:W-:Y:S01]  /*3590*/  IADD3 R124, P0, R175, R120.reuse, RZ ;  /* 0x00000078af7c7210 */ /* 0x080fe20007f1e0ff */
[----:B------:R0:W4:Y:S01]  /*35a0*/  LDG.E.U16 R177, desc[UR60][R128.64] ;  /* 0x0000003c80b17981 */ /* 0x000122000c1e1500 */
[-C--:B------:R-:W-:Y:S01]  /*35b0*/  LEA.HI.X.SX32 R127, R171, R121.reuse, 0x1, P1 ;  /* 0x00000079ab7f7211 */ /* 0x080fe200008f0eff */
[----:B------:R-:W-:Y:S01]  /*35c0*/  IMAD R205, R186, 0x168, RZ ;  /* 0x00000168bacd7824 */ /* 0x000fe200078e02ff */
[----:B------:R-:W-:Y:S01]  /*35d0*/  LEA.HI.X.SX32 R125, R173, R121, 0x1, P0 ;  /* 0x00000079ad7d7211 */ /* 0x000fe200000f0eff */
[----:B------:R1:W4:Y:S04]  /*35e0*/  LDG.E.U16 R171, desc[UR60][R122.64] ;  /* 0x0000003c7aab7981 */ /* 0x000328000c1e1500 */
[----:B------:R1:W4:Y:S01]  /*35f0*/  LDG.E.U16 R175, desc[UR60][R126.64] ;  /* 0x0000003c7eaf7981 */ /* 0x000322000c1e1500 */
[----:B0-----:R-:W-:Y:S01]  /*3600*/  IADD3 R128, P0, R183, R120, RZ ;  /* 0x00000078b7807210 */ /* 0x001fe20007f1e0ff */
[----:B------:R-:W-:-:S02]  /*3610*/  IMAD R193, R193, 0x188, RZ ;  /* 0x00000188c1c17824 */ /* 0x000fc400078e02ff */
[----:B------:R-:W4:Y:S01]  /*3620*/  LDG.E.U16 R173, desc[UR60][R124.64] ;  /* 0x0000003c7cad7981 */ /* 0x000f22000c1e1500 */
[----:B------:R-:W-:Y:S01]  /*3630*/  LEA.HI.X.SX32 R129, R179, R121, 0x1, P0 ;  /* 0x00000079b3817211 */ /* 0x000fe200000f0eff */
[----:B-1----:R-:W-:Y:S01]  /*3640*/  IMAD R123, R194, 0x1a8, RZ ;  /* 0x000001a8c27b7824 */ /* 0x002fe200078e02ff */
[----:B------:R-:W-:-:S03]  /*3650*/  IADD3 R126, P1, R205, R120, RZ ;  /* 0x00000078cd7e7210 */ /* 0x000fc60007f3e0ff */
[----:B------:R0:W4:Y:S01]  /*3660*/  LDG.E.U16 R179, desc[UR60][R128.64] ;  /* 0x0000003c80b37981 */ /* 0x000122000c1e1500 */
[----:B------:R-:W-:Y:S01]  /*3670*/  IMAD R189, R189, 0x178, RZ ;  /* 0x00000178bdbd7824 */ /* 0x000fe200078e02ff */
[-C--:B------:R-:W-:Y:S01]  /*3680*/  IADD3 R122, P2, R193, R120.reuse, RZ ;  /* 0x00000078c17a7210 */ /* 0x080fe20007f5e0ff */
[----:B------:R-:W-:Y:S01]  /*3690*/  IMAD R191, R3, 0xbc, RZ ;  /* 0x000000bc03bf7824 */ /* 0x000fe200078e02ff */
[----:B------:R-:W-:Y:S01]  /*36a0*/  LEA.HI.X.SX32 R127, R180, R121, 0x1, P1 ;  /* 0x00000079b47f7211 */ /* 0x000fe200008f0eff */
[----:B------:R-:W1:Y:S01]  /*36b0*/  LDC R194, c[0x0][0x248] ;  /* 0x00009200ffc27b82 */ /* 0x000e620000000800 */
[----:B0-----:R-:W-:-:S04]  /*36c0*/  IADD3 R128, P1, R123, R120, RZ ;  /* 0x000000787b807210 */ /* 0x001fc80007f3e0ff */
[----:B------:R-:W-:-:S03]  /*36d0*/  LEA.HI.X.SX32 R129, R182, R121, 0x1, P1 ;  /* 0x00000079b6817211 */ /* 0x000fc600008f0eff */
[----:B------:R-:W0:Y:S01]  /*36e0*/  LDC R182, c[0x0][0x248] ;  /* 0x00009200ffb67b82 */ /* 0x000e220000000800 */
[----:B------:R-:W-:Y:S01]  /*36f0*/  IADD3 R124, P0, R189, R120, RZ ;  /* 0x00000078bd7c7210 */ /* 0x000fe20007f1e0ff */
[----:B------:R-:W-:Y:S01]  /*3700*/  IMAD R193, R196, 0x1b8, RZ ;  /* 0x000001b8c4c17824 */ /* 0x000fe200078e02ff */
[-C--:B------:R-:W-:Y:S01]  /*3710*/  LEA.HI.X.SX32 R123, R181, R121.reuse, 0x1, P2 ;  /* 0x00000079b57b7211 */ /* 0x080fe200010f0eff */
[----:B------:R-:W-:Y:S01]  /*3720*/  IMAD R201, R201, 0x1e8, RZ ;  /* 0x000001e8c9c97824 */ /* 0x000fe200078e02ff */
[----:B------:R-:W-:Y:S01]  /*3730*/  LEA.HI.X.SX32 R125, R191, R121, 0x1, P0 ;  /* 0x00000079bf7d7211 */ /* 0x000fe200000f0eff */
[----:B------:R-:W-:Y:S01]  /*3740*/  IMAD R189, R3, 0xdc, RZ ;  /* 0x000000dc03bd7824 */ /* 0x000fe200078e02ff */
[----:B------:R-:W4:Y:S01]  /*3750*/  LDG.E.U16 R186, desc[UR60][R128.64] ;  /* 0x0000003c80ba7981 */ /* 0x000f22000c1e1500 */
[----:B------:R-:W5:Y:S03]  /*3760*/  LDC R196, c[0x0][0x248] ;  /* 0x00009200ffc47b82 */ /* 0x000f660000000800 */
[----:B------:R1:W4:Y:S04]  /*3770*/  LDG.E.U16 R183, desc[UR60][R124.64] ;  /* 0x0000003c7cb77981 */ /* 0x000328000c1e1500 */
[----:B------:R1:W4:Y:S01]  /*3780*/  LDG.E.U16 R184, desc[UR60][R122.64] ;  /* 0x0000003c7ab87981 */ /* 0x000322000c1e1500 */
[----:B------:R-:W-:-:S02]  /*3790*/  IMAD R205, R198, 0x1c8, RZ ;  /* 0x000001c8c6cd7824 */ /* 0x000fc400078e02ff */
[----:B------:R-:W-:Y:S01]  /*37a0*/  IMAD R180, R3, 0x8c, RZ ;  /* 0x0000008c03b47824 */ /* 0x000fe200078e02ff */
[----:B------:R1:W4:Y:S02]  /*37b0*/  LDG.E.U16 R181, desc[UR60][R126.64] ;  /* 0x0000003c7eb57981 */ /* 0x000324000c1e1500 */
[----:B-1----:R-:W-:Y:S01]  /*37c0*/  IMAD R125, R192, 0x118, RZ ;  /* 0x00000118c07d7824 */ /* 0x002fe200078e02ff */
[----:B------:R-:W-:-:S04]  /*37d0*/  IADD3 R122, P0, R193, R120, RZ ;  /* 0x00000078c17a7210 */ /* 0x000fc80007f1e0ff */
[-C--:B------:R-:W-:Y:S02]  /*37e0*/  LEA.HI.X.SX32 R123, R189, R121.reuse, 0x1, P0 ;  /* 0x00000079bd7b7211 */ /* 0x080fe400000f0eff */
[-C--:B------:R-:W-:Y:S02]  /*37f0*/  IADD3 R128, P0, R125, R120.reuse, RZ ;  /* 0x000000787d807210 */ /* 0x080fe40007f1e0ff */
[-C--:B------:R-:W-:Y:S02]  /*3800*/  IADD3 R126, P2, R201, R120.reuse, RZ ;  /* 0x00000078c97e7210 */ /* 0x080fe40007f5e0ff */
[----:B------:R-:W-:Y:S01]  /*3810*/  IADD3 R124, P1, R205, R120, RZ ;  /* 0x00000078cd7c7210 */ /* 0x000fe20007f3e0ff */
[----:B0-----:R-:W-:Y:S01]  /*3820*/  IMAD R201, R182, 0x158, RZ ;  /* 0x00000158b6c97824 */ /* 0x001fe200078e02ff */
[-C--:B------:R-:W-:Y:S02]  /*3830*/  LEA.HI.X.SX32 R129, R180, R121.reuse, 0x1, P0 ;  /* 0x00000079b4817211 */ /* 0x080fe400000f0eff */
[----:B------:R-:W-:-:S02]  /*3840*/  LEA.HI.X.SX32 R127, R188, R121, 0x1, P2 ;  /* 0x00000079bc7f7211 */ /* 0x000fc400010f0eff */
[----:B------:R-:W-:Y:S01]  /*3850*/  LEA.HI.X.SX32 R125, R190, R121, 0x1, P1 ;  /* 0x00000079be7d7211 */ /* 0x000fe200008f0eff */
[----:B------:R0:W4:Y:S01]  /*3860*/  LDG.E.U16 R188, desc[UR60][R122.64] ;  /* 0x0000003c7abc7981 */ /* 0x000122000c1e1500 */
[----:B------:R-:W-:-:S03]  /*3870*/  IMAD R208, R3, 0xac, RZ ;  /* 0x000000ac03d07824 */ /* 0x000fc600078e02ff */
[----:B------:R5:W4:Y:S01]  /*3880*/  LDG.E.U16 R193, desc[UR60][R128.64] ;  /* 0x0000003c80c17981 */ /* 0x000b22000c1e1500 */
[----:B------:R-:W-:-:S03]  /*3890*/  IMAD R206, R3, 0xcc, RZ ;  /* 0x000000cc03ce7824 */ /* 0x000fc600078e02ff */
[----:B------:R1:W4:Y:S01]  /*38a0*/  LDG.E.U16 R190, desc[UR60][R124.64] ;  /* 0x0000003c7cbe7981 */ /* 0x000322000c1e1500 */
[----:B0-----:R-:W-:Y:S01]  /*38b0*/  IMAD R123, R194, 0x198, RZ ;  /* 0x00000198c27b7824 */ /* 0x001fe200078e02ff */
[-C--:B------:R-:W-:Y:S01]  /*38c0*/  IADD3 R122, P0, R201, R120.reuse, RZ ;  /* 0x00000078c97a7210 */ /* 0x080fe20007f1e0ff */
[----:B------:R-:W-:Y:S01]  /*38d0*/  IMAD R217, R202, 0x10a, RZ ;  /* 0x0000010acad97824 */ /* 0x000fe200078e02ff */
[----:B------:R0:W4:Y:S01]  /*38e0*/  LDG.E.U16 R192, desc[UR60][R126.64] ;  /* 0x0000003c7ec07981 */ /* 0x000122000c1e1500 */
[----:B-----5:R-:W-:Y:S02]  /*38f0*/  IMAD R129, R196, 0x1f8, RZ ;  /* 0x000001f8c4817824 */ /* 0x020fe400078e02ff */
[----:B------:R-:W-:Y:S02]  /*3900*/  IMAD R194, R3, 0xfc, RZ ;  /* 0x000000fc03c27824 */ /* 0x000fe400078e02ff */
[----:B-1----:R-:W-:Y:S01]  /*3910*/  IMAD R125, R200, 0x1d8, RZ ;  /* 0x000001d8c87d7824 */ /* 0x002fe200078e02ff */
[----:B------:R-:W-:-:S02]  /*3920*/  IADD3 R124, P1, R123, R120, RZ ;  /* 0x000000787b7c7210 */ /* 0x000fc40007f3e0ff */
[-C--:B------:R-:W-:Y:S02]  /*3930*/  LEA.HI.X.SX32 R123, R208, R121.reuse, 0x1, P0 ;  /* 0x00000079d07b7211 */ /* 0x080fe400000f0eff */
[-C--:B------:R-:W-:Y:S01]  /*3940*/  IADD3 R128, P0, R129, R120.reuse, RZ ;  /* 0x0000007881807210 */ /* 0x080fe20007f1e0ff */
[----:B------:R-:W-:Y:S01]  /*3950*/  IMAD R182, R3, 0xec, RZ ;  /* 0x000000ec03b67824 */ /* 0x000fe200078e02ff */
[-C--:B0-----:R-:W-:Y:S01]  /*3960*/  IADD3 R126, P2, R125, R120.reuse, RZ ;  /* 0x000000787d7e7210 */ /* 0x081fe20007f5e0ff */
[----:B------:R0:W5:Y:S01]  /*3970*/  LDG.E.U16 R196, desc[UR60][R122.64] ;  /* 0x0000003c7ac47981 */ /* 0x000162000c1e1500 */
[-C--:B------:R-:W-:Y:S02]  /*3980*/  LEA.HI.X.SX32 R129, R194, R121.reuse, 0x1, P0 ;  /* 0x00000079c2817211 */ /* 0x080fe400000f0eff */
[-C--:B------:R-:W-:Y:S01]  /*3990*/  LEA.HI.X.SX32 R125, R206, R121.reuse, 0x1, P1 ;  /* 0x00000079ce7d7211 */ /* 0x080fe200008f0eff */
[----:B------:R-:W-:Y:S01]  /*39a0*/  IMAD R205, R3, 0x85, RZ ;  /* 0x0000008503cd7824 */ /* 0x000fe200078e02ff */
[----:B------:R-:W-:Y:S01]  /*39b0*/  LEA.HI.X.SX32 R127, R182, R121, 0x1, P2 ;  /* 0x00000079b67f7211 */ /* 0x000fe200010f0eff */
[----:B------:R-:W-:Y:S01]  /*39c0*/  IMAD R211, R211, 0x13a, RZ ;  /* 0x0000013ad3d37824 */ /* 0x000fe200078e02ff */
[----:B------:R1:W5:Y:S01]  /*39d0*/  LDG.E.U16 R201, desc[UR60][R128.64] ;  /* 0x0000003c80c97981 */ /* 0x000362000c1e1500 */
[----:B0-----:R-:W-:Y:S01]  /*39e0*/  IADD3 R122, P0, R217, R120, RZ ;  /* 0x00000078d97a7210 */ /* 0x001fe20007f1e0ff */
[----:B------:R-:W-:Y:S01]  /*39f0*/  IMAD R123, R204, 0x11a, RZ ;  /* 0x0000011acc7b7824 */ /* 0x000fe200078e02ff */
[----:B------:R-:W0:Y:S01]  /*3a00*/  LDC R217, c[0x0][0x248] ;  /* 0x00009200ffd97b82 */ /* 0x000e220000000800 */
[----:B------:R-:W-:Y:S01]  /*3a10*/  IMAD R209, R209, 0x12a, RZ ;  /* 0x0000012ad1d17824 */ /* 0x000fe200078e02ff */
[----:B------:R1:W5:Y:S01]  /*3a20*/  LDG.E.U16 R198, desc[UR60][R124.64] ;  /* 0x0000003c7cc67981 */ /* 0x000362000c1e1500 */
[----:B------:R-:W-:-:S02]  /*3a30*/  IMAD R207, R3, 0x8d, RZ ;  /* 0x0000008d03cf7824 */ /* 0x000fc400078e02ff */
[----:B-1----:R-:W-:Y:S01]  /*3a40*/  IMAD R129, R3, 0x9d, RZ ;  /* 0x0000009d03817824 */ /* 0x002fe200078e02ff */
[----:B------:R1:W5:Y:S01]  /*3a50*/  LDG.E.U16 R200, desc[UR60][R126.64] ;  /* 0x0000003c7ec87981 */ /* 0x000362000c1e1500 */
[----:B------:R-:W-:Y:S01]  /*3a60*/  IMAD R213, R213, 0x14a, RZ ;  /* 0x0000014ad5d57824 */ /* 0x000fe200078e02ff */
[-C--:B------:R-:W-:Y:S02]  /*3a70*/  IADD3 R124, P1, R123, R120.reuse, RZ ;  /* 0x000000787b7c7210 */ /* 0x080fe40007f3e0ff */
[-C--:B------:R-:W-:Y:S01]  /*3a80*/  LEA.HI.X.SX32 R123, R205, R121.reuse, 0x1, P0 ;  /* 0x00000079cd7b7211 */ /* 0x080fe200000f0eff */
[----:B-1----:R-:W-:Y:S01]  /*3a90*/  IMAD R127, R3, 0x95, RZ ;  /* 0x00000095037f7824 */ /* 0x002fe200078e02ff */
[-C--:B------:R-:W-:Y:S02]  /*3aa0*/  IADD3 R128, P0, R211, R120.reuse, RZ ;  /* 0x00000078d3807210 */ /* 0x080fe40007f1e0ff */
[-C--:B------:R-:W-:Y:S01]  /*3ab0*/  IADD3 R126, P2, R209, R120.reuse, RZ ;  /* 0x00000078d17e7210 */ /* 0x080fe20007f5e0ff */
[----:B------:R1:W5:Y:S01]  /*3ac0*/  LDG.E.U16 R202, desc[UR60][R122.64] ;  /* 0x0000003c7aca7981 */ /* 0x000362000c1e1500 */
[-C--:B------:R-:W-:Y:S01]  /*3ad0*/  LEA.HI.X.SX32 R129, R129, R121.reuse, 0x1, P0 ;  /* 0x0000007981817211 */ /* 0x080fe200000f0eff */
[----:B------:R-:W-:Y:S01]  /*3ae0*/  IMAD R209, R3, 0xa5, RZ ;  /* 0x000000a503d17824 */ /* 0x000fe200078e02ff */
[-C--:B------:R-:W-:Y:S01]  /*3af0*/  LEA.HI.X.SX32 R125, R207, R121.reuse, 0x1, P1 ;  /* 0x00000079cf7d7211 */ /* 0x080fe200008f0eff */
[----:B------:R-:W-:Y:S01]  /*3b00*/  IMAD R215, R215, 0x15a, RZ ;  /* 0x0000015ad7d77824 */ /* 0x000fe200078e02ff */
[----:B------:R-:W-:Y:S01]  /*3b10*/  LEA.HI.X.SX32 R127, R127, R121, 0x1, P2 ;  /* 0x000000797f7f7211 */ /* 0x000fe200010f0eff */
[----:B------:R-:W-:Y:S01]  /*3b20*/  IMAD R221, R221, 0x17a, RZ ;  /* 0x0000017adddd7824 */ /* 0x000fe200078e02ff */
[----:B------:R3:W5:Y:S01]  /*3b30*/  LDG.E.U16 R207, desc[UR60][R128.64] ;  /* 0x0000003c80cf7981 */ /* 0x000762000c1e1500 */
[----:B------:R-:W-:Y:S01]  /*3b40*/  IMAD R219, R219, 0x16a, RZ ;  /* 0x0000016adbdb7824 */ /* 0x000fe200078e02ff */
[----:B-1----:R-:W-:-:S02]  /*3b50*/  IADD3 R122, P0, R213, R120, RZ ;  /* 0x00000078d57a7210 */ /* 0x002fc40007f1e0ff */
[----:B------:R1:W5:Y:S01]  /*3b60*/  LDG.E.U16 R204, desc[UR60][R124.64] ;  /* 0x0000003c7ccc7981 */ /* 0x000362000c1e1500 */
[----:B------:R-:W-:Y:S01]  /*3b70*/  IMAD R211, R3, 0xad, RZ ;  /* 0x000000ad03d37824 */ /* 0x000fe200078e02ff */
[-C--:B------:R-:W-:Y:S02]  /*3b80*/  LEA.HI.X.SX32 R123, R209, R121.reuse, 0x1, P0 ;  /* 0x00000079d17b7211 */ /* 0x080fe400000f0eff */
[----:B------:R0:W5:Y:S01]  /*3b90*/  LDG.E.U16 R205, desc[UR60][R126.64] ;  /* 0x0000003c7ecd7981 */ /* 0x000162000c1e1500 */
[----:B---3--:R-:W-:Y:S01]  /*3ba0*/  IMAD R129, R3, 0xbd, RZ ;  /* 0x000000bd03817824 */ /* 0x008fe200078e02ff */
[-C--:B------:R-:W-:Y:S01]  /*3bb0*/  IADD3 R128, P0, R221, R120.reuse, RZ ;  /* 0x00000078dd807210 */ /* 0x080fe20007f1e0ff */
[----:B------:R-:W-:Y:S01]  /*3bc0*/  IMAD R223, R223, 0x18a, RZ ;  /* 0x0000018adfdf7824 */ /* 0x000fe200078e02ff */
[----:B------:R3:W5:Y:S01]  /*3bd0*/  LDG.E.U16 R209, desc[UR60][R122.64] ;  /* 0x0000003c7ad17981 */ /* 0x000762000c1e1500 */
[-C--:B-1----:R-:W-:Y:S01]  /*3be0*/  IADD3 R124, P1, R215, R120.reuse, RZ ;  /* 0x00000078d77c7210 */ /* 0x082fe20007f3e0ff */
[----:B0-----:R-:W-:Y:S01]  /*3bf0*/  IMAD R127, R3, 0xb5, RZ ;  /* 0x000000b5037f7824 */ /* 0x001fe200078e02ff */
        /* <DEDUP_REMOVED lines=8> */
[----:B---3--:R-:W-:Y:S01]  /*3c80*/  IADD3 R122, P0, R223, R120, RZ ;  /* 0x00000078df7a7210 */ /* 0x008fe20007f1e0ff */
[----:B------:R0:W3:Y:S01]  /*3c90*/  LDG.E.U16 R211, desc[UR60][R124.64] ;  /* 0x0000003c7cd37981 */ /* 0x0000e2000c1e1500 */
[----:B------:R-:W-:-:S02]  /*3ca0*/  IMAD R221, R3, 0xcd, RZ ;  /* 0x000000cd03dd7824 */ /* 0x000fc400078e02ff */
[----:B------:R-:W-:Y:S01]  /*3cb0*/  LEA.HI.X.SX32 R123, R219, R121, 0x1, P0 ;  /* 0x00000079db7b7211 */ /* 0x000fe200000f0eff */
[----:B------:R1:W3:Y:S01]  /*3cc0*/  LDG.E.U16 R215, desc[UR60][R128.64] ;  /* 0x0000003c80d77981 */ /* 0x0002e2000c1e1500 */
[----:B------:R-:W-:-:S03]  /*3cd0*/  IMAD R237, R231, 0x1ca, RZ ;  /* 0x000001cae7ed7824 */ /* 0x000fc600078e02ff */
[----:B------:R1:W3:Y:S01]  /*3ce0*/  LDG.E.U16 R213, desc[UR60][R126.64] ;  /* 0x0000003c7ed57981 */ /* 0x0002e2000c1e1500 */
[-C--:B0-----:R-:W-:Y:S01]  /*3cf0*/  IADD3 R124, P1, R227, R120.reuse, RZ ;  /* 0x00000078e37c7210 */ /* 0x081fe20007f3e0ff */
[----:B-1----:R-:W-:Y:S01]  /*3d00*/  IMAD R129, R3, 0xdd, RZ ;  /* 0x000000dd03817824 */ /* 0x002fe200078e02ff */
[-C--:B------:R-:W-:Y:S01]  /*3d10*/  IADD3 R128, P0, R217, R120.reuse, RZ ;  /* 0x00000078d9807210 */ /* 0x080fe20007f1e0ff */
[----:B------:R-:W-:Y:S01]  /*3d20*/  IMAD R127, R3, 0xd5, RZ ;  /* 0x000000d5037f7824 */ /* 0x000fe200078e02ff */
[----:B------:R-:W-:Y:S01]  /*3d30*/  IADD3 R126, P2, R229, R120, RZ ;  /* 0x00000078e57e7210 */ /* 0x000fe20007f5e0ff */
[----:B------:R-:W-:Y:S01]  /*3d40*/  IMAD R239, R234, 0x1da, RZ ;  /* 0x000001daeaef7824 */ /* 0x000fe200078e02ff */
[-C--:B------:R-:W-:Y:S01]  /*3d50*/  LEA.HI.X.SX32 R125, R221, R121.reuse, 0x1, P1 ;  /* 0x00000079dd7d7211 */ /* 0x080fe200008f0eff */
[----:B------:R0:W3:Y:S01]  /*3d60*/  LDG.E.U16 R217, desc[UR60][R122.64] ;  /* 0x0000003c7ad97981 */ /* 0x0000e2000c1e1500 */
[-C--:B------:R-:W-:Y:S01]  /*3d70*/  LEA.HI.X.SX32 R129, R129, R121.reuse, 0x1, P0 ;  /* 0x0000007981817211 */ /* 0x080fe200000f0eff */
[----:B------:R-:W-:Y:S01]  /*3d80*/  IMAD R227, R3, 0xe5, RZ ;  /* 0x000000e503e37824 */ /* 0x000fe200078e02ff */
[----:B------:R-:W-:Y:S01]  /*3d90*/  LEA.HI.X.SX32 R127, R127, R121, 0x1, P2 ;  /* 0x000000797f7f7211 */ /* 0x000fe200010f0eff */
[----:B------:R-:W-:Y:S01]  /*3da0*/  IMAD R235, R235, 0x1ea, RZ ;  /* 0x000001eaebeb7824 */ /* 0x000fe200078e02ff */
[----:B------:R1:W3:Y:S01]  /*3db0*/  LDG.E.U16 R219, desc[UR60][R124.64] ;  /* 0x0000003c7cdb7981 */ /* 0x0002e2000c1e1500 */
[----:B------:R-:W-:-:S02]  /*3dc0*/  IMAD R225, R225, 0x1fa, RZ ;  /* 0x000001fae1e17824 */ /* 0x000fc400078e02ff */
[----:B------:R-:W-:Y:S01]  /*3dd0*/  IMAD R229, R3, 0xed, RZ ;  /* 0x000000ed03e57824 */ /* 0x000fe200078e02ff */
[----:B------:R1:W3:Y:S01]  /*3de0*/  LDG.E.U16 R223, desc[UR60][R128.64] ;  /* 0x0000003c80df7981 */ /* 0x0002e2000c1e1500 */
[-C--:B0-----:R-:W-:Y:S01]  /*3df0*/  IADD3 R122, P0, R237, R120.reuse, RZ ;  /* 0x00000078ed7a7210 */ /* 0x081fe20007f1e0ff */
[----:B------:R-:W-:Y:S02]  /*3e00*/  IMAD R231, R3, 0xf5, RZ ;  /* 0x000000f503e77824 */ /* 0x000fe400078e02ff */
[----:B------:R0:W3:Y:S01]  /*3e10*/  LDG.E.U16 R221, desc[UR60][R126.64] ;  /* 0x0000003c7edd7981 */ /* 0x0000e2000c1e1500 */
[----:B------:R-:W-:Y:S02]  /*3e20*/  LEA.HI.X.SX32 R123, R227, R121, 0x1, P0 ;  /* 0x00000079e37b7211 */ /* 0x000fe400000f0eff */
[-C--:B-1----:R-:W-:Y:S01]  /*3e30*/  IADD3 R124, P1, R239, R120.reuse, RZ ;  /* 0x00000078ef7c7210 */ /* 0x082fe20007f3e0ff */
[----:B------:R-:W-:Y:S01]  /*3e40*/  IMAD R129, R3, 0xfd, RZ ;  /* 0x000000fd03817824 */ /* 0x000fe200078e02ff */
[----:B------:R-:W-:-:S02]  /*3e50*/  IADD3 R128, P0, R225, R120, RZ ;  /* 0x00000078e1807210 */ /* 0x000fc40007f1e0ff */
[-C--:B0-----:R-:W-:Y:S01]  /*3e60*/  IADD3 R126, P2, R235, R120.reuse, RZ ;  /* 0x00000078eb7e7210 */ /* 0x081fe20007f5e0ff */
[----:B------:R0:W3:Y:S01]  /*3e70*/  LDG.E.U16 R225, desc[UR60][R122.64] ;  /* 0x0000003c7ae17981 */ /* 0x0000e2000c1e1500 */
[-C--:B------:R-:W-:Y:S01]  /*3e80*/  LEA.HI.X.SX32 R125, R229, R121.reuse, 0x1, P1 ;  /* 0x00000079e57d7211 */ /* 0x080fe200008f0eff */
[----:B------:R-:W-:Y:S01]  /*3e90*/  IMAD R239, R3, 0xe, RZ ;  /* 0x0000000e03ef7824 */ /* 0x000fe200078e02ff */
[-C--:B------:R-:W-:Y:S02]  /*3ea0*/  LEA.HI.X.SX32 R127, R231, R121.reuse, 0x1, P2 ;  /* 0x00000079e77f7211 */ /* 0x080fe400010f0eff */
[----:B------:R-:W-:Y:S01]  /*3eb0*/  LEA.HI.X.SX32 R129, R129, R121, 0x1, P0 ;  /* 0x0000007981817211 */ /* 0x000fe200000f0eff */
[----:B------:R1:W3:Y:S01]  /*3ec0*/  LDG.E.U16 R227, desc[UR60][R124.64] ;  /* 0x0000003c7ce37981 */ /* 0x0002e2000c1e1500 */
[----:B0-----:R-:W-:-:S03]  /*3ed0*/  IADD3 R122, P0, R197, R120, RZ ;  /* 0x00000078c57a7210 */ /* 0x001fc60007f1e0ff */
[----:B------:R0:W3:Y:S01]  /*3ee0*/  LDG.E.U16 R229, desc[UR60][R126.64] ;  /* 0x0000003c7ee57981 */ /* 0x0000e2000c1e1500 */
[C---:B------:R-:W-:Y:S02]  /*3ef0*/  IMAD R237, R3.reuse, 0x1e, RZ ;  /* 0x0000001e03ed7824 */ /* 0x040fe400078e02ff */
[----:B------:R-:W-:Y:S01]  /*3f00*/  IMAD R235, R3, 0x2e, RZ ;  /* 0x0000002e03eb7824 */ /* 0x000fe200078e02ff */
[----:B------:R0:W3:Y:S01]  /*3f10*/  LDG.E.U16 R231, desc[UR60][R128.64] ;  /* 0x0000003c80e77981 */ /* 0x0000e2000c1e1500 */
[-C--:B-1----:R-:W-:Y:S01]  /*3f20*/  IADD3 R124, P1, R199, R120.reuse, RZ ;  /* 0x00000078c77c7210 */ /* 0x082fe20007f3e0ff */
[----:B------:R-:W-:Y:S01]  /*3f30*/  IMAD R199, R3, 0x3e, RZ ;  /* 0x0000003e03c77824 */ /* 0x000fe200078e02ff */
[-C--:B------:R-:W-:Y:S02]  /*3f40*/  LEA.HI.X.SX32 R123, R239, R121.reuse, 0x1, P0 ;  /* 0x00000079ef7b7211 */ /* 0x080fe400000f0eff */
[-C--:B0-----:R-:W-:Y:S02]  /*3f50*/  IADD3 R126, P2, R203, R120.reuse, RZ ;  /* 0x00000078cb7e7210 */ /* 0x081fe40007f5e0ff */
[----:B------:R-:W-:Y:S01]  /*3f60*/  LEA.HI.X.SX32 R125, R237, R121, 0x1, P1 ;  /* 0x00000079ed7d7211 */ /* 0x000fe200008f0eff */
[----:B------:R0:W3:Y:S01]  /*3f70*/  LDG.E.U16 R203, desc[UR60][R122.64] ;  /* 0x0000003c7acb7981 */ /* 0x0000e2000c1e1500 */
[----:B------:R-:W-:-:S02]  /*3f80*/  IADD3 R128, P0, R210, R120, RZ ;  /* 0x00000078d2807210 */ /* 0x000fc40007f1e0ff */
[-C--:B------:R-:W-:Y:S01]  /*3f90*/  LEA.HI.X.SX32 R127, R235, R121.reuse, 0x1, P2 ;  /* 0x00000079eb7f7211 */ /* 0x080fe200010f0eff */
[----:B------:R-:W3:Y:S01]  /*3fa0*/  LDG.E.U16 R210, desc[UR60][R124.64] ;  /* 0x0000003c7cd27981 */ /* 0x000ee2000c1e1500 */
[----:B------:R-:W-:-:S03]  /*3fb0*/  LEA.HI.X.SX32 R129, R199, R121, 0x1, P0 ;  /* 0x00000079c7817211 */ /* 0x000fc600000f0eff */
[----:B------:R-:W3:Y:S04]  /*3fc0*/  LDG.E.U16 R234, desc[UR60][R126.64] ;  /* 0x0000003c7eea7981 */ /* 0x000ee8000c1e1500 */
[----:B------:R1:W3:Y:S01]  /*3fd0*/  LDG.E.U16 R236, desc[UR60][R128.64] ;  /* 0x0000003c80ec7981 */ /* 0x0002e2000c1e1500 */
[----:B------:R-:W2:Y:S01]  /*3fe0*/  S2R R197, SR_CgaCtaId ;  /* 0x0000000000c57919 */ /* 0x000ea20000008800 */
[----:B0-----:R-:W-:Y:S02]  /*3ff0*/  IADD3 R122, P0, R180, R120, RZ ;  /* 0x00000078b47a7210 */ /* 0x001fe40007f1e0ff */
[----:B------:R-:W-:Y:S02]  /*4000*/  MOV R180, 0x400 ;  /* 0x0000040000b47802 */ /* 0x000fe40000000f00 */
[----:B------:R-:W-:-:S02]  /*4010*/  LEA.HI.X.SX32 R123, R212, R121, 0x1, P0 ;  /* 0x00000079d47b7211 */ /* 0x000fc400000f0eff */
[-C--:B-1----:R-:W-:Y:S02]  /*4020*/  IADD3 R128, P0, R182, R120.reuse, RZ ;  /* 0x00000078b6807210 */ /* 0x082fe40007f1e0ff */
[-C--:B------:R-:W-:Y:S02]  /*4030*/  IADD3 R126, P2, R206, R120.reuse, RZ ;  /* 0x00000078ce7e7210 */ /* 0x080fe40007f5e0ff */
[-C--:B------:R-:W-:Y:S01]  /*4040*/  LEA.HI.X.SX32 R129, R214, R121.reuse, 0x1, P0 ;  /* 0x00000079d6817211 */ /* 0x080fe200000f0eff */
[----:B------:R0:W3:Y:S01]  /*4050*/  LDG.E.U16 R206, desc[UR60][R122.64] ;  /* 0x0000003c7ace7981 */ /* 0x0000e2000c1e1500 */
[----:B------:R-:W-:Y:S01]  /*4060*/  LEA.HI.X.SX32 R127, R216, R121, 0x1, P2 ;  /* 0x00000079d87f7211 */ /* 0x000fe200010f0eff */
[----:B------:R-:W-:Y:S02]  /*4070*/  IMAD R241, R3, 0x7, RZ ;  /* 0x0000000703f17824 */ /* 0x000fe400078e02ff */
[----:B------:R1:W3:Y:S04]  /*4080*/  LDG.E.U16 R214, desc[UR60][R128.64] ;  /* 0x0000003c80d67981 */ /* 0x0002e8000c1e1500 */
[----:B------:R1:W3:Y:S01]  /*4090*/  LDG.E.U16 R212, desc[UR60][R126.64] ;  /* 0x0000003c7ed47981 */ /* 0x0002e2000c1e1500 */
[----:B0-----:R-:W-:-:S02]  /*40a0*/  IADD3 R122, P0, R239, R120, RZ ;  /* 0x00000078ef7a7210 */ /* 0x001fc40007f1e0ff */
[----:B--2---:R-:W-:Y:S01]  /*40b0*/  LEA R238, R197, R180, 0x18 ;  /* 0x000000b4c5ee7211 */ /* 0x004fe200078ec0ff */
[C---:B------:R-:W-:Y:S01]  /*40c0*/  IMAD.SHL.U32 R197, R185.reuse, 0x2, RZ ;  /* 0x00000002b9c57824 */ /* 0x040fe200078e00ff */
[----:B------:R-:W-:-:S04]  /*40d0*/  LOP3.LUT R180, R185, 0x40, RZ, 0xc0, !PT ;  /* 0x00000040b9b47812 */ /* 0x000fc800078ec0ff */
[----:B------:R-:W-:Y:S02]  /*40e0*/  LOP3.LUT R182, R197, 0x7e, RZ, 0xc0, !PT ;  /* 0x0000007ec5b67812 */ /* 0x000fe400078ec0ff */
[----:B-1----:R-:W-:Y:S02]  /*40f0*/  IADD3 R128, P2, R199, R120, RZ ;  /* 0x00000078c7807210 */ /* 0x002fe40007f5e0ff */
[----:B------:R-:W-:Y:S02]  /*4100*/  LEA R199, R180, R182, 0x9 ;  /* 0x000000b6b4c77211 */ /* 0x000fe400078e48ff */
[----:B------:R-:W-:Y:S02]  /*4110*/  LEA.HI.X.SX32 R123, R241, R121, 0x1, P0 ;  /* 0x00000079f17b7211 */ /* 0x000fe400000f0eff */
[-C--:B------:R-:W-:Y:S01]  /*4120*/  IADD3 R126, P0, R235, R120.reuse, RZ ;  /* 0x00000078eb7e7210 */ /* 0x080fe20007f1e0ff */
[----:B------:R-:W-:Y:S01]  /*4130*/  IMAD.IADD R235, R199, 0x1, R238 ;  /* 0x00000001c7eb7824 */ /* 0x000fe200078e02ee */
[----:B------:R-:W-:Y:S01]  /*4140*/  IADD3 R124, P1, R208, R120, RZ ;  /* 0x00000078d07c7210 */ /* 0x000fe20007f3e0ff */
[----:B------:R-:W-:Y:S01]  /*4150*/  IMAD R239, R3, 0x17, RZ ;  /* 0x0000001703ef7824 */ /* 0x000fe200078e02ff */
[----:B------:R-:W2:Y:S04]  /*4160*/  LDG.E.U16 R122, desc[UR60][R122.64] ;  /* 0x0000003c7a7a7981 */ /* 0x000ea8000c1e1500 */
[----:B------:R0:W-:Y:S04]  /*4170*/  STS.U16 [R235+0x2000], R2 ;  /* 0x00200002eb007388 */ /* 0x0001e80000000400 */
[----:B------:R1:W-:Y:S01]  /*4180*/  STS.U16 [R235+0x1800], R0 ;  /* 0x00180000eb007388 */ /* 0x0003e20000000400 */
[----:B0-----:R-:W-:-:S02]  /*4190*/  LOP3.LUT R2, R199, 0x10, RZ, 0x3c, !PT ;  /* 0x00000010c7027812 */ /* 0x001fc400078e3cff */
[----:B-1----:R-:W-:Y:S02]  /*41a0*/  LOP3.LUT R0, R199, 0x20, RZ, 0x3c, !PT ;  /* 0x00000020c7007812 */ /* 0x002fe400078e3cff */
[----:B------:R-:W-:-:S03]  /*41b0*/  IADD3 R2, R238, R2, RZ ;  /* 0x00000002ee027210 */ /* 0x000fc60007ffe0ff */
[----:B------:R-:W-:Y:S01]  /*41c0*/  IMAD.IADD R0, R238, 0x1, R0 ;  /* 0x00000001ee007824 */ /* 0x000fe200078e0200 */
[----:B------:R-:W-:Y:S04]  /*41d0*/  STS.U16 [R235+0x400], R164 ;  /* 0x000400a4eb007388 */ /* 0x000fe80000000400 */
[----:B------:R-:W-:Y:S04]  /*41e0*/  STS.U16 [R235+0x800], R152 ;  /* 0x00080098eb007388 */ /* 0x000fe80000000400 */
[----:B------:R-:W-:Y:S04]  /*41f0*/  STS.U16 [R235+0x1000], R8 ;  /* 0x00100008eb007388 */ /* 0x000fe80000000400 */
[----:B------:R-:W-:Y:S04]  /*4200*/  STS.U16 [R235], R178 ;  /* 0x000000b2eb007388 */ /* 0x000fe80000000400 */
[----:B------:R-:W-:Y:S04]  /*4210*/  STS.U16 [R235+0x4000], R6 ;  /* 0x00400006eb007388 */ /* 0x000fe80000000400 */
[----:B------:R0:W-:Y:S04]  /*4220*/  STS.U16 [R235+0x4400], R15 ;  /* 0x0044000feb007388 */ /* 0x0001e80000000400 */
[----:B------:R-:W-:Y:S04]  /*4230*/  STS.U16 [R235+0x4c00], R18 ;  /* 0x004c0012eb007388 */ /* 0x000fe80000000400 */
[----:B------:R-:W-:Y:S04]  /*4240*/  STS.U16 [R235+0x5400], R16 ;  /* 0x00540010eb007388 */ /* 0x000fe80000000400 */
[----:B------:R-:W-:Y:S04]  /*4250*/  STS.U16 [R235+0x6400], R9 ;  /* 0x00640009eb007388 */ /* 0x000fe80000000400 */
[----:B------:R-:W-:Y:S04]  /*4260*/  STS.U16 [R235+0x6c00], R22 ;  /* 0x006c0016eb007388 */ /* 0x000fe80000000400 */
[----:B------:R-:W-:Y:S04]  /*4270*/  STS.U16 [R235+0x7400], R21 ;  /* 0x00740015eb007388 */ /* 0x000fe80000000400 */
        /* <DEDUP_REMOVED lines=18> */
[----:B------:R5:W-:Y:S01]  /*43a0*/  STS.U16 [R235+0x7c00], R53 ;  /* 0x007c0035eb007388 */ /* 0x000be20000000400 */
[-C--:B------:R-:W-:Y:S01]  /*43b0*/  LEA.HI.X.SX32 R125, R218, R121.reuse, 0x1, P1 ;  /* 0x00000079da7d7211 */ /* 0x080fe200008f0eff */
[----:B------:R-:W-:Y:S01]  /*43c0*/  IMAD R243, R3, 0xf, RZ ;  /* 0x0000000f03f37824 */ /* 0x000fe200078e02ff */
[----:B------:R-:W-:Y:S01]  /*43d0*/  LEA.HI.X.SX32 R127, R239, R121, 0x1, P0 ;  /* 0x00000079ef7f7211 */ /* 0x000fe200000f0eff */
[----:B------:R-:W-:Y:S01]  /*43e0*/  STS.U16 [R2+0x4080], R13 ;  /* 0x0040800d02007388 */ /* 0x000fe20000000400 */
[C---:B0-----:R-:W-:Y:S01]  /*43f0*/  IMAD R15, R3.reuse, 0x5e, RZ ;  /* 0x0000005e030f7824 */ /* 0x041fe200078e02ff */
[----:B-1----:R-:W0:Y:S02]  /*4400*/  LDC R20, c[0x0][0x248] ;  /* 0x00009200ff147b82 */ /* 0x002e240000000800 */
[----:B------:R-:W-:Y:S04]  /*4410*/  STS.U16 [R2+0x4480], R51 ;  /* 0x0044803302007388 */ /* 0x000fe80000000400 */
[----:B------:R1:W-:Y:S01]  /*4420*/  STS.U16 [R2+0x4880], R45 ;  /* 0x0048802d02007388 */ /* 0x0003e20000000400 */
[C---:B----4-:R-:W-:Y:S01]  /*4430*/  IMAD R11, R3.reuse, 0x4e, RZ ;  /* 0x0000004e030b7824 */ /* 0x050fe200078e02ff */
[----:B------:R-:W4:Y:S02]  /*4440*/  LDC R43, c[0x0][0x248] ;  /* 0x00009200ff2b7b82 */ /* 0x000f240000000800 */
[----:B------:R-:W-:Y:S04]  /*4450*/  STS.U16 [R2+0x4c80], R76 ;  /* 0x004c804c02007388 */ /* 0x000fe80000000400 */
[----:B------:R-:W-:Y:S01]  /*4460*/  STS.U16 [R2+0x5080], R7 ;  /* 0x0050800702007388 */ /* 0x000fe20000000400 */
[C---:B------:R-:W-:Y:S01]  /*4470*/  IMAD R245, R3.reuse, 0x1f, RZ ;  /* 0x0000001f03f57824 */ /* 0x040fe200078e02ff */
[----:B------:R-:W0:Y:S02]  /*4480*/  LDC R46, c[0x0][0x248] ;  /* 0x00009200ff2e7b82 */ /* 0x000e240000000800 */
[----:B------:R-:W-:Y:S04]  /*4490*/  STS.U16 [R2+0x5480], R5 ;  /* 0x0054800502007388 */ /* 0x000fe80000000400 */
[----:B------:R-:W-:Y:S01]  /*44a0*/  STS.U16 [R2+0x5880], R52 ;  /* 0x0058803402007388 */ /* 0x000fe20000000400 */
[C---:B------:R-:W-:Y:S01]  /*44b0*/  IMAD R9, R3.reuse, 0x2f, RZ ;  /* 0x0000002f03097824 */ /* 0x040fe200078e02ff */
[----:B-----5:R-:W5:Y:S02]  /*44c0*/  LDC R53, c[0x0][0x248] ;  /* 0x00009200ff357b82 */ /* 0x020f640000000800 */
        /* <DEDUP_REMOVED lines=24> */
[----:B------:R4:W-:Y:S01]  /*4650*/  STS.U16 [R2+0x80], R176 ;  /* 0x000080b002007388 */ /* 0x0009e20000000400 */
[----:B------:R-:W-:Y:S01]  /*4660*/  IMAD R19, R3, 0x6e, RZ ;  /* 0x0000006e03137824 */ /* 0x000fe200078e02ff */
[----:B-1----:R-:W1:Y:S02]  /*4670*/  LDC R45, c[0x0][0x248] ;  /* 0x00009200ff2d7b82 */ /* 0x002e640000000800 */
[----:B------:R-:W-:Y:S04]  /*4680*/  STS.U16 [R0+0x100], R174 ;  /* 0x000100ae00007388 */ /* 0x000fe80000000400 */
[----:B------:R-:W-:Y:S01]  /*4690*/  STS.U16 [R0+0x4100], R107 ;  /* 0x0041006b00007388 */ /* 0x000fe20000000400 */
[----:B----4-:R-:W-:Y:S01]  /*46a0*/  LOP3.LUT R2, R199, 0x30, RZ, 0x3c, !PT ;  /* 0x00000030c7027812 */ /* 0x010fe200078e3cff */
[----:B------:R-:W-:-:S02]  /*46b0*/  IMAD R21, R3, 0x7e, RZ ;  /* 0x0000007e03157824 */ /* 0x000fc400078e02ff */
[----:B------:R-:W-:Y:S01]  /*46c0*/  STS.U16 [R0+0x4900], R106 ;  /* 0x0049006a00007388 */ /* 0x000fe20000000400 */
[----:B------:R-:W-:Y:S01]  /*46d0*/  IMAD R25, R3, 0x9e, RZ ;  /* 0x0000009e03197824 */ /* 0x000fe200078e02ff */
[----:B------:R-:W4:Y:S02]  /*46e0*/  LDC R51, c[0x0][0x248] ;  /* 0x00009200ff337b82 */ /* 0x000f240000000800 */
        /* <DEDUP_REMOVED lines=29> */
[----:B------:R-:W-:-:S03]  /*48c0*/  IADD3 R2, R238, R2, RZ ;  /* 0x00000002ee027210 */ /* 0x000fc60007ffe0ff */
[----:B------:R5:W2:Y:S01]  /*48d0*/  LDG.E.U16 R208, desc[UR60][R124.64] ;  /* 0x0000003c7cd07981 */ /* 0x000aa2000c1e1500 */
[C---:B------:R-:W-:Y:S02]  /*48e0*/  IMAD R23, R3.reuse, 0x8e, RZ ;  /* 0x0000008e03177824 */ /* 0x040fe400078e02ff */
[----:B------:R-:W-:Y:S01]  /*48f0*/  IMAD R27, R3, 0xbe, RZ ;  /* 0x000000be031b7824 */ /* 0x000fe200078e02ff */
[----:B------:R-:W2:Y:S01]  /*4900*/  LDG.E.U16 R126, desc[UR60][R126.64] ;  /* 0x0000003c7e7e7981 */ /* 0x000ea2000c1e1500 */
[----:B0-----:R-:W-:-:S05]  /*4910*/  LOP3.LUT R0, R199, 0x40, RZ, 0x3c, !PT ;  /* 0x00000040c7007812 */ /* 0x001fca00078e3cff */
[----:B------:R-:W-:Y:S01]  /*4920*/  IMAD.IADD R5, R238, 0x1, R0 ;  /* 0x00000001ee057824 */ /* 0x000fe200078e0200 */
[----:B------:R-:W-:Y:S01]  /*4930*/  STS.U16 [R2+0x4180], R141 ;  /* 0x0041808d02007388 */ /* 0x000fe20000000400 */
[----:B-----5:R-:W-:-:S03]  /*4940*/  IADD3 R124, P1, R237, R120, RZ ;  /* 0x00000078ed7c7210 */ /* 0x020fc60007f3e0ff */
[----:B------:R-:W-:Y:S01]  /*4950*/  STS.U16 [R2+0x4580], R143 ;  /* 0x0045808f02007388 */ /* 0x000fe20000000400 */
[----:B------:R-:W-:-:S03]  /*4960*/  LOP3.LUT R0, R199, 0x50, RZ, 0x3c, !PT ;  /* 0x00000050c7007812 */ /* 0x000fc600078e3cff */
[----:B------:R-:W-:Y:S01]  /*4970*/  STS.U16 [R2+0x4980], R145 ;  /* 0x0049809102007388 */ /* 0x000fe20000000400 */
[----:B------:R-:W-:-:S03]  /*4980*/  IMAD R7, R3, 0x27, RZ ;  /* 0x0000002703077824 */ /* 0x000fc600078e02ff */
        /* <DEDUP_REMOVED lines=28> */
[----:B------:R-:W-:Y:S01]  /*4b50*/  STS.U16 [R2+0x3d80], R64 ;  /* 0x003d804002007388 */ /* 0x000fe20000000400 */
[----:B------:R-:W-:Y:S01]  /*4b60*/  IADD3 R6, P0, R11, R120, RZ ;  /* 0x000000780b067210 */ /* 0x000fe20007f1e0ff */
[----:B------:R-:W-:Y:S01]  /*4b70*/  IMAD R29, R3, 0xce, RZ ;  /* 0x000000ce031d7824 */ /* 0x000fe200078e02ff */
[-C--:B------:R-:W-:Y:S01]  /*4b80*/  LEA.HI.X.SX32 R125, R243, R121.reuse, 0x1, P1 ;  /* 0x00000079f37d7211 */ /* 0x080fe200008f0eff */
[----:B------:R-:W-:Y:S01]  /*4b90*/  STS.U16 [R5+0xa00], R144 ;  /* 0x000a009005007388 */ /* 0x000fe20000000400 */
[----:B------:R-:W-:Y:S01]  /*4ba0*/  IADD3 R0, R238, R0, RZ ;  /* 0x00000000ee007210 */ /* 0x000fe20007ffe0ff */
[----:B0-----:R-:W0:Y:S02]  /*4bb0*/  LDC R44, c[0x0][0x248] ;  /* 0x00009200ff2c7b82 */ /* 0x001e240000000800 */
        /* <DEDUP_REMOVED lines=30> */
[----:B------:R3:W-:Y:S01]  /*4da0*/  STS.U16 [R5+0x7e00], R201 ;  /* 0x007e00c905007388 */ /* 0x0007e20000000400 */
[----:B------:R-:W-:Y:S01]  /*4db0*/  IADD3 R16, P1, R195, R120, RZ ;  /* 0x00000078c3107210 */ /* 0x000fe20007f3e0ff */
[----:B-----5:R-:W5:Y:S01]  /*4dc0*/  LDC R47, c[0x0][0x248] ;  /* 0x00009200ff2f7b82 */ /* 0x020f620000000800 */
[----:B------:R-:W-:-:S02]  /*4dd0*/  LEA.HI.X.SX32 R7, R7, R121, 0x1, P0 ;  /* 0x0000007907077211 */ /* 0x000fc400000f0eff */
[----:B------:R-:W-:Y:S01]  /*4de0*/  LEA.HI.X.SX32 R129, R245, R121, 0x1, P2 ;  /* 0x00000079f5817211 */ /* 0x000fe200010f0eff */
[----:B------:R-:W-:Y:S01]  /*4df0*/  IMAD R43, R43, 0x13e, RZ ;  /* 0x0000013e2b2b7824 */ /* 0x000fe200078e02ff */
[----:B------:R-:W2:Y:S01]  /*4e00*/  LDG.E.U16 R124, desc[UR60][R124.64] ;  /* 0x0000003c7c7c7981 */ /* 0x000ea2000c1e1500 */
[----:B---3--:R-:W-:-:S03]  /*4e10*/  LOP3.LUT R5, R199, 0x60, RZ, 0x3c, !PT ;  /* 0x00000060c7057812 */ /* 0x008fc600078e3cff */
[----:B------:R-:W-:Y:S01]  /*4e20*/  STS.U16 [R0+0x280], R168 ;  /* 0x000280a800007388 */ /* 0x000fe20000000400 */
[-C--:B------:R-:W-:Y:S01]  /*4e30*/  IADD3 R12, P0, R15, R120.reuse, RZ ;  /* 0x000000780f0c7210 */ /* 0x080fe20007f1e0ff */
[----:B------:R-:W3:Y:S01]  /*4e40*/  LDC R50, c[0x0][0x248] ;  /* 0x00009200ff327b82 */ /* 0x000ee20000000800 */
[----:B------:R-:W-:Y:S01]  /*4e50*/  IMAD.IADD R5, R238, 0x1, R5 ;  /* 0x00000001ee057824 */ /* 0x000fe200078e0205 */
[----:B------:R-:W-:Y:S01]  /*4e60*/  STS.U16 [R0+0x680], R154 ;  /* 0x0006809a00007388 */ /* 0x000fe20000000400 */
[-C--:B------:R-:W-:Y:S01]  /*4e70*/  LEA.HI.X.SX32 R17, R11, R121.reuse, 0x1, P1 ;  /* 0x000000790b117211 */ /* 0x080fe200008f0eff */
[----:B------:R-:W-:Y:S01]  /*4e80*/  IMAD R11, R3, 0x37, RZ ;  /* 0x00000037030b7824 */ /* 0x000fe200078e02ff */
[-C--:B------:R-:W-:Y:S01]  /*4e90*/  IADD3 R8, P2, R191, R120.reuse, RZ ;  /* 0x00000078bf087210 */ /* 0x080fe20007f5e0ff */
[----:B------:R-:W-:Y:S01]  /*4ea0*/  STS.U16 [R0+0xa80], R142 ;  /* 0x000a808e00007388 */ /* 0x000fe20000000400 */
[-C--:B------:R-:W-:Y:S01]  /*4eb0*/  LEA.HI.X.SX32 R13, R9, R121.reuse, 0x1, P0 ;  /* 0x00000079090d7211 */ /* 0x080fe200000f0eff */
[----:B------:R-:W3:Y:S02]  /*4ec0*/  LDC R49, c[0x0][0x248] ;  /* 0x00009200ff317b82 */ /* 0x000ee40000000800 */
[----:B------:R-:W-:Y:S04]  /*4ed0*/  STS.U16 [R0+0xe80], R42 ;  /* 0x000e802a00007388 */ /* 0x000fe80000000400 */
[----:B------:R-:W-:Y:S01]  /*4ee0*/  STS.U16 [R0+0x1280], R41 ;  /* 0x0012802900007388 */ /* 0x000fe20000000400 */
[----:B-1----:R-:W-:Y:S01]  /*4ef0*/  IMAD R45, R45, 0x14e, RZ ;  /* 0x0000014e2d2d7824 */ /* 0x002fe200078e02ff */
[----:B------:R-:W1:Y:S02]  /*4f00*/  LDC R54, c[0x0][0x248] ;  /* 0x00009200ff367b82 */ /* 0x000e640000000800 */
[----:B------:R-:W-:Y:S04]  /*4f10*/  STS.U16 [R0+0x1680], R40 ;  /* 0x0016802800007388 */ /* 0x000fe80000000400 */
[----:B------:R-:W-:Y:S02]  /*4f20*/  STS.U16 [R0+0x1a80], R39 ;  /* 0x001a802700007388 */ /* 0x000fe40000000400 */
[----:B------:R-:W1:Y:S02]  /*4f30*/  LDC R55, c[0x0][0x248] ;  /* 0x00009200ff377b82 */ /* 0x000e640000000800 */
[----:B------:R-:W-:Y:S04]  /*4f40*/  STS.U16 [R0+0x1e80], R38 ;  /* 0x001e802600007388 */ /* 0x000fe80000000400 */
[----:B------:R-:W-:Y:S01]  /*4f50*/  STS.U16 [R0+0x2280], R37 ;  /* 0x0022802500007388 */ /* 0x000fe20000000400 */
[----:B----4-:R-:W-:Y:S01]  /*4f60*/  IMAD R51, R51, 0x17c, RZ ;  /* 0x0000017c33337824 */ /* 0x010fe200078e02ff */
[----:B------:R-:W4:Y:S02]  /*4f70*/  LDC R57, c[0x0][0x248] ;  /* 0x00009200ff397b82 */ /* 0x000f240000000800 */
        /* <DEDUP_REMOVED lines=22> */
[----:B------:R-:W-:Y:S01]  /*50e0*/  STS.U16 [R0+0x7e80], R231 ;  /* 0x007e80e700007388 */ /* 0x000fe20000000400 */
[----:B------:R-:W-:Y:S01]  /*50f0*/  LEA.HI.X.SX32 R9, R15, R121, 0x1, P2 ;  /* 0x000000790f097211 */ /* 0x000fe200010f0eff */
[----:B0-----:R-:W0:Y:S02]  /*5100*/  LDC R34, c[0x0][0x248] ;  /* 0x00009200ff227b82 */ /* 0x001e240000000800 */
[----:B------:R3:W-:Y:S04]  /*5110*/  STS.U16 [R5+0x1b00], R14 ;  /* 0x001b000e05007388 */ /* 0x0007e80000000400 */
[----:B------:R1:W-:Y:S02]  /*5120*/  STS.U16 [R5+0x1300], R10 ;  /* 0x0013000a05007388 */ /* 0x0003e40000000400 */
[----:B------:R-:W4:Y:S01]  /*5130*/  LDC R39, c[0x0][0x248] ;  /* 0x00009200ff277b82 */ /* 0x000f220000000800 */
[----:B-----5:R-:W-:Y:S01]  /*5140*/  IMAD R47, R47, 0x15e, RZ ;  /* 0x0000015e2f2f7824 */ /* 0x020fe200078e02ff */
[----:B------:R-:W5:Y:S01]  /*5150*/  LDG.E.U16 R128, desc[UR60][R128.64] ;  /* 0x0000003c80807981 */ /* 0x000f62000c1e1500 */
[----:B---3--:R-:W-:-:S03]  /*5160*/  IADD3 R14, P1, R19, R120, RZ ;  /* 0x00000078130e7210 */ /* 0x008fc60007f3e0ff */
[----:B------:R-:W-:Y:S01]  /*5170*/  STS.U16 [R5+0x300], R166 ;  /* 0x000300a605007388 */ /* 0x000fe20000000400 */
[----:B-1----:R-:W-:Y:S01]  /*5180*/  IADD3 R10, P0, R189, R120, RZ ;  /* 0x00000078bd0a7210 */ /* 0x002fe20007f1e0ff */
[----:B------:R-:W1:Y:S02]  /*5190*/  LDC R40, c[0x0][0x248] ;  /* 0x00009200ff287b82 */ /* 0x000e640000000800 */
[----:B------:R-:W-:Y:S01]  /*51a0*/  STS.U16 [R5+0xb00], R140 ;  /* 0x000b008c05007388 */ /* 0x000fe20000000400 */
[----:B------:R-:W-:-:S03]  /*51b0*/  LEA.HI.X.SX32 R15, R11, R121, 0x1, P1 ;  /* 0x000000790b0f7211 */ /* 0x000fc600008f0eff */
[----:B------:R-:W-:Y:S01]  /*51c0*/  STS.U16 [R5+0x700], R203 ;  /* 0x000700cb05007388 */ /* 0x000fe20000000400 */
[----:B------:R-:W-:Y:S01]  /*51d0*/  LEA.HI.X.SX32 R11, R19, R121, 0x1, P0 ;  /* 0x00000079130b7211 */ /* 0x000fe200000f0eff */
[----:B------:R-:W3:Y:S02]  /*51e0*/  LDC R42, c[0x0][0x248] ;  /* 0x00009200ff2a7b82 */ /* 0x000ee40000000800 */
[----:B------:R-:W-:Y:S04]  /*51f0*/  STS.U16 [R5+0xf00], R210 ;  /* 0x000f00d205007388 */ /* 0x000fe80000000400 */
[----:B------:R-:W-:Y:S02]  /*5200*/  STS.U16 [R5+0x1700], R234 ;  /* 0x001700ea05007388 */ /* 0x000fe40000000400 */
[----:B------:R-:W3:Y:S02]  /*5210*/  LDC R41, c[0x0][0x248] ;  /* 0x00009200ff297b82 */ /* 0x000ee40000000800 */
[----:B------:R-:W-:Y:S01]  /*5220*/  STS.U16 [R5+0x1f00], R236 ;  /* 0x001f00ec05007388 */ /* 0x000fe20000000400 */
[----:B------:R-:W-:-:S03]  /*5230*/  IADD3 R194, P2, R194, R120, RZ ;  /* 0x00000078c2c27210 */ /* 0x000fc60007f5e0ff */
[----:B------:R0:W5:Y:S04]  /*5240*/  LDG.E.U16 R0, desc[UR60][R6.64] ;  /* 0x0000003c06007981 */ /* 0x000168000c1e1500 */
[----:B------:R4:W2:Y:S01]  /*5250*/  LDG.E.U16 R2, desc[UR60][R16.64] ;  /* 0x0000003c10027981 */ /* 0x0008a2000c1e1500 */
[----:B------:R-:W-:-:S03]  /*5260*/  IMAD R19, R3, 0x47, RZ ;  /* 0x0000004703137824 */ /* 0x000fc600078e02ff */
[----:B------:R4:W5:Y:S01]  /*5270*/  LDG.E.U16 R8, desc[UR60][R8.64] ;  /* 0x0000003c08087981 */ /* 0x000962000c1e1500 */
[----:B0-----:R-:W-:Y:S01]  /*5280*/  IMAD R7, R3, 0x3f, RZ ;  /* 0x0000003f03077824 */ /* 0x001fe200078e02ff */
[CC--:B------:R-:W-:Y:S02]  /*5290*/  LEA.HI.X.SX32 R195, R21.reuse, R121.reuse, 0x1, P2 ;  /* 0x0000007915c37211 */ /* 0x0c0fe400010f0eff */
[----:B------:R0:W5:Y:S01]  /*52a0*/  LDG.E.U16 R6, desc[UR60][R14.64] ;  /* 0x0000003c0e067981 */ /* 0x000162000c1e1500 */
[----:B----4-:R-:W-:Y:S01]  /*52b0*/  IADD3 R16, P0, R21, R120, RZ ;  /* 0x0000007815107210 */ /* 0x010fe20007f1e0ff */
[----:B------:R-:W-:Y:S02]  /*52c0*/  IMAD R21, R3, 0xae, RZ ;  /* 0x000000ae03157824 */ /* 0x000fe400078e02ff */
[----:B------:R4:W5:Y:S01]  /*52d0*/  LDG.E.U16 R4, desc[UR60][R12.64] ;  /* 0x0000003c0c047981 */ /* 0x000962000c1e1500 */
[----:B------:R-:W-:Y:S01]  /*52e0*/  LEA.HI.X.SX32 R17, R7, R121, 0x1, P0 ;  /* 0x0000007907117211 */ /* 0x000fe200000f0eff */
[----:B------:R-:W-:-:S02]  /*52f0*/  IMAD R9, R3, 0x4f, RZ ;  /* 0x0000004f03097824 */ /* 0x000fc400078e02ff */
[----:B------:R-:W5:Y:S01]  /*5300*/  LDG.E.U16 R10, desc[UR60][R10.64] ;  /* 0x0000003c0a0a7981 */ /* 0x000f62000c1e1500 */
[----:B0-----:R-:W-:-:S03]  /*5310*/  IADD3 R14, P0, R25, R120, RZ ;  /* 0x00000078190e7210 */ /* 0x001fc60007f1e0ff */
[----:B------:R0:W5:Y:S01]  /*5320*/  LDG.E.U16 R7, desc[UR60][R16.64] ;  /* 0x0000003c10077981 */ /* 0x000162000c1e1500 */
[-C--:B----4-:R-:W-:Y:S02]  /*5330*/  IADD3 R12, P1, R23, R120.reuse, RZ ;  /* 0x00000078170c7210 */ /* 0x090fe40007f3e0ff */
[-C--:B------:R-:W-:Y:S01]  /*5340*/  LEA.HI.X.SX32 R15, R9, R121.reuse, 0x1, P0 ;  /* 0x00000079090f7211 */ /* 0x080fe200000f0eff */
[----:B------:R-:W-:Y:S01]  /*5350*/  IMAD R9, R3, 0x57, RZ ;  /* 0x0000005703097824 */ /* 0x000fe200078e02ff */
[-C--:B------:R-:W-:Y:S01]  /*5360*/  LEA.HI.X.SX32 R13, R19, R121.reuse, 0x1, P1 ;  /* 0x00000079130d7211 */ /* 0x080fe200008f0eff */
[----:B------:R-:W-:Y:S01]  /*5370*/  IMAD R31, R3, 0xde, RZ ;  /* 0x000000de031f7824 */ /* 0x000fe200078e02ff */
[----:B------:R-:W4:Y:S01]  /*5380*/  LDG.E.U16 R194, desc[UR60][R194.64] ;  /* 0x0000003cc2c27981 */ /* 0x000f22000c1e1500 */
[-C--:B0-----:R-:W-:Y:S01]  /*5390*/  IADD3 R16, P0, R21, R120.reuse, RZ ;  /* 0x0000007815107210 */ /* 0x081fe20007f1e0ff */
[C---:B------:R-:W-:Y:S02]  /*53a0*/  IMAD R11, R3.reuse, 0x5f, RZ ;  /* 0x0000005f030b7824 */ /* 0x040fe400078e02ff */
[----:B------:R0:W4:Y:S01]  /*53b0*/  LDG.E.U16 R22, desc[UR60][R12.64] ;  /* 0x0000003c0c167981 */ /* 0x000122000c1e1500 */
[----:B------:R-:W-:Y:S01]  /*53c0*/  IMAD R19, R3, 0x67, RZ ;  /* 0x0000006703137824 */ /* 0x000fe200078e02ff */
[----:B------:R-:W-:Y:S01]  /*53d0*/  LEA.HI.X.SX32 R17, R9, R121, 0x1, P0 ;  /* 0x0000007909117211 */ /* 0x000fe200000f0eff */
[----:B------:R-:W-:Y:S01]  /*53e0*/  IMAD R9, R3, 0x6f, RZ ;  /* 0x0000006f03097824 */ /* 0x000fe200078e02ff */
[----:B------:R1:W4:Y:S01]  /*53f0*/  LDG.E.U16 R24, desc[UR60][R14.64] ;  /* 0x0000003c0e187981 */ /* 0x000322000c1e1500 */
[----:B------:R-:W-:Y:S01]  /*5400*/  IADD3 R18, P0, R31, R120, RZ ;  /* 0x000000781f127210 */ /* 0x000fe20007f1e0ff */
[----:B------:R-:W-:-:S02]  /*5410*/  IMAD R33, R3, 0xee, RZ ;  /* 0x000000ee03217824 */ /* 0x000fc400078e02ff */
[----:B------:R3:W4:Y:S01]  /*5420*/  LDG.E.U16 R26, desc[UR60][R16.64] ;  /* 0x0000003c101a7981 */ /* 0x000722000c1e1500 */
[-C--:B0-----:R-:W-:Y:S02]  /*5430*/  IADD3 R12, P1, R27, R120.reuse, RZ ;  /* 0x000000781b0c7210 */ /* 0x081fe40007f3e0ff */
[----:B-1----:R-:W-:Y:S02]  /*5440*/  IADD3 R14, P2, R29, R120, RZ ;  /* 0x000000781d0e7210 */ /* 0x002fe40007f5e0ff */
[-C--:B------:R-:W-:Y:S02]  /*5450*/  LEA.HI.X.SX32 R13, R11, R121.reuse, 0x1, P1 ;  /* 0x000000790b0d7211 */ /* 0x080fe400008f0eff */
[-C--:B------:R-:W-:Y:S02]  /*5460*/  LEA.HI.X.SX32 R15, R19, R121.reuse, 0x1, P2 ;  /* 0x00000079130f7211 */ /* 0x080fe400010f0eff */
[----:B------:R-:W-:Y:S01]  /*5470*/  LEA.HI.X.SX32 R19, R9, R121, 0x1, P0 ;  /* 0x0000007909137211 */ /* 0x000fe200000f0eff */
[----:B------:R0:W4:Y:S01]  /*5480*/  LDG.E.U16 R28, desc[UR60][R12.64] ;  /* 0x0000003c0c1c7981 */ /* 0x000122000c1e1500 */
[----:B------:R-:W-:-:S03]  /*5490*/  IMAD R9, R3, 0x77, RZ ;  /* 0x0000007703097824 */ /* 0x000fc600078e02ff */
[----:B------:R1:W4:Y:S01]  /*54a0*/  LDG.E.U16 R32, desc[UR60][R18.64] ;  /* 0x0000003c12207981 */ /* 0x000322000c1e1500 */
[----:B---3--:R-:W-:Y:S02]  /*54b0*/  IMAD R17, R20, 0x10c, RZ ;  /* 0x0000010c14117824 */ /* 0x008fe400078e02ff */
[----:B------:R-:W-:Y:S01]  /*54c0*/  IMAD R35, R3, 0xfe, RZ ;  /* 0x000000fe03237824 */ /* 0x000fe200078e02ff */
[----:B------:R-:W3:Y:S01]  /*54d0*/  LDC R20, c[0x0][0x248] ;  /* 0x00009200ff147b82 */ /* 0x000ee20000000800 */
[----:B------:R1:W4:Y:S01]  /*54e0*/  LDG.E.U16 R30, desc[UR60][R14.64] ;  /* 0x0000003c0e1e7981 */ /* 0x000322000c1e1500 */
[----:B0-----:R-:W-:Y:S01]  /*54f0*/  IADD3 R12, P0, R33, R120, RZ ;  /* 0x00000078210c7210 */ /* 0x001fe20007f1e0ff */
[----:B-1----:R-:W-:-:S03]  /*5500*/  IMAD R19, R34, 0x10e, RZ ;  /* 0x0000010e22137824 */ /* 0x002fc600078e02ff */
[-C--:B------:R-:W-:Y:S01]  /*5510*/  LEA.HI.X.SX32 R13, R9, R121.reuse, 0x1, P0 ;  /* 0x00000079090d7211 */ /* 0x080fe200000f0eff */
[----:B------:R-:W-:Y:S01]  /*5520*/  IMAD R9, R3, 0x87, RZ ;  /* 0x0000008703097824 */ /* 0x000fe200078e02ff */
[-C--:B------:R-:W-:Y:S01]  /*5530*/  IADD3 R18, P0, R19, R120.reuse, RZ ;  /* 0x0000007813127210 */ /* 0x080fe20007f1e0ff */
[----:B------:R-:W-:Y:S01]  /*5540*/  IMAD R11, R3, 0x7f, RZ ;  /* 0x0000007f030b7824 */ /* 0x000fe200078e02ff */
[-C--:B------:R-:W-:Y:S01]  /*5550*/  IADD3 R14, P1, R35, R120.reuse, RZ ;  /* 0x00000078230e7210 */ /* 0x080fe20007f3e0ff */
[----:B------:R-:W-:Y:S01]  /*5560*/  IMAD R39, R39, 0x11c, RZ ;  /* 0x0000011c27277824 */ /* 0x000fe200078e02ff */
[-C--:B------:R-:W-:Y:S01]  /*5570*/  LEA.HI.X.SX32 R19, R9, R121.reuse, 0x1, P0 ;  /* 0x0000007909137211 */ /* 0x080fe200000f0eff */
[----:B------:R0:W4:Y:S01]  /*5580*/  LDG.E.U16 R34, desc[UR60][R12.64] ;  /* 0x0000003c0c227981 */ /* 0x000122000c1e1500 */
[----:B------:R-:W-:Y:S02]  /*5590*/  IADD3 R16, P2, R17, R120, RZ ;  /* 0x0000007811107210 */ /* 0x000fe40007f5e0ff */
[-C--:B------:R-:W-:Y:S01]  /*55a0*/  LEA.HI.X.SX32 R15, R11, R121.reuse, 0x1, P1 ;  /* 0x000000790b0f7211 */ /* 0x080fe200008f0eff */
[----:B------:R-:W-:Y:S01]  /*55b0*/  IMAD R11, R40, 0x11e, RZ ;  /* 0x0000011e280b7824 */ /* 0x000fe200078e02ff */
[----:B------:R1:W4:Y:S01]  /*55c0*/  LDG.E.U16 R37, desc[UR60][R18.64] ;  /* 0x0000003c12257981 */ /* 0x000322000c1e1500 */
[----:B------:R-:W-:Y:S01]  /*55d0*/  LEA.HI.X.SX32 R17, R233, R121, 0x1, P2 ;  /* 0x00000079e9117211 */ /* 0x000fe200010f0eff */
[----:B------:R-:W-:-:S02]  /*55e0*/  IMAD R41, R41, 0x12c, RZ ;  /* 0x0000012c29297824 */ /* 0x000fc400078e02ff */
[----:B------:R1:W4:Y:S01]  /*55f0*/  LDG.E.U16 R36, desc[UR60][R14.64] ;  /* 0x0000003c0e247981 */ /* 0x000322000c1e1500 */
[-C--:B0-----:R-:W-:Y:S01]  /*5600*/  IADD3 R12, P0, R39, R120.reuse, RZ ;  /* 0x00000078270c7210 */ /* 0x081fe20007f1e0ff */
[----:B------:R-:W-:Y:S02]  /*5610*/  IMAD R9, R3, 0x8f, RZ ;  /* 0x0000008f03097824 */ /* 0x000fe400078e02ff */
[----:B------:R0:W4:Y:S01]  /*5620*/  LDG.E.U16 R38, desc[UR60][R16.64] ;  /* 0x0000003c10267981 */ /* 0x000122000c1e1500 */
[----:B-1----:R-:W-:Y:S01]  /*5630*/  IMAD R19, R42, 0x12e, RZ ;  /* 0x0000012e2a137824 */ /* 0x002fe200078e02ff */
[----:B------:R-:W-:Y:S02]  /*5640*/  LEA.HI.X.SX32 R13, R23, R121, 0x1, P0 ;  /* 0x00000079170d7211 */ /* 0x000fe400000f0eff */
[-C--:B------:R-:W-:Y:S01]  /*5650*/  IADD3 R14, P1, R11, R120.reuse, RZ ;  /* 0x000000780b0e7210 */ /* 0x080fe20007f3e0ff */
[----:B------:R-:W-:Y:S01]  /*5660*/  IMAD R11, R3, 0x97, RZ ;  /* 0x00000097030b7824 */ /* 0x000fe200078e02ff */
[-C--:B------:R-:W-:Y:S01]  /*5670*/  IADD3 R18, P0, R19, R120.reuse, RZ ;  /* 0x0000007813127210 */ /* 0x080fe20007f1e0ff */
[----:B------:R1:W4:Y:S01]  /*5680*/  LDG.E.U16 R40, desc[UR60][R12.64] ;  /* 0x0000003c0c287981 */ /* 0x000322000c1e1500 */
[----:B0-----:R-:W-:-:S02]  /*5690*/  IADD3 R16, P2, R41, R120, RZ ;  /* 0x0000007829107210 */ /* 0x001fc40007f5e0ff */
[-C--:B------:R-:W-:Y:S02]  /*56a0*/  LEA.HI.X.SX32 R15, R9, R121.reuse, 0x1, P1 ;  /* 0x00000079090f7211 */ /* 0x080fe400008f0eff */
[-C--:B------:R-:W-:Y:S01]  /*56b0*/  LEA.HI.X.SX32 R19, R11, R121.reuse, 0x1, P0 ;  /* 0x000000790b137211 */ /* 0x080fe200000f0eff */
[----:B---3--:R-:W-:Y:S01]  /*56c0*/  IMAD R41, R20, 0x13c, RZ ;  /* 0x0000013c14297824 */ /* 0x008fe200078e02ff */
[----:B------:R-:W-:Y:S01]  /*56d0*/  LEA.HI.X.SX32 R17, R232, R121, 0x1, P2 ;  /* 0x00000079e8117211 */ /* 0x000fe200010f0eff */
[----:B------:R0:W3:Y:S01]  /*56e0*/  LDG.E.U16 R23, desc[UR60][R14.64] ;  /* 0x0000003c0e177981 */ /* 0x0000e2000c1e1500 */
[----:B------:R-:W-:-:S03]  /*56f0*/  IMAD R9, R3, 0x9f, RZ ;  /* 0x0000009f03097824 */ /* 0x000fc600078e02ff */
[----:B------:R0:W3:Y:S01]  /*5700*/  LDG.E.U16 R39, desc[UR60][R18.64] ;  /* 0x0000003c12277981 */ /* 0x0000e2000c1e1500 */
[----:B-1----:R-:W-:-:S03]  /*5710*/  IADD3 R12, P0, R41, R120, RZ ;  /* 0x00000078290c7210 */ /* 0x002fc60007f1e0ff */
[----:B------:R1:W3:Y:S01]  /*5720*/  LDG.E.U16 R42, desc[UR60][R16.64] ;  /* 0x0000003c102a7981 */ /* 0x0002e2000c1e1500 */
[-C--:B0-----:R-:W-:Y:S01]  /*5730*/  IADD3 R14, P1, R43, R120.reuse, RZ ;  /* 0x000000782b0e7210 */ /* 0x081fe20007f3e0ff */
[----:B------:R-:W-:Y:S01]  /*5740*/  IMAD R19, R46, 0x15c, RZ ;  /* 0x0000015c2e137824 */ /* 0x000fe200078e02ff */
[-C--:B------:R-:W-:Y:S01]  /*5750*/  IADD3 R18, P2, R45, R120.reuse, RZ ;  /* 0x000000782d127210 */ /* 0x080fe20007f5e0ff */
[----:B-1----:R-:W-:Y:S01]  /*5760*/  IMAD R17, R44, 0x14c, RZ ;  /* 0x0000014c2c117824 */ /* 0x002fe200078e02ff */
[-C--:B------:R-:W-:Y:S01]  /*5770*/  LEA.HI.X.SX32 R15, R9, R121.reuse, 0x1, P1 ;  /* 0x00000079090f7211 */ /* 0x080fe200008f0eff */
[----:B------:R-:W0:Y:S01]  /*5780*/  LDC R45, c[0x0][0x248] ;  /* 0x00009200ff2d7b82 */ /* 0x000e220000000800 */
[-C--:B------:R-:W-:Y:S02]  /*5790*/  IADD3 R20, P1, R19, R120.reuse, RZ ;  /* 0x0000007813147210 */ /* 0x080fe40007f3e0ff */
[-C--:B------:R-:W-:Y:S01]  /*57a0*/  LEA.HI.X.SX32 R13, R25, R121.reuse, 0x1, P0 ;  /* 0x00000079190d7211 */ /* 0x080fe200000f0eff */
[----:B------:R-:W-:Y:S01]  /*57b0*/  IMAD R11, R3, 0xa7, RZ ;  /* 0x000000a7030b7824 */ /* 0x000fe200078e02ff */
[-C--:B------:R-:W-:Y:S01]  /*57c0*/  IADD3 R16, P0, R17, R120.reuse, RZ ;  /* 0x0000007811107210 */ /* 0x080fe20007f1e0ff */
[----:B------:R-:W-:Y:S01]  /*57d0*/  IMAD R9, R3, 0xaf, RZ ;  /* 0x000000af03097824 */ /* 0x000fe200078e02ff */
[-C--:B------:R-:W-:Y:S01]  /*57e0*/  LEA.HI.X.SX32 R21, R21, R121.reuse, 0x1, P1 ;  /* 0x0000007915157211 */ /* 0x080fe200008f0eff */
[----:B------:R1:W3:Y:S01]  /*57f0*/  LDG.E.U16 R44, desc[UR60][R12.64] ;  /* 0x0000003c0c2c7981 */ /* 0x0002e2000c1e1500 */
[-C--:B------:R-:W-:Y:S01]  /*5800*/  LEA.HI.X.SX32 R17, R230, R121.reuse, 0x1, P0 ;  /* 0x00000079e6117211 */ /* 0x080fe200000f0eff */
[----:B------:R-:W-:Y:S01]  /*5810*/  IMAD R49, R49, 0x16c, RZ ;  /* 0x0000016c31317824 */ /* 0x000fe200078e02ff */
[----:B------:R-:W-:Y:S01]  /*5820*/  LEA.HI.X.SX32 R19, R11, R121, 0x1, P2 ;  /* 0x000000790b137211 */ /* 0x000fe200010f0eff */
[----:B------:R-:W3:Y:S04]  /*5830*/  LDG.E.U16 R48, desc[UR60][R20.64] ;  /* 0x0000003c14307981 */ /* 0x000ee8000c1e1500 */
[----:B------:R1:W3:Y:S02]  /*5840*/  LDG.E.U16 R46, desc[UR60][R16.64] ;  /* 0x0000003c102e7981 */ /* 0x0002e4000c1e1500 */
[----:B-1----:R-:W-:Y:S01]  /*5850*/  IMAD R13, R50, 0x16e, RZ ;  /* 0x0000016e320d7824 */ /* 0x002fe200078e02ff */
[-C--:B------:R-:W-:Y:S01]  /*5860*/  IADD3 R12, P0, R47, R120.reuse, RZ ;  /* 0x000000782f0c7210 */ /* 0x080fe20007f1e0ff */
[----:B------:R1:W3:Y:S01]  /*5870*/  LDG.E.U16 R25, desc[UR60][R14.64] ;  /* 0x0000003c0e197981 */ /* 0x0002e2000c1e1500 */
[----:B------:R-:W0:Y:S03]  /*5880*/  LDC R47, c[0x0][0x248] ;  /* 0x00009200ff2f7b82 */ /* 0x000e260000000800 */
[----:B------:R1:W3:Y:S01]  /*5890*/  LDG.E.U16 R41, desc[UR60][R18.64] ;  /* 0x0000003c12297981 */ /* 0x0002e2000c1e1500 */
[----:B------:R-:W-:-:S04]  /*58a0*/  IADD3 R16, P2, R13, R120, RZ ;  /* 0x000000780d107210 */ /* 0x000fc80007f5e0ff */
[----:B------:R-:W0:Y:S01]  /*58b0*/  LDC R20, c[0x0][0x248] ;  /* 0x00009200ff147b82 */ /* 0x000e220000000800 */
[-C--:B------:R-:W-:Y:S02]  /*58c0*/  LEA.HI.X.SX32 R13, R9, R121.reuse, 0x1, P0 ;  /* 0x00000079090d7211 */ /* 0x080fe400000f0eff */
[-C--:B-1----:R-:W-:Y:S02]  /*58d0*/  IADD3 R14, P1, R49, R120.reuse, RZ ;  /* 0x00000078310e7210 */ /* 0x082fe40007f3e0ff */
[-C--:B------:R-:W-:Y:S01]  /*58e0*/  IADD3 R18, P0, R51, R120.reuse, RZ ;  /* 0x0000007833127210 */ /* 0x080fe20007f1e0ff */
[----:B------:R-:W-:Y:S01]  /*58f0*/  IMAD R11, R3, 0xb7, RZ ;  /* 0x000000b7030b7824 */ /* 0x000fe200078e02ff */
[----:B------:R1:W3:Y:S01]  /*5900*/  LDG.E.U16 R43, desc[UR60][R12.64] ;  /* 0x0000003c0c2b7981 */ /* 0x0002e2000c1e1500 */
[----:B------:R-:W1:Y:S08]  /*5910*/  LDC R49, c[0x0][0x248] ;  /* 0x00009200ff317b82 */ /* 0x000e700000000800 */
[----:B------:R-:W1:Y:S01]  /*5920*/  LDC R51, c[0x0][0x248] ;  /* 0x00009200ff337b82 */ /* 0x000e620000000800 */
[----:B0-----:R-:W-:Y:S01]  /*5930*/  IMAD R45, R45, 0x17e, RZ ;  /* 0x0000017e2d2d7824 */ /* 0x001fe200078e02ff */
[-C--:B------:R-:W-:Y:S01]  /*5940*/  LEA.HI.X.SX32 R15, R228, R121.reuse, 0x1, P1 ;  /* 0x00000079e40f7211 */ /* 0x080fe200008f0eff */
[----:B------:R-:W-:Y:S01]  /*5950*/  IMAD R9, R3, 0xbf, RZ ;  /* 0x000000bf03097824 */ /* 0x000fe200078e02ff */
[-C--:B------:R-:W-:Y:S01]  /*5960*/  LEA.HI.X.SX32 R17, R11, R121.reuse, 0x1, P2 ;  /* 0x000000790b117211 */ /* 0x080fe200010f0eff */
[----:B------:R-:W-:Y:S01]  /*5970*/  IMAD R53, R53, 0x18c, RZ ;  /* 0x0000018c35357824 */ /* 0x000fe200078e02ff */
[-C--:B------:R-:W-:Y:S01]  /*5980*/  LEA.HI.X.SX32 R19, R27, R121.reuse, 0x1, P0 ;  /* 0x000000791b137211 */ /* 0x080fe200000f0eff */
[----:B------:R-:W-:Y:S01]  /*5990*/  IMAD R11, R54, 0x19c, RZ ;  /* 0x0000019c360b7824 */ /* 0x000fe200078e02ff */
[-C--:B-1----:R-:W-:Y:S01]  /*59a0*/  IADD3 R12, P0, R45, R120.reuse, RZ ;  /* 0x000000782d0c7210 */ /* 0x082fe20007f1e0ff */
[----:B------:R-:W-:Y:S01]  /*59b0*/  IMAD R55, R55, 0x1ac, RZ ;  /* 0x000001ac37377824 */ /* 0x000fe200078e02ff */
[----:B------:R0:W3:Y:S01]  /*59c0*/  LDG.E.U16 R50, desc[UR60][R14.64] ;  /* 0x0000003c0e327981 */ /* 0x0000e2000c1e1500 */
[----:B------:R-:W-:Y:S01]  /*59d0*/  IMAD R21, R20, 0x1bc, RZ ;  /* 0x000001bc14157824 */ /* 0x000fe200078e02ff */
[----:B------:R-:W-:Y:S01]  /*59e0*/  LEA.HI.X.SX32 R13, R9, R121, 0x1, P0 ;  /* 0x00000079090d7211 */ /* 0x000fe200000f0eff */
[----:B------:R-:W-:Y:S01]  /*59f0*/  IMAD R47, R47, 0x1cc, RZ ;  /* 0x000001cc2f2f7824 */ /* 0x000fe200078e02ff */
[----:B------:R1:W3:Y:S04]  /*5a00*/  LDG.E.U16 R27, desc[UR60][R16.64] ;  /* 0x0000003c101b7981 */ /* 0x0002e8000c1e1500 */
[----:B------:R1:W3:Y:S01]  /*5a10*/  LDG.E.U16 R52, desc[UR60][R18.64] ;  /* 0x0000003c12347981 */ /* 0x0002e2000c1e1500 */
[----:B0-----:R-:W-:Y:S01]  /*5a20*/  IADD3 R14, P1, R53, R120, RZ ;  /* 0x00000078350e7210 */ /* 0x001fe20007f3e0ff */
[----:B------:R-:W-:-:S02]  /*5a30*/  IMAD R49, R49, 0x1dc, RZ ;  /* 0x000001dc31317824 */ /* 0x000fc400078e02ff */
[----:B------:R0:W3:Y:S01]  /*5a40*/  LDG.E.U16 R45, desc[UR60][R12.64] ;  /* 0x0000003c0c2d7981 */ /* 0x0000e2000c1e1500 */
[-C--:B-1----:R-:W-:Y:S02]  /*5a50*/  IADD3 R16, P0, R11, R120.reuse, RZ ;  /* 0x000000780b107210 */ /* 0x082fe40007f1e0ff */
[-C--:B------:R-:W-:Y:S01]  /*5a60*/  IADD3 R18, P2, R55, R120.reuse, RZ ;  /* 0x0000007837127210 */ /* 0x080fe20007f5e0ff */
[----:B------:R-:W-:Y:S01]  /*5a70*/  IMAD R51, R51, 0x1ec, RZ ;  /* 0x000001ec33337824 */ /* 0x000fe200078e02ff */
[-C--:B------:R-:W-:Y:S01]  /*5a80*/  LEA.HI.X.SX32 R15, R226, R121.reuse, 0x1, P1 ;  /* 0x00000079e20f7211 */ /* 0x080fe200008f0eff */
[----:B------:R-:W-:Y:S01]  /*5a90*/  IMAD R57, R57, 0x1fc, RZ ;  /* 0x000001fc39397824 */ /* 0x000fe200078e02ff */
[-C--:B------:R-:W-:Y:S01]  /*5aa0*/  LEA.HI.X.SX32 R17, R29, R121.reuse, 0x1, P0 ;  /* 0x000000791d117211 */ /* 0x080fe200000f0eff */
[----:B------:R-:W1:Y:S01]  /*5ab0*/  LDC R11, c[0x0][0x248] ;  /* 0x00009200ff0b7b82 */ /* 0x000e620000000800 */
[----:B------:R-:W-:Y:S01]  /*5ac0*/  LEA.HI.X.SX32 R19, R224, R121, 0x1, P2 ;  /* 0x00000079e0137211 */ /* 0x000fe200010f0eff */
[----:B------:R0:W3:Y:S01]  /*5ad0*/  LDG.E.U16 R54, desc[UR60][R14.64] ;  /* 0x0000003c0e367981 */ /* 0x0000e2000c1e1500 */
[----:B------:R-:W-:-:S02]  /*5ae0*/  IADD3 R20, P1, R21, R120, RZ ;  /* 0x0000007815147210 */ /* 0x000fc40007f3e0ff */
[-C--:B0-----:R-:W-:Y:S01]  /*5af0*/  IADD3 R12, P0, R47, R120.reuse, RZ ;  /* 0x000000782f0c7210 */ /* 0x081fe20007f1e0ff */
[----:B------:R0:W3:Y:S01]  /*5b00*/  LDG.E.U16 R56, desc[UR60][R16.64] ;  /* 0x0000003c10387981 */ /* 0x0000e2000c1e1500 */
[-C--:B------:R-:W-:Y:S01]  /*5b10*/  LEA.HI.X.SX32 R21, R31, R121.reuse, 0x1, P1 ;  /* 0x000000791f157211 */ /* 0x080fe200008f0eff */
[----:B------:R-:W2:Y:S01]  /*5b20*/  LDC R29, c[0x0][0x248] ;  /* 0x00009200ff1d7b82 */ /* 0x000ea20000000800 */
[----:B------:R-:W-:Y:S01]  /*5b30*/  LEA.HI.X.SX32 R13, R222, R121, 0x1, P0 ;  /* 0x00000079de0d7211 */ /* 0x000fe200000f0eff */
[----:B------:R0:W3:Y:S01]  /*5b40*/  LDG.E.U16 R58, desc[UR60][R18.64] ;  /* 0x0000003c123a7981 */ /* 0x0000e2000c1e1500 */
[----:B------:R-:W-:-:S03]  /*5b50*/  IADD3 R14, P1, R49, R120, RZ ;  /* 0x00000078310e7210 */ /* 0x000fc60007f3e0ff */
[----:B------:R0:W3:Y:S02]  /*5b60*/  LDG.E.U16 R60, desc[UR60][R20.64] ;  /* 0x0000003c143c7981 */ /* 0x0000e4000c1e1500 */
[-C--:B0-----:R-:W-:Y:S01]  /*5b70*/  IADD3 R16, P2, R51, R120.reuse, RZ ;  /* 0x0000007833107210 */ /* 0x081fe20007f5e0ff */
[----:B------:R-:W0:Y:S01]  /*5b80*/  LDC R31, c[0x0][0x248] ;  /* 0x00009200ff1f7b82 */ /* 0x000e220000000800 */
[----:B------:R1:W3:Y:S01]  /*5b90*/  LDG.E.U16 R62, desc[UR60][R12.64] ;  /* 0x0000003c0c3e7981 */ /* 0x0002e2000c1e1500 */
[----:B------:R-:W-:Y:S02]  /*5ba0*/  IADD3 R18, P0, R57, R120, RZ ;  /* 0x0000007839127210 */ /* 0x000fe40007f1e0ff */
[-C--:B------:R-:W-:Y:S02]  /*5bb0*/  LEA.HI.X.SX32 R15, R33, R121.reuse, 0x1, P1 ;  /* 0x00000079210f7211 */ /* 0x080fe400008f0eff */
[-C--:B------:R-:W-:Y:S02]  /*5bc0*/  LEA.HI.X.SX32 R17, R220, R121.reuse, 0x1, P2 ;  /* 0x00000079dc117211 */ /* 0x080fe400010f0eff */
[----:B------:R-:W0:Y:S01]  /*5bd0*/  LDC R20, c[0x0][0x248] ;  /* 0x00009200ff147b82 */ /* 0x000e220000000800 */
[----:B------:R-:W-:Y:S01]  /*5be0*/  LEA.HI.X.SX32 R19, R35, R121, 0x1, P0 ;  /* 0x0000007923137211 */ /* 0x000fe200000f0eff */
[----:B------:R-:W3:Y:S04]  /*5bf0*/  LDG.E.U16 R64, desc[UR60][R14.64] ;  /* 0x0000003c0e407981 */ /* 0x000ee8000c1e1500 */
[----:B------:R-:W3:Y:S02]  /*5c00*/  LDG.E.U16 R66, desc[UR60][R16.64] ;  /* 0x0000003c10427981 */ /* 0x000ee4000c1e1500 */
[----:B------:R-:W5:Y:S02]  /*5c10*/  LDC R21, c[0x0][0x248] ;  /* 0x00009200ff157b82 */ /* 0x000f640000000800 */
[----:B------:R0:W3:Y:S06]  /*5c20*/  LDG.E.U16 R68, desc[UR60][R18.64] ;  /* 0x0000003c12447981 */ /* 0x0000ec000c1e1500 */
[----:B------:R-:W5:Y:S01]  /*5c30*/  LDC R35, c[0x0][0x248] ;  /* 0x00009200ff237b82 */ /* 0x000f620000000800 */
[----:B-1----:R-:W-:-:S07]  /*5c40*/  IMAD R33, R11, 0x18e, RZ ;  /* 0x0000018e0b217824 */ /* 0x002fce00078e02ff */
[----:B------:R-:W1:Y:S08]  /*5c50*/  LDC R47, c[0x0][0x248] ;  /* 0x00009200ff2f7b82 */ /* 0x000e700000000800 */
[----:B------:R-:W1:Y:S01]  /*5c60*/  LDC R49, c[0x0][0x248] ;  /* 0x00009200ff317b82 */ /* 0x000e620000000800 */
[----:B------:R-:W-:Y:S01]  /*5c70*/  IMAD R9, R3, 0xc7, RZ ;  /* 0x000000c703097824 */ /* 0x000fe200078e02ff */
[----:B------:R-:W-:Y:S01]  /*5c80*/  IADD3 R12, P0, R33, R120, RZ ;  /* 0x00000078210c7210 */ /* 0x000fe20007f1e0ff */
[----:B0-----:R-:W-:-:S02]  /*5c90*/  IMAD R19, R20, 0x1be, RZ ;  /* 0x000001be14137824 */ /* 0x001fc400078e02ff */
[----:B--2---:R-:W-:Y:S02]  /*5ca0*/  IMAD R29, R29, 0x19e, RZ ;  /* 0x0000019e1d1d7824 */ /* 0x004fe400078e02ff */
[----:B------:R-:W-:Y:S01]  /*5cb0*/  IMAD R31, R31, 0x1ae, RZ ;  /* 0x000001ae1f1f7824 */ /* 0x000fe200078e02ff */
[-C--:B------:R-:W-:Y:S01]  /*5cc0*/  LEA.HI.X.SX32 R13, R9, R121.reuse, 0x1, P0 ;  /* 0x00000079090d7211 */ /* 0x080fe200000f0eff */
[----:B------:R-:W-:Y:S01]  /*5cd0*/  IMAD R9, R3, 0xdf, RZ ;  /* 0x000000df03097824 */ /* 0x000fe200078e02ff */
[-C--:B------:R-:W-:Y:S01]  /*5ce0*/  IADD3 R18, P0, R19, R120.reuse, RZ ;  /* 0x0000007813127210 */ /* 0x080fe20007f1e0ff */
[----:B------:R-:W-:Y:S01]  /*5cf0*/  IMAD R11, R3, 0xcf, RZ ;  /* 0x000000cf030b7824 */ /* 0x000fe200078e02ff */
[-C--:B------:R-:W-:Y:S01]  /*5d00*/  IADD3 R14, P1, R29, R120.reuse, RZ ;  /* 0x000000781d0e7210 */ /* 0x080fe20007f3e0ff */
[----:B------:R-:W-:Y:S01]  /*5d10*/  IMAD R17, R3, 0xd7, RZ ;  /* 0x000000d703117824 */ /* 0x000fe200078e02ff */
[----:B------:R-:W-:Y:S01]  /*5d20*/  IADD3 R16, P2, R31, R120, RZ ;  /* 0x000000781f107210 */ /* 0x000fe20007f5e0ff */
[----:B-----5:R-:W-:Y:S01]  /*5d30*/  IMAD R21, R21, 0x1ce, RZ ;  /* 0x000001ce15157824 */ /* 0x020fe200078e02ff */
[-C--:B------:R-:W-:Y:S01]  /*5d40*/  LEA.HI.X.SX32 R19, R9, R121.reuse, 0x1, P0 ;  /* 0x0000007909137211 */ /* 0x080fe200000f0eff */
[----:B------:R0:W2:Y:S01]  /*5d50*/  LDG.E.U16 R20, desc[UR60][R12.64] ;  /* 0x0000003c0c147981 */ /* 0x0000a2000c1e1500 */
[-C--:B------:R-:W-:Y:S01]  /*5d60*/  LEA.HI.X.SX32 R15, R11, R121.reuse, 0x1, P1 ;  /* 0x000000790b0f7211 */ /* 0x080fe200008f0eff */
[----:B------:R-:W-:Y:S01]  /*5d70*/  IMAD R9, R3, 0xe7, RZ ;  /* 0x000000e703097824 */ /* 0x000fe200078e02ff */
[----:B------:R-:W-:Y:S01]  /*5d80*/  LEA.HI.X.SX32 R17, R17, R121, 0x1, P2 ;  /* 0x0000007911117211 */ /* 0x000fe200010f0eff */
[----:B------:R-:W-:Y:S01]  /*5d90*/  IMAD R35, R35, 0x1de, RZ ;  /* 0x000001de23237824 */ /* 0x000fe200078e02ff */
[----:B------:R5:W2:Y:S01]  /*5da0*/  LDG.E.U16 R33, desc[UR60][R18.64] ;  /* 0x0000003c12217981 */ /* 0x000aa2000c1e1500 */
[----:B-1----:R-:W-:-:S02]  /*5db0*/  IMAD R47, R47, 0x1ee, RZ ;  /* 0x000001ee2f2f7824 */ /* 0x002fc400078e02ff */
[----:B------:R-:W-:Y:S01]  /*5dc0*/  IMAD R49, R49, 0x1fe, RZ ;  /* 0x000001fe31317824 */ /* 0x000fe200078e02ff */
[----:B------:R1:W2:Y:S01]  /*5dd0*/  LDG.E.U16 R29, desc[UR60][R14.64] ;  /* 0x0000003c0e1d7981 */ /* 0x0002a2000c1e1500 */
[-C--:B0-----:R-:W-:Y:S01]  /*5de0*/  IADD3 R12, P0, R21, R120.reuse, RZ ;  /* 0x00000078150c7210 */ /* 0x081fe20007f1e0ff */
[C---:B------:R-:W-:Y:S02]  /*5df0*/  IMAD R11, R3.reuse, 0xef, RZ ;  /* 0x000000ef030b7824 */ /* 0x040fe400078e02ff */
[----:B------:R-:W-:Y:S01]  /*5e00*/  IMAD R21, R3, 0xf7, RZ ;  /* 0x000000f703157824 */ /* 0x000fe200078e02ff */
[----:B------:R0:W2:Y:S01]  /*5e10*/  LDG.E.U16 R31, desc[UR60][R16.64] ;  /* 0x0000003c101f7981 */ /* 0x0000a2000c1e1500 */
[----:B------:R-:W-:Y:S01]  /*5e20*/  LEA.HI.X.SX32 R13, R9, R121, 0x1, P0 ;  /* 0x00000079090d7211 */ /* 0x000fe200000f0eff */
[----:B------:R-:W-:Y:S01]  /*5e30*/  IMAD R3, R3, 0xff, RZ ;  /* 0x000000ff03037824 */ /* 0x000fe200078e02ff */
[-C--:B-----5:R-:W-:Y:S02]  /*5e40*/  IADD3 R18, P0, R49, R120.reuse, RZ ;  /* 0x0000007831127210 */ /* 0x0a0fe40007f1e0ff */
[-C--:B-1----:R-:W-:Y:S01]  /*5e50*/  IADD3 R14, P1, R35, R120.reuse, RZ ;  /* 0x00000078230e7210 */ /* 0x082fe20007f3e0ff */
[----:B------:R-:W5:Y:S01]  /*5e60*/  LDG.E.U16 R12, desc[UR60][R12.64] ;  /* 0x0000003c0c0c7981 */ /* 0x000f62000c1e1500 */
[----:B0-----:R-:W-:-:S02]  /*5e70*/  IADD3 R16, P2, R47, R120, RZ ;  /* 0x000000782f107210 */ /* 0x001fc40007f5e0ff */
[-C--:B------:R-:W-:Y:S02]  /*5e80*/  LEA.HI.X.SX32 R15, R11, R121.reuse, 0x1, P1 ;  /* 0x000000790b0f7211 */ /* 0x080fe400008f0eff */
[-C--:B------:R-:W-:Y:S02]  /*5e90*/  LEA.HI.X.SX32 R17, R21, R121.reuse, 0x1, P2 ;  /* 0x0000007915117211 */ /* 0x080fe400010f0eff */
[----:B------:R-:W-:Y:S01]  /*5ea0*/  LEA.HI.X.SX32 R19, R3, R121, 0x1, P0 ;  /* 0x0000007903137211 */ /* 0x000fe200000f0eff */
[----:B------:R-:W5:Y:S04]  /*5eb0*/  LDG.E.U16 R14, desc[UR60][R14.64] ;  /* 0x0000003c0e0e7981 */ /* 0x000f68000c1e1500 */
[----:B------:R-:W5:Y:S04]  /*5ec0*/  LDG.E.U16 R16, desc[UR60][R16.64] ;  /* 0x0000003c10107981 */ /* 0x000f68000c1e1500 */
[----:B------:R-:W5:Y:S01]  /*5ed0*/  LDG.E.U16 R18, desc[UR60][R18.64] ;  /* 0x0000003c12127981 */ /* 0x000f62000c1e1500 */
[----:B------:R-:W-:-:S04]  /*5ee0*/  LOP3.LUT R199, R199, 0x70, RZ, 0x3c, !PT ;  /* 0x00000070c7c77812 */ /* 0x000fc800078e3cff */
[----:B------:R-:W-:Y:S01]  /*5ef0*/  IADD3 R199, R238, R199, RZ ;  /* 0x000000c7eec77210 */ /* 0x000fe20007ffe0ff */
[----:B------:R-:W-:Y:S01]  /*5f00*/  STS.U16 [R5+0x2300], R206 ;  /* 0x002300ce05007388 */ /* 0x000fe20000000400 */
[----:B------:R-:W-:-:S03]  /*5f10*/  MOV R3, 0x3f800000 ;  /* 0x3f80000000037802 */ /* 0x000fc60000000f00 */
[----:B------:R0:W-:Y:S04]  /*5f20*/  STS.U16 [R5+0x2700], R2 ;  /* 0x0027000205007388 */ /* 0x0001e80000000400 */
[----:B------:R-:W-:Y:S04]  /*5f30*/  STS.U16 [R5+0x2b00], R208 ;  /* 0x002b00d005007388 */ /* 0x000fe80000000400 */
[----:B------:R-:W-:Y:S04]  /*5f40*/  STS.U16 [R5+0x2f00], R8 ;  /* 0x002f000805007388 */ /* 0x000fe80000000400 */
[----:B------:R-:W-:Y:S04]  /*5f50*/  STS.U16 [R5+0x3300], R212 ;  /* 0x003300d405007388 */ /* 0x000fe80000000400 */
[----:B------:R-:W-:Y:S04]  /*5f60*/  STS.U16 [R5+0x3700], R10 ;  /* 0x0037000a05007388 */ /* 0x000fe80000000400 */
[----:B------:R-:W-:Y:S04]  /*5f70*/  STS.U16 [R5+0x3b00], R214 ;  /* 0x003b00d605007388 */ /* 0x000fe80000000400 */
[----:B----4-:R-:W-:Y:S01]  /*5f80*/  STS.U16 [R5+0x3f00], R194 ;  /* 0x003f00c205007388 */ /* 0x010fe20000000400 */
[----:B0-----:R-:W-:-:S03]  /*5f90*/  IMAD.MOV.U32 R2, RZ, RZ, 0x3f800000 ;  /* 0x3f800000ff027424 */ /* 0x001fc600078e00ff */
[----:B------:R-:W-:Y:S04]  /*5fa0*/  STS.U16 [R5+0x4300], R38 ;  /* 0x0043002605007388 */ /* 0x000fe80000000400 */
[----:B------:R-:W-:Y:S04]  /*5fb0*/  STS.U16 [R5+0x4700], R40 ;  /* 0x0047002805007388 */ /* 0x000fe80000000400 */
[----:B---3--:R-:W-:Y:S04]  /*5fc0*/  STS.U16 [R5+0x4b00], R42 ;  /* 0x004b002a05007388 */ /* 0x008fe80000000400 */
        /* <DEDUP_REMOVED lines=13> */
[----:B------:R0:W-:Y:S02]  /*60a0*/  STS.U16 [R199+0x1380], R0 ;  /* 0x00138000c7007388 */ /* 0x0001e40000000400 */
[----:B0-----:R-:W-:-:S05]  /*60b0*/  IMAD.MOV.U32 R0, RZ, RZ, 0x3f800000 ;  /* 0x3f800000ff007424 */ /* 0x001fca00078e00ff */
[----:B------:R-:W-:Y:S04]  /*60c0*/  STL [R1+0x220], R0 ;  /* 0x0002200001007387 */ /* 0x000fe80000100800 */
[----:B------:R-:W-:Y:S04]  /*60d0*/  STL [R1+0x228], R3 ;  /* 0x0002280301007387 */ /* 0x000fe80000100800 */
[----:B------:R-:W-:Y:S04]  /*60e0*/  STL [R1+0x22c], R2 ;  /* 0x00022c0201007387 */ /* 0x000fe80000100800 */
[----:B------:R-:W-:Y:S04]  /*60f0*/  STL [R1], RZ ;  /* 0x000000ff01007387 */ /* 0x000fe80000100800 */
[----:B------:R0:W-:Y:S04]  /*6100*/  STL [R1+0x224], R0 ;  /* 0x0002240001007387 */ /* 0x0001e80000100800 */
[----:B------:R-:W-:Y:S04]  /*6110*/  STL [R1+0x4], RZ ;  /* 0x000004ff01007387 */ /* 0x000fe80000100800 */
        /* <DEDUP_REMOVED lines=122> */
[----:B------:R-:W-:Y:S01]  /*68c0*/  STL [R1+0x1f0], RZ ;  /* 0x0001f0ff01007387 */ /* 0x000fe20000100800 */
[----:B0-----:R-:W-:-:S03]  /*68d0*/  IADD3 R0, R187, 0x80, RZ ;  /* 0x00000080bb007810 */ /* 0x001fc60007ffe0ff */
[----:B------:R-:W-:Y:S04]  /*68e0*/  STL [R1+0x1f4], RZ ;  /* 0x0001f4ff01007387 */ /* 0x000fe80000100800 */
[----:B------:R-:W-:Y:S04]  /*68f0*/  STL [R1+0x1f8], RZ ;  /* 0x0001f8ff01007387 */ /* 0x000fe80000100800 */
[----:B------:R-:W-:Y:S04]  /*6900*/  STS.U16 [R199+0x1780], R4 ;  /* 0x00178004c7007388 */ /* 0x000fe80000000400 */
[----:B------:R-:W-:Y:S04]  /*6910*/  STS.U16 [R199+0x1b80], R6 ;  /* 0x001b8006c7007388 */ /* 0x000fe80000000400 */
[----:B------:R-:W-:Y:S04]  /*6920*/  STS.U16 [R199+0x2380], R22 ;  /* 0x00238016c7007388 */ /* 0x000fe80000000400 */
[----:B------:R-:W-:Y:S04]  /*6930*/  STS.U16 [R199+0x4780], R23 ;  /* 0x00478017c7007388 */ /* 0x000fe80000000400 */
[----:B--2---:R-:W-:Y:S04]  /*6940*/  STS.U16 [R199+0x6380], R20 ;  /* 0x00638014c7007388 */ /* 0x004fe80000000400 */
[----:B-----5:R-:W-:Y:S04]  /*6950*/  STS.U16 [R199+0x7380], R12 ;  /* 0x0073800cc7007388 */ /* 0x020fe80000000400 */
[----:B------:R-:W-:Y:S04]  /*6960*/  STS.U16 [R199+0x7780], R14 ;  /* 0x0077800ec7007388 */ /* 0x000fe80000000400 */
[----:B------:R-:W-:Y:S04]  /*6970*/  STS.U16 [R199+0x7b80], R16 ;  /* 0x007b8010c7007388 */ /* 0x000fe80000000400 */
[----:B------:R-:W-:Y:S04]  /*6980*/  STS.U16 [R199+0x7f80], R18 ;  /* 0x007f8012c7007388 */ /* 0x000fe80000000400 */
[----:B------:R-:W-:Y:S01]  /*6990*/  STL [R1+0x1fc], RZ ;  /* 0x0001fcff01007387 */ /* 0x000fe20000100800 */
[----:B------:R-:W-:Y:S01]  /*69a0*/  ISETP.GE.AND P0, PT, R0, 0x1, PT ;  /* 0x000000010000780c */ /* 0x000fe20003f06270 */
[----:B------:R-:W-:Y:S01]  /*69b0*/  IMAD.MOV.U32 R8, RZ, RZ, -0x800000 ;  /* 0xff800000ff087424 */ /* 0x000fe200078e00ff */
[----:B------:R-:W-:Y:S01]  /*69c0*/  MOV R9, 0xff800000 ;  /* 0xff80000000097802 */ /* 0x000fe20000000f00 */
[----:B------:R-:W-:Y:S01]  /*69d0*/  STS.U16 [R199+0x380], R122 ;  /* 0x0003807ac7007388 */ /* 0x000fe20000000400 */
[----:B------:R-:W-:Y:S01]  /*69e0*/  IMAD.MOV.U32 R5, RZ, RZ, -0x800000 ;  /* 0xff800000ff057424 */ /* 0x000fe200078e00ff */
[----:B------:R-:W-:-:S02]  /*69f0*/  CS2R R46, SRZ ;  /* 0x00000000002e7805 */ /* 0x000fc4000001ff00 */
[----:B------:R-:W-:Y:S01]  /*6a00*/  CS2R R48, SRZ ;  /* 0x0000000000307805 */ /* 0x000fe2000001ff00 */
[----:B------:R-:W-:Y:S01]  /*6a10*/  STS.U16 [R199+0x780], R124 ;  /* 0x0007807cc7007388 */ /* 0x000fe20000000400 */
[----:B------:R-:W-:Y:S02]  /*6a20*/  CS2R R50, SRZ ;  /* 0x0000000000327805 */ /* 0x000fe4000001ff00 */
[----:B------:R-:W-:Y:S02]  /*6a30*/  CS2R R52, SRZ ;  /* 0x0000000000347805 */ /* 0x000fe4000001ff00 */
[----:B------:R-:W-:Y:S01]  /*6a40*/  CS2R R54, SRZ ;  /* 0x0000000000367805 */ /* 0x000fe2000001ff00 */
[----:B------:R-:W-:Y:S01]  /*6a50*/  STS.U16 [R199+0xb80], R126 ;  /* 0x000b807ec7007388 */ /* 0x000fe20000000400 */
[----:B------:R-:W-:Y:S02]  /*6a60*/  CS2R R56, SRZ ;  /* 0x0000000000387805 */ /* 0x000fe4000001ff00 */
[----:B------:R-:W-:-:S02]  /*6a70*/  CS2R R58, SRZ ;  /* 0x00000000003a7805 */ /* 0x000fc4000001ff00 */
[----:B------:R-:W-:Y:S01]  /*6a80*/  CS2R R60, SRZ ;  /* 0x00000000003c7805 */ /* 0x000fe2000001ff00 */
[----:B------:R-:W-:Y:S01]  /*6a90*/  STS.U16 [R199+0xf80], R128 ;  /* 0x000f8080c7007388 */ /* 0x000fe20000000400 */
[----:B------:R-:W-:Y:S02]  /*6aa0*/  CS2R R62, SRZ ;  /* 0x00000000003e7805 */ /* 0x000fe4000001ff00 */
[----:B------:R-:W-:Y:S02]  /*6ab0*/  CS2R R64, SRZ ;  /* 0x0000000000407805 */ /* 0x000fe4000001ff00 */
[----:B------:R-:W-:Y:S01]  /*6ac0*/  CS2R R66, SRZ ;  /* 0x0000000000427805 */ /* 0x000fe2000001ff00 */
[----:B------:R0:W-:Y:S01]  /*6ad0*/  STS.U16 [R199+0x1f80], R7 ;  /* 0x001f8007c7007388 */ /* 0x0001e20000000400 */
[----:B------:R-:W-:Y:S02]  /*6ae0*/  CS2R R68, SRZ ;  /* 0x0000000000447805 */ /* 0x000fe4000001ff00 */
        /* <DEDUP_REMOVED lines=8> */
[----:B0-----:R-:W-:-:S02]  /*6b70*/  MOV R7, 0xff800000 ;  /* 0xff80000000077802 */ /* 0x001fc40000000f00 */
        /* <DEDUP_REMOVED lines=23> */
[----:B0-----:R-:W-:-:S02]  /*6cf0*/  CS2R R34, SRZ ;  /* 0x0000000000227805 */ /* 0x001fc4000001ff00 */
[----:B------:R-:W-:Y:S01]  /*6d00*/  CS2R R116, SRZ ;  /* 0x0000000000747805 */ /* 0x000fe2000001ff00 */
[----:B------:R0:W-:Y:S01]  /*6d10*/  STS.U16 [R199+0x4b80], R39 ;  /* 0x004b8027c7007388 */ /* 0x0001e20000000400 */
[----:B------:R-:W-:Y:S02]  /*6d20*/  CS2R R118, SRZ ;  /* 0x0000000000767805 */ /* 0x000fe4000001ff00 */
[----:B------:R-:W-:Y:S02]  /*6d30*/  CS2R R120, SRZ ;  /* 0x0000000000787805 */ /* 0x000fe4000001ff00 */
[----:B------:R-:W-:Y:S01]  /*6d40*/  CS2R R122, SRZ ;  /* 0x00000000007a7805 */ /* 0x000fe2000001ff00 */
[----:B------:R2:W-:Y:S01]  /*6d50*/  STS.U16 [R199+0x4f80], R25 ;  /* 0x004f8019c7007388 */ /* 0x0005e20000000400 */
[----:B------:R-:W-:Y:S02]  /*6d60*/  CS2R R124, SRZ ;  /* 0x00000000007c7805 */ /* 0x000fe4000001ff00 */
[----:B-1----:R-:W-:-:S02]  /*6d70*/  CS2R R36, SRZ ;  /* 0x0000000000247805 */ /* 0x002fc4000001ff00 */
[----:B------:R-:W-:Y:S01]  /*6d80*/  CS2R R126, SRZ ;  /* 0x00000000007e7805 */ /* 0x000fe2000001ff00 */
[----:B------:R1:W-:Y:S01]  /*6d90*/  STS.U16 [R199+0x5380], R41 ;  /* 0x00538029c7007388 */ /* 0x0003e20000000400 */
[----:B------:R-:W-:Y:S02]  /*6da0*/  CS2R R128, SRZ ;  /* 0x0000000000807805 */ /* 0x000fe4000001ff00 */
[----:B0-----:R-:W-:Y:S02]  /*6db0*/  CS2R R38, SRZ ;  /* 0x0000000000267805 */ /* 0x001fe4000001ff00 */
[----:B------:R-:W-:Y:S01]  /*6dc0*/  CS2R R130, SRZ ;  /* 0x0000000000827805 */ /* 0x000fe2000001ff00 */
[----:B------:R0:W-:Y:S01]  /*6dd0*/  STS.U16 [R199+0x5780], R43 ;  /* 0x0057802bc7007388 */ /* 0x0001e20000000400 */
[----:B------:R-:W-:Y:S02]  /*6de0*/  CS2R R132, SRZ ;  /* 0x0000000000847805 */ /* 0x000fe4000001ff00 */
[----:B--2---:R-:W-:-:S02]  /*6df0*/  CS2R R24, SRZ ;  /* 0x0000000000187805 */ /* 0x004fc4000001ff00 */
[----:B------:R-:W-:Y:S01]  /*6e00*/  CS2R R134, SRZ ;  /* 0x0000000000867805 */ /* 0x000fe2000001ff00 */
[----:B------:R2:W-:Y:S01]  /*6e10*/  STS.U16 [R199+0x5b80], R27 ;  /* 0x005b801bc7007388 */ /* 0x0005e20000000400 */
[----:B------:R-:W-:Y:S02]  /*6e20*/  CS2R R136, SRZ ;  /* 0x0000000000887805 */ /* 0x000fe4000001ff00 */
[----:B-1----:R-:W-:Y:S02]  /*6e30*/  CS2R R40, SRZ ;  /* 0x0000000000287805 */ /* 0x002fe4000001ff00 */
[----:B------:R-:W-:Y:S01]  /*6e40*/  CS2R R138, SRZ ;  /* 0x00000000008a7805 */ /* 0x000fe2000001ff00 */
[----:B------:R1:W-:Y:S01]  /*6e50*/  STS.U16 [R199+0x5f80], R45 ;  /* 0x005f802dc7007388 */ /* 0x0003e20000000400 */
[----:B------:R-:W-:Y:S02]  /*6e60*/  CS2R R140, SRZ ;  /* 0x00000000008c7805 */ /* 0x000fe4000001ff00 */
[----:B0-----:R-:W-:-:S02]  /*6e70*/  CS2R R42, SRZ ;  /* 0x00000000002a7805 */ /* 0x001fc4000001ff00 */
[----:B------:R-:W-:Y:S01]  /*6e80*/  CS2R R142, SRZ ;  /* 0x00000000008e7805 */ /* 0x000fe2000001ff00 */
[----:B------:R0:W-:Y:S01]  /*6e90*/  STS.U16 [R199+0x6780], R29 ;  /* 0x0067801dc7007388 */ /* 0x0001e20000000400 */
[----:B------:R-:W-:Y:S02]  /*6ea0*/  CS2R R144, SRZ ;  /* 0x0000000000907805 */ /* 0x000fe4000001ff00 */
[----:B--2---:R-:W-:Y:S02]  /*6eb0*/  CS2R R26, SRZ ;  /* 0x00000000001a7805 */ /* 0x004fe4000001ff00 */
[----:B------:R-:W-:Y:S01]  /*6ec0*/  CS2R R146, SRZ ;  /* 0x0000000000927805 */ /* 0x000fe2000001ff00 */
[----:B------:R2:W-:Y:S01]  /*6ed0*/  STS.U16 [R199+0x6b80], R31 ;  /* 0x006b801fc7007388 */ /* 0x0005e20000000400 */
[----:B------:R-:W-:Y:S02]  /*6ee0*/  CS2R R148, SRZ ;  /* 0x0000000000947805 */ /* 0x000fe4000001ff00 */
[----:B-1----:R-:W-:-:S02]  /*6ef0*/  CS2R R44, SRZ ;  /* 0x00000000002c7805 */ /* 0x002fc4000001ff00 */
[----:B------:R-:W-:Y:S01]  /*6f00*/  CS2R R150, SRZ ;  /* 0x0000000000967805 */ /* 0x000fe2000001ff00 */
[----:B------:R1:W-:Y:S01]  /*6f10*/  STS.U16 [R199+0x6f80], R33 ;  /* 0x006f8021c7007388 */ /* 0x0003e20000000400 */
[C---:B------:R-:W-:Y:S02]  /*6f20*/  LOP3.LUT R0, R185.reuse, 0x7f, RZ, 0xc0, !PT ;  /* 0x0000007fb9007812 */ /* 0x040fe400078ec0ff */
[----:B0-----:R-:W-:Y:S02]  /*6f30*/  CS2R R28, SRZ ;  /* 0x00000000001c7805 */ /* 0x001fe4000001ff00 */
[----:B------:R-:W-:Y:S02]  /*6f40*/  LOP3.LUT R2, R185, 0x60, RZ, 0xc0, !PT ;  /* 0x00000060b9027812 */ /* 0x000fe400078ec0ff */
[----:B--2---:R-:W-:Y:S02]  /*6f50*/  CS2R R30, SRZ ;  /* 0x00000000001e7805 */ /* 0x004fe4000001ff00 */
[----:B-1----:R-:W-:Y:S01]  /*6f60*/  CS2R R32, SRZ ;  /* 0x0000000000207805 */ /* 0x002fe2000001ff00 */
[----:B------:R-:W-:Y:S06]  /*6f70*/  @!P0 BRA `(.L_x_0) ;  /* 0x0000009c00dc8947 */ /* 0x000fec0003800000 */
[----:B------:R-:W0:Y:S01]  /*6f80*/  LDC R30, c[0x0][0x268] ;  /* 0x00009a00ff1e7b82 */ /* 0x000e220000000800 */
[--C-:B------:R-:W-:Y:S01]  /*6f90*/  SHF.R.U32.HI R3, RZ, 0x5, R185.reuse ;  /* 0x00000005ff037819 */ /* 0x100fe200000116b9 */
[----:B------:R-:W-:Y:S01]  /*6fa0*/  UMOV UR8, 0xfffffffe ;  /* 0xfffffffe00087882 */ /* 0x000fe20000000000 */
[----:B------:R-:W-:Y:S01]  /*6fb0*/  SHF.R.U32.HI R6, RZ, 0x2, R185 ;  /* 0x00000002ff067819 */ /* 0x000fe200000116b9 */
[----:B------:R-:W-:Y:S01]  /*6fc0*/  UMOV UR9, 0x7fffffdf ;  /* 0x7fffffdf00097882 */ /* 0x000fe20000000000 */
[----:B------:R-:W-:Y:S01]  /*6fd0*/  SGXT.U32 R3, R3, 0x2 ;  /* 0x000000020303781a */ /* 0x000fe20000000000 */
[----:B------:R-:W-:Y:S01]  /*6fe0*/  UMOV UR13, 0x80000020 ;  /* 0x80000020000d7882 */ /* 0x000fe20000000000 */
[----:B------:R-:W-:Y:S01]  /*6ff0*/  SHF.R.U32.HI R2, RZ, 0x1, R2 ;  /* 0x00000001ff027819 */ /* 0x000fe20000011602 */
[----:B------:R-:W1:Y:S01]  /*7000*/  LDC.64 R20, c[0x0][0x260] ;  /* 0x00009800ff147b82 */ /* 0x000e620000000a00 */
[----:B------:R-:W-:Y:S01]  /*7010*/  SGXT.U32 R6, R6, 0x3 ;  /* 0x000000030606781a */ /* 0x000fe20000000000 */
[----:B------:R-:W-:Y:S01]  /*7020*/  IMAD.MOV.U32 R251, RZ, RZ, -0x800000 ;  /* 0xff800000fffb7424 */ /* 0x000fe200078e00ff */
[----:B------:R-:W-:Y:S01]  /*7030*/  LOP3.LUT R185, R185, 0x1f, RZ, 0xc0, !PT ;  /* 0x0000001fb9b97812 */ /* 0x000fe200078ec0ff */
[----:B------:R-:W-:Y:S01]  /*7040*/  IMAD.MOV.U32 R242, RZ, RZ, RZ ;  /* 0x000000fffff27224 */ /* 0x000fe200078e00ff */
[----:B------:R-:W-:-:S02]  /*7050*/  LOP3.LUT R6, R187, R2, R6, 0xfe, !PT ;  /* 0x00000002bb067212 */ /* 0x000fc400078efe06 */
[----:B------:R-:W-:Y:S02]  /*7060*/  CS2R R40, SRZ ;  /* 0x0000000000287805 */ /* 0x000fe4000001ff00 */
[----:B------:R-:W-:Y:S01]  /*7070*/  ISETP.NE.U32.AND P0, PT, R180, RZ, PT ;  /* 0x000000ffb400720c */ /* 0x000fe20003f05070 */
[----:B------:R-:W2:Y:S01]  /*7080*/  LDC.64 R22, c[0x0][0x250] ;  /* 0x00009400ff167b82 */ /* 0x000ea20000000a00 */
[C---:B------:R-:W-:Y:S01]  /*7090*/  LOP3.LUT R175, R6.reuse, 0x48, RZ, 0xfc, !PT ;  /* 0x0000004806af7812 */ /* 0x040fe200078efcff */
[----:B------:R-:W-:Y:S01]  /*70a0*/  IMAD.U32 R175, RZ, RZ, UR13 ;  /* 0x0000000dffaf7e24 */ /* 0x000fe2000f8e00ff */
[----:B------:R-:W-:Y:S02]  /*70b0*/  LOP3.LUT R174, R6, 0x40, RZ, 0xfc, !PT ;  /* 0x0000004006ae7812 */ /* 0x000fe400078efcff */
[----:B------:R-:W-:Y:S02]  /*70c0*/  CS2R R42, SRZ ;  /* 0x00000000002a7805 */ /* 0x000fe4000001ff00 */
[----:B------:R-:W-:-:S02]  /*70d0*/  LEA R14, R180, R182, 0x6 ;  /* 0x000000b6b40e7211 */ /* 0x000fc400078e30ff */
[----:B------:R-:W-:Y:S02]  /*70e0*/  CS2R R44, SRZ ;  /* 0x00000000002c7805 */ /* 0x000fe4000001ff00 */
[----:B------:R-:W-:Y:S01]  /*70f0*/  MOV R234, RZ ;  /* 0x000000ff00ea7202 */ /* 0x000fe20000000f00 */
[----:B0-----:R-:W-:Y:S01]  /*7100*/  IMAD R7, R3, R30, RZ ;  /* 0x0000001e03077224 */ /* 0x001fe200078e02ff */
[----:B------:R-:W-:Y:S01]  /*7110*/  SHF.R.U32.HI R3, RZ, 0x4, R238 ;  /* 0x00000004ff037819 */ /* 0x000fe200000116ee */
[----:B------:R-:W0:Y:S01]  /*7120*/  LDC R31, c[0x0][0x258] ;  /* 0x00009600ff1f7b82 */ /* 0x000e220000000800 */
[----:B------:R-:W-:Y:S01]  /*7130*/  CS2R R46, SRZ ;  /* 0x00000000002e7805 */ /* 0x000fe2000001ff00 */
[----:B------:R-:W-:Y:S01]  /*7140*/  IMAD R8, R30, 0x4, R7 ;  /* 0x000000041e087824 */ /* 0x000fe200078e0207 */
[----:B------:R-:W-:Y:S01]  /*7150*/  SGXT.U32 R4, R3, 0xe ;  /* 0x0000000e0304781a */ /* 0x000fe20000000000 */
[----:B------:R-:W-:Y:S01]  /*7160*/  VIADD R3, R238, 0x10000 ;  /* 0x00010000ee037836 */ /* 0x000fe20000000000 */
[----:B------:R-:W-:Y:S01]  /*7170*/  CS2R R48, SRZ ;  /* 0x0000000000307805 */ /* 0x000fe2000001ff00 */
[----:B-1----:R-:W-:Y:S01]  /*7180*/  IMAD.MOV.U32 R25, RZ, RZ, R20 ;  /* 0x000000ffff197224 */ /* 0x002fe200078e0014 */
[----:B------:R-:W-:Y:S01]  /*7190*/  LEA R9, R30, R8, 0x2 ;  /* 0x000000081e097211 */ /* 0x000fe200078e10ff */
[----:B------:R-:W1:Y:S01]  /*71a0*/  LDC.64 R32, c[0x0][0x220] ;  /* 0x00008800ff207b82 */ /* 0x000e620000000a00 */
[----:B------:R-:W-:Y:S01]  /*71b0*/  SHF.R.U32.HI R3, RZ, 0x4, R3 ;  /* 0x00000004ff037819 */ /* 0x000fe20000011603 */
[----:B------:R3:W-:Y:S01]  /*71c0*/  STL [R1+0x230], R21 ;  /* 0x0002301501007387 */ /* 0x0007e20000100800 */
[----:B------:R-:W-:Y:S01]  /*71d0*/  IADD3 R4, P1, R4, 0x80, RZ ;  /* 0x0000008004047810 */ /* 0x000fe20007f3e0ff */
[----:B------:R-:W-:Y:S01]  /*71e0*/  IMAD R10, R30, 0x4, R9 ;  /* 0x000000041e0a7824 */ /* 0x000fe200078e0209 */
[----:B------:R-:W-:Y:S01]  /*71f0*/  SGXT.U32 R2, R3, 0xe ;  /* 0x0000000e0302781a */ /* 0x000fe20000000000 */
[----:B--2---:R-:W-:Y:S01]  /*7200*/  IMAD.MOV.U32 R27, RZ, RZ, R22 ;  /* 0x000000ffff1b7224 */ /* 0x004fe200078e0016 */
[----:B------:R-:W-:Y:S01]  /*7210*/  R2UR UR10, R4 ;  /* 0x00000000040a72ca */ /* 0x000fe200000e0000 */
[----:B------:R-:W2:Y:S01]  /*7220*/  LDC.64 R202, c[0x0][0x218] ;  /* 0x00008600ffca7b82 */ /* 0x000ea20000000a00 */
[----:B------:R-:W-:Y:S01]  /*7230*/  LEA R11, R30, R10, 0x2 ;  /* 0x0000000a1e0b7211 */ /* 0x000fe200078e10ff */
[----:B------:R4:W-:Y:S01]  /*7240*/  STL [R1+0x200], R23 ;  /* 0x0002001701007387 */ /* 0x0009e20000100800 */
[----:B------:R-:W-:-:S02]  /*7250*/  R2UR UR58, R2 ;  /* 0x00000000023a72ca */ /* 0x000fc400000e0000 */
[----:B------:R-:W-:Y:S02]  /*7260*/  CS2R R50, SRZ ;  /* 0x0000000000327805 */ /* 0x000fe4000001ff00 */
[----:B------:R-:W-:Y:S01]  /*7270*/  IADD3 R4, P2, R2, 0x2, RZ ;  /* 0x0000000202047810 */ /* 0x000fe20007f5e0ff */
[----:B------:R-:W-:Y:S01]  /*7280*/  IMAD R12, R30, 0x4, R11 ;  /* 0x000000041e0c7824 */ /* 0x000fe200078e020b */
[----:B------:R-:W-:Y:S01]  /*7290*/  R2UR UR4, R2 ;  /* 0x00000000020472ca */ /* 0x000fe200000e0000 */
[----:B0-----:R-:W-:Y:S01]  /*72a0*/  IMAD R0, R0, R31, RZ ;  /* 0x0000001f00007224 */ /* 0x001fe200078e02ff */
[----:B------:R-:W-:Y:S02]  /*72b0*/  MOV R2, RZ ;  /* 0x000000ff00027202 */ /* 0x000fe40000000f00 */
[----:B------:R-:W-:Y:S02]  /*72c0*/  CS2R R52, SRZ ;  /* 0x0000000000347805 */ /* 0x000fe4000001ff00 */
[----:B------:R-:W-:-:S02]  /*72d0*/  LEA R13, R30, R12, 0x2 ;  /* 0x0000000c1e0d7211 */ /* 0x000fc400078e10ff */
[----:B------:R-:W-:Y:S02]  /*72e0*/  CS2R R54, SRZ ;  /* 0x0000000000367805 */ /* 0x000fe4000001ff00 */
[----:B------:R-:W-:Y:S02]  /*72f0*/  MOV R5, R21 ;  /* 0x0000001500057202 */ /* 0x000fe40000000f00 */
[----:B------:R-:W-:Y:S02]  /*7300*/  CS2R R56, SRZ ;  /* 0x0000000000387805 */ /* 0x000fe4000001ff00 */
[----:B------:R-:W-:Y:S01]  /*7310*/  R2UR UR6, R4 ;  /* 0x00000000040672ca */ /* 0x000fe200000e0000 */
[----:B------:R-:W-:Y:S01]  /*7320*/  IMAD R15, R30, 0x4, R13 ;  /* 0x000000041e0f7824 */ /* 0x000fe200078e020d */
[----:B------:R-:W-:Y:S01]  /*7330*/  IADD3.X R2, R2, 0x40000040, RZ, P1, !PT ;  /* 0x4000004002027810 */ /* 0x000fe20000ffe4ff */
[----:B------:R-:W-:Y:S01]  /*7340*/  IMAD R185, R185, R5, RZ ;  /* 0x00000005b9b97224 */ /* 0x000fe200078e02ff */
[----:B------:R-:W-:Y:S01]  /*7350*/  MOV R3, RZ ;  /* 0x000000ff00037202 */ /* 0x000fe20000000f00 */
[----:B------:R-:W-:Y:S01]  /*7360*/  IMAD R16, R30, 0x4, R15 ;  /* 0x000000041e107824 */ /* 0x000fe200078e020f */
[----:B------:R-:W-:Y:S01]  /*7370*/  MOV R4, RZ ;  /* 0x000000ff00047202 */ /* 0x000fe20000000f00 */
[----:B------:R-:W-:Y:S01]  /*7380*/  UMOV UR12, UR58 ;  /* 0x0000003a000c7c82 */ /* 0x000fe20008000000 */
[----:B------:R-:W-:-:S02]  /*7390*/  R2UR UR11, R2 ;  /* 0x00000000020b72ca */ /* 0x000fc400000e0000 */
[----:B------:R-:W-:Y:S02]  /*73a0*/  CS2R R58, SRZ ;  /* 0x00000000003a7805 */ /* 0x000fe4000001ff00 */
[----:B------:R-:W-:Y:S02]  /*73b0*/  LEA R17, R30, R16, 0x2 ;  /* 0x000000101e117211 */ /* 0x000fe400078e10ff */
[----:B------:R-:W-:Y:S02]  /*73c0*/  CS2R R60, SRZ ;  /* 0x00000000003c7805 */ /* 0x000fe4000001ff00 */
[----:B------:R-:W-:Y:S01]  /*73d0*/  R2UR UR5, R3 ;  /* 0x00000000030572ca */ /* 0x000fe200000e0000 */
[----:B------:R-:W-:Y:S01]  /*73e0*/  IMAD R3, R240, R25, RZ ;  /* 0x00000019f0037224 */ /* 0x000fe200078e02ff */
[----:B------:R-:W-:Y:S02]  /*73f0*/  LEA R18, R30, R17, 0x2 ;  /* 0x000000111e127211 */ /* 0x000fe400078e10ff */
[----:B------:R-:W-:-:S02]  /*7400*/  CS2R R62, SRZ ;  /* 0x00000000003e7805 */ /* 0x000fc4000001ff00 */
[----:B------:R-:W-:Y:S01]  /*7410*/  IADD3.X R2, R4, 0x40000040, RZ, P2, !PT ;  /* 0x4000004004027810 */ /* 0x000fe200017fe4ff */
[----:B------:R-:W-:Y:S01]  /*7420*/  IMAD.SHL.U32 R5, R3, 0x2, RZ ;  /* 0x0000000203057824 */ /* 0x000fe200078e00ff */
[----:B------:R-:W-:Y:S01]  /*7430*/  MOV R172, R23 ;  /* 0x0000001700ac7202 */ /* 0x000fe20000000f00 */
[----:B------:R-:W-:Y:S01]  /*7440*/  IMAD R19, R30, 0x4, R18 ;  /* 0x000000041e137824 */ /* 0x000fe200078e0212 */
[----:B------:R-:W-:Y:S01]  /*7450*/  R2UR UR7, R2 ;  /* 0x00000000020772ca */ /* 0x000fe200000e0000 */
[----:B------:R-:W-:Y:S01]  /*7460*/  IMAD R2, R240, R27, RZ ;  /* 0x0000001bf0027224 */ /* 0x000fe200078e02ff */
[C---:B------:R-:W-:Y:S01]  /*7470*/  SHF.L.U32 R4, R185.reuse, 0x1, RZ ;  /* 0x00000001b9047819 */ /* 0x040fe200000006ff */
[----:B------:R-:W-:Y:S01]  /*7480*/  IMAD.HI R185, R185, 0x2, RZ ;  /* 0x00000002b9b97827 */ /* 0x000fe200078e02ff */
[----:B------:R-:W-:Y:S01]  /*7490*/  LEA R20, R30, R19, 0x2 ;  /* 0x000000131e147211 */ /* 0x000fe200078e10ff */
[----:B------:R-:W-:Y:S01]  /*74a0*/  UIADD3.64 UR8, UR4, -UR8, URZ ;  /* 0x8000000804087297 */ /* 0x000fe2000fffe03f */
[----:B-1----:R-:W-:Y:S01]  /*74b0*/  IADD3 R29, P3, P4, R4, R32, R5 ;  /* 0x00000020041d7210 */ /* 0x002fe20007c7e005 */
[----:B------:R-:W-:Y:S01]  /*74c0*/  IMAD.HI R4, R3, 0x2, RZ ;  /* 0x0000000203047827 */ /* 0x000fe200078e02ff */
[----:B--2---:R-:W-:Y:S01]  /*74d0*/  LEA R202, P1, R2, R202, 0x1 ;  /* 0x000000ca02ca7211 */ /* 0x004fe200078208ff */
[----:B------:R-:W-:Y:S01]  /*74e0*/  UMOV UR4, UR10 ;  /* 0x0000000a00047c82 */ /* 0x000fe20008000000 */
[----:B------:R-:W-:Y:S01]  /*74f0*/  LEA R3, R31, R0, 0x7 ;  /* 0x000000001f037211 */ /* 0x000fe200078e38ff */
[----:B---3--:R-:W-:Y:S01]  /*7500*/  IMAD R21, R30, 0x4, R20 ;  /* 0x000000041e157824 */ /* 0x008fe200078e0214 */
[----:B------:R-:W-:Y:S01]  /*7510*/  LEA.HI.X.SX32 R28, R2, R203, 0x1, P1 ;  /* 0x000000cb021c7211 */ /* 0x000fe200008f0eff */
[----:B------:R-:W-:Y:S01]  /*7520*/  IMAD R152, R172, 0xc, RZ ;  /* 0x0000000cac987824 */ /* 0x000fe200078e02ff */
[-C--:B------:R-:W-:Y:S01]  /*7530*/  LEA R204, P1, R0, R202.reuse, 0x1 ;  /* 0x000000ca00cc7211 */ /* 0x080fe200078208ff */
[----:B------:R-:W-:Y:S01]  /*7540*/  IMAD R22, R30, 0x4, R21 ;  /* 0x000000041e167824 */ /* 0x000fe200078e0215 */
[C---:B------:R-:W-:Y:S01]  /*7550*/  LEA R202, P2, R3.reuse, R202, 0x1 ;  /* 0x000000ca03ca7211 */ /* 0x040fe200078408ff */
[----:B------:R-:W-:Y:S01]  /*7560*/  IMAD R153, R172, 0xd, RZ ;  /* 0x0000000dac997824 */ /* 0x000fe200078e02ff */
[-C--:B------:R-:W-:Y:S01]  /*7570*/  LEA.HI.X.SX32 R205, R0, R28.reuse, 0x1, P1 ;  /* 0x0000001c00cd7211 */ /* 0x080fe200008f0eff */
[----:B----4-:R-:W-:Y:S01]  /*7580*/  IMAD R23, R30, 0x4, R22 ;  /* 0x000000041e177824 */ /* 0x010fe200078e0216 */
[----:B------:R-:W-:Y:S01]  /*7590*/  LEA.HI.X.SX32 R203, R3, R28, 0x1, P2 ;  /* 0x0000001c03cb7211 */ /* 0x000fe200010f0eff */
[----:B------:R-:W-:Y:S01]  /*75a0*/  IMAD R154, R172, 0xe, RZ ;  /* 0x0000000eac9a7824 */ /* 0x000fe200078e02ff */
[----:B------:R-:W-:Y:S01]  /*75b0*/  SEL R28, RZ, 0x90, !P0 ;  /* 0x00000090ff1c7807 */ /* 0x000fe20004000000 */
[----:B------:R-:W-:Y:S01]  /*75c0*/  IMAD R24, R30, 0x4, R23 ;  /* 0x000000041e187824 */ /* 0x000fe200078e0217 */
[----:B------:R-:W-:Y:S01]  /*75d0*/  IADD3.X R185, R185, R33, R4, P3, P4 ;  /* 0x00000021b9b97210 */ /* 0x000fe20001fe8404 */
[C---:B------:R-:W-:Y:S01]  /*75e0*/  IMAD R155, R172.reuse, 0xf, RZ ;  /* 0x0000000fac9b7824 */ /* 0x040fe200078e02ff */
[-C--:B------:R-:W-:Y:S01]  /*75f0*/  LEA R38, P0, R7, R29.reuse, 0x1 ;  /* 0x0000001d07267211 */ /* 0x080fe200078008ff */
[----:B------:R-:W-:Y:S01]  /*7600*/  IMAD R157, R172, 0x11, RZ ;  /* 0x00000011ac9d7824 */ /* 0x000fe200078e02ff */
[----:B------:R-:W-:Y:S01]  /*7610*/  LEA R25, R30, R24, 0x2 ;  /* 0x000000181e197211 */ /* 0x000fe200078e10ff */
[----:B------:R-:W-:Y:S01]  /*7620*/  IMAD R158, R172, 0x12, RZ ;  /* 0x00000012ac9e7824 */ /* 0x000fe200078e02ff */
[-C--:B------:R-:W-:Y:S01]  /*7630*/  LEA R36, P1, R8, R29.reuse, 0x1 ;  /* 0x0000001d08247211 */ /* 0x080fe200078208ff */
[----:B------:R-:W-:Y:S01]  /*7640*/  UMOV UR5, UR11 ;  /* 0x0000000b00057c82 */ /* 0x000fe20008000000 */
[----:B------:R-:W-:Y:S01]  /*7650*/  LEA R34, P2, R9, R29, 0x1 ;  /* 0x0000001d09227211 */ /* 0x000fe200078408ff */
[----:B------:R-:W-:Y:S01]  /*7660*/  IMAD R26, R30, 0x4, R25 ;  /* 0x000000041e1a7824 */ /* 0x000fe200078e0219 */
[-C--:B------:R-:W-:Y:S01]  /*7670*/  LEA.HI.X.SX32 R39, R7, R185.reuse, 0x1, P0 ;  /* 0x000000b907277211 */ /* 0x080fe200000f0eff */
[----:B------:R-:W-:Y:S01]  /*7680*/  UIADD3.64 UR14, UR4, 0x800, URZ ;  /* 0x00000800040e7897 */ /* 0x000fe2000fffe03f */
[-C--:B------:R-:W-:Y:S01]  /*7690*/  LEA.HI.X.SX32 R37, R8, R185.reuse, 0x1, P1 ;  /* 0x000000b908257211 */ /* 0x080fe200008f0eff */
[----:B------:R-:W-:Y:S01]  /*76a0*/  IMAD R159, R172, 0x13, RZ ;  /* 0x00000013ac9f7824 */ /* 0x000fe200078e02ff */
[----:B------:R-:W-:Y:S01]  /*76b0*/  LEA R5, R30, R26, 0x2 ;  /* 0x0000001a1e057211 */ /* 0x000fe200078e10ff */
[----:B------:R-:W-:Y:S01]  /*76c0*/  STL.64 [R1+0x438], R38 ;  /* 0x0004382601007387 */ /* 0x000fe20000100a00 */
[----:B------:R-:W-:Y:S01]  /*76d0*/  LEA.HI.X.SX32 R35, R9, R185, 0x1, P2 ;  /* 0x000000b909237211 */ /* 0x000fe200010f0eff */
[----:B------:R-:W-:Y:S01]  /*76e0*/  UIADD3.64 UR10, UR4, 0x100, URZ ;  /* 0x00000100040a7897 */ /* 0x000fe2000fffe03f */
[----:B------:R-:W-:Y:S01]  /*76f0*/  LEA R32, P2, R12, R29, 0x1 ;  /* 0x0000001d0c207211 */ /* 0x000fe200078408ff */
[----:B------:R-:W-:Y:S01]  /*7700*/  IMAD R27, R30, 0x4, R5 ;  /* 0x000000041e1b7824 */ /* 0x000fe200078e0205 */
[----:B------:R0:W-:Y:S01]  /*7710*/  STL.64 [R1+0x430], R36 ;  /* 0x0004302401007387 */ /* 0x0001e20000100a00 */
[----:B------:R-:W-:Y:S01]  /*7720*/  MOV R174, UR12 ;  /* 0x0000000c00ae7c02 */ /* 0x000fe20008000f00 */
[----:B------:R-:W-:Y:S01]  /*7730*/  UIADD3.64 UR10, UR4, 0x780, URZ ;  /* 0x00000780040a7897 */ /* 0x000fe2000fffe03f */
[----:B------:R-:W-:Y:S01]  /*7740*/  LEA.HI.X.SX32 R33, R12, R185, 0x1, P2 ;  /* 0x000000b90c217211 */ /* 0x000fe200010f0eff */
[----:B------:R1:W-:Y:S01]  /*7750*/  STL.64 [R1+0x428], R34 ;  /* 0x0004282201007387 */ /* 0x0003e20000100a00 */
[----:B------:R-:W-:Y:S01]  /*7760*/  LEA R2, R30, R27, 0x2 ;  /* 0x0000001b1e027211 */ /* 0x000fe200078e10ff */
[----:B------:R-:W-:Y:S01]  /*7770*/  UIADD3.64 UR10, UR4, 0x880, URZ ;  /* 0x00000880040a7897 */ /* 0x000fe2000fffe03f */
[----:B------:R-:W-:Y:S01]  /*7780*/  MOV R176, UR8 ;  /* 0x0000000800b07c02 */ /* 0x000fe20008000f00 */
[----:B------:R-:W-:Y:S01]  /*7790*/  IMAD R160, R172, 0x14, RZ ;  /* 0x00000014aca07824 */ /* 0x000fe200078e02ff */
[----:B------:R-:W-:Y:S01]  /*77a0*/  MOV R177, UR9 ;  /* 0x0000000900b17c02 */ /* 0x000fe20008000f00 */
[----:B------:R-:W-:Y:S01]  /*77b0*/  IMAD R4, R30, 0x4, R2 ;  /* 0x000000041e047824 */ /* 0x000fe200078e0202 */
[C---:B------:R-:W-:Y:S01]  /*77c0*/  SHF.L.U32 R156, R172.reuse, 0x4, RZ ;  /* 0x00000004ac9c7819 */ /* 0x040fe200000006ff */
[----:B------:R-:W-:Y:S01]  /*77d0*/  IMAD R161, R172, 0x15, RZ ;  /* 0x00000015aca17824 */ /* 0x000fe200078e02ff */
[-C--:B0-----:R-:W-:Y:S01]  /*77e0*/  LEA R36, P0, R10, R29.reuse, 0x1 ;  /* 0x0000001d0a247211 */ /* 0x081fe200078008ff */
[----:B------:R-:W-:Y:S01]  /*77f0*/  IMAD R162, R172, 0x16, RZ ;  /* 0x00000016aca27824 */ /* 0x000fe200078e02ff */
[----:B------:R-:W-:Y:S01]  /*7800*/  LEA R0, R30, R4, 0x2 ;  /* 0x000000041e007211 */ /* 0x000fe200078e10ff */
[C---:B------:R-:W-:Y:S01]  /*7810*/  IMAD R163, R172.reuse, 0x17, RZ ;  /* 0x00000017aca37824 */ /* 0x040fe200078e02ff */
[C---:B-1----:R-:W-:Y:S01]  /*7820*/  LEA R34, P1, R11.reuse, R29, 0x1 ;  /* 0x0000001d0b227211 */ /* 0x042fe200078208ff */
[----:B------:R-:W-:Y:S01]  /*7830*/  IMAD R164, R172, 0x18, RZ ;  /* 0x00000018aca47824 */ /* 0x000fe200078e02ff */
[-C--:B------:R-:W-:Y:S01]  /*7840*/  LEA.HI.X.SX32 R37, R10, R185.reuse, 0x1, P0 ;  /* 0x000000b90a257211 */ /* 0x080fe200000f0eff */
[C---:B------:R-:W-:Y:S01]  /*7850*/  IMAD R165, R172.reuse, 0x19, RZ ;  /* 0x00000019aca57824 */ /* 0x040fe200078e02ff */
[----:B------:R-:W-:Y:S01]  /*7860*/  LEA.HI.X.SX32 R35, R11, R185, 0x1, P1 ;  /* 0x000000b90b237211 */ /* 0x000fe200008f0eff */
[----:B------:R-:W-:Y:S01]  /*7870*/  IMAD R166, R172, 0x1a, RZ ;  /* 0x0000001aaca67824 */ /* 0x000fe200078e02ff */
[----:B------:R-:W-:Y:S01]  /*7880*/  LEA R3, R30, R0, 0x2 ;  /* 0x000000001e037211 */ /* 0x000fe200078e10ff */
[----:B------:R0:W-:Y:S01]  /*7890*/  STL.64 [R1+0x420], R36 ;  /* 0x0004202401007387 */ /* 0x0001e20000100a00 */
[C---:B------:R-:W-:Y:S01]  /*78a0*/  IMAD R167, R172.reuse, 0x1b, RZ ;  /* 0x0000001baca77824 */ /* 0x040fe200078e02ff */
[----:B------:R-:W-:Y:S01]  /*78b0*/  UIADD3.64 UR18, UR4, 0xd00, URZ ;  /* 0x00000d0004127897 */ /* 0x000fe2000fffe03f */
[----:B------:R-:W-:Y:S01]  /*78c0*/  IMAD R168, R172, 0x1c, RZ ;  /* 0x0000001caca87824 */ /* 0x000fe200078e02ff */
[----:B------:R1:W-:Y:S01]  /*78d0*/  STL.64 [R1+0x418], R34 ;  /* 0x0004182201007387 */ /* 0x0003e20000100a00 */
[----:B------:R-:W-:Y:S01]  /*78e0*/  IMAD R7, R30, 0x4, R3 ;  /* 0x000000041e077824 */ /* 0x000fe200078e0203 */
[----:B------:R-:W-:Y:S01]  /*78f0*/  CS2R R38, SRZ ;  /* 0x0000000000267805 */ /* 0x000fe2000001ff00 */
[C---:B------:R-:W-:Y:S01]  /*7900*/  IMAD R169, R172.reuse, 0x1d, RZ ;  /* 0x0000001daca97824 */ /* 0x040fe200078e02ff */
[----:B------:R2:W-:Y:S01]  /*7910*/  STL.64 [R1+0x410], R32 ;  /* 0x0004102001007387 */ /* 0x0005e20000100a00 */
[----:B------:R-:W-:Y:S01]  /*7920*/  IMAD R170, R172, 0x1e, RZ ;  /* 0x0000001eacaa7824 */ /* 0x000fe200078e02ff */
[----:B------:R-:W-:Y:S01]  /*7930*/  LEA R8, R30, R7, 0x2 ;  /* 0x000000071e087211 */ /* 0x000fe200078e10ff */
[----:B------:R-:W-:Y:S01]  /*7940*/  IMAD R171, R172, 0x1f, RZ ;  /* 0x0000001facab7824 */ /* 0x000fe200078e02ff */
[----:B0-----:R-:W-:-:S02]  /*7950*/  LEA R36, P0, R13, R29, 0x1 ;  /* 0x0000001d0d247211 */ /* 0x001fc400078008ff */
[----:B------:R-:W-:Y:S02]  /*7960*/  CS2R R64, SRZ ;  /* 0x0000000000407805 */ /* 0x000fe4000001ff00 */
[C---:B------:R-:W-:Y:S02]  /*7970*/  LEA R9, R30.reuse, R8, 0x2 ;  /* 0x000000081e097211 */ /* 0x040fe400078e10ff */
[----:B------:R-:W-:Y:S02]  /*7980*/  CS2R R66, SRZ ;  /* 0x0000000000427805 */ /* 0x000fe4000001ff00 */
[----:B-1----:R-:W-:Y:S02]  /*7990*/  LEA R34, P1, R15, R29, 0x1 ;  /* 0x0000001d0f227211 */ /* 0x002fe400078208ff */
[----:B------:R-:W-:Y:S02]  /*79a0*/  CS2R R68, SRZ ;  /* 0x0000000000447805 */ /* 0x000fe4000001ff00 */
[----:B------:R-:W-:Y:S01]  /*79b0*/  LEA.HI.X.SX32 R37, R13, R185, 0x1, P0 ;  /* 0x000000b90d257211 */ /* 0x000fe200000f0eff */
[----:B------:R-:W-:Y:S01]  /*79c0*/  IMAD R10, R30, 0x4, R9 ;  /* 0x000000041e0a7824 */ /* 0x000fe200078e0209 */
[----:B--2---:R-:W-:-:S02]  /*79d0*/  LEA R32, P2, R16, R29, 0x1 ;  /* 0x0000001d10207211 */ /* 0x004fc400078408ff */
[----:B------:R-:W-:Y:S02]  /*79e0*/  CS2R R70, SRZ ;  /* 0x0000000000467805 */ /* 0x000fe4000001ff00 */
[-C--:B------:R-:W-:Y:S01]  /*79f0*/  LEA.HI.X.SX32 R35, R15, R185.reuse, 0x1, P1 ;  /* 0x000000b90f237211 */ /* 0x080fe200008f0eff */
[----:B------:R0:W-:Y:S01]  /*7a00*/  STL.64 [R1+0x408], R36 ;  /* 0x0004082401007387 */ /* 0x0001e20000100a00 */
[----:B------:R-:W-:Y:S02]  /*7a10*/  LEA.HI.X.SX32 R33, R16, R185, 0x1, P2 ;  /* 0x000000b910217211 */ /* 0x000fe400010f0eff */
[----:B------:R-:W-:Y:S02]  /*7a20*/  CS2R R72, SRZ ;  /* 0x0000000000487805 */ /* 0x000fe4000001ff00 */
[----:B------:R-:W-:Y:S01]  /*7a30*/  LEA R11, R30, R10, 0x2 ;  /* 0x0000000a1e0b7211 */ /* 0x000fe200078e10ff */
[----:B------:R1:W-:Y:S01]  /*7a40*/  STL.64 [R1+0x400], R34 ;  /* 0x0004002201007387 */ /* 0x0003e20000100a00 */
[----:B------:R-:W-:-:S02]  /*7a50*/  CS2R R74, SRZ ;  /* 0x00000000004a7805 */ /* 0x000fc4000001ff00 */
[----:B------:R-:W-:Y:S02]  /*7a60*/  CS2R R76, SRZ ;  /* 0x00000000004c7805 */ /* 0x000fe4000001ff00 */
[C---:B------:R-:W-:Y:S01]  /*7a70*/  LEA R12, R30.reuse, R11, 0x2 ;  /* 0x0000000b1e0c7211 */ /* 0x040fe200078e10ff */
[----:B------:R2:W-:Y:S01]  /*7a80*/  STL.64 [R1+0x3f8], R32 ;  /* 0x0003f82001007387 */ /* 0x0005e20000100a00 */
[----:B------:R-:W-:Y:S02]  /*7a90*/  CS2R R78, SRZ ;  /* 0x00000000004e7805 */ /* 0x000fe4000001ff00 */
[----:B------:R-:W-:Y:S02]  /*7aa0*/  CS2R R80, SRZ ;  /* 0x0000000000507805 */ /* 0x000fe4000001ff00 */
[----:B------:R-:W-:Y:S02]  /*7ab0*/  CS2R R82, SRZ ;  /* 0x0000000000527805 */ /* 0x000fe4000001ff00 */
[----:B0-----:R-:W-:Y:S01]  /*7ac0*/  LEA R36, P0, R17, R29, 0x1 ;  /* 0x0000001d11247211 */ /* 0x001fe200078008ff */
[----:B------:R-:W-:Y:S01]  /*7ad0*/  IMAD R13, R30, 0x4, R12 ;  /* 0x000000041e0d7824 */ /* 0x000fe200078e020c */
[----:B------:R-:W-:-:S02]  /*7ae0*/  CS2R R84, SRZ ;  /* 0x0000000000547805 */ /* 0x000fc4000001ff00 */
[----:B------:R-:W-:Y:S02]  /*7af0*/  CS2R R86, SRZ ;  /* 0x0000000000567805 */ /* 0x000fe4000001ff00 */
[----:B-1----:R-:W-:Y:S02]  /*7b00*/  LEA R34, P1, R18, R29, 0x1 ;  /* 0x0000001d12227211 */ /* 0x002fe400078208ff */
[----:B------:R-:W-:Y:S02]  /*7b10*/  CS2R R88, SRZ ;  /* 0x0000000000587805 */ /* 0x000fe4000001ff00 */
[----:B------:R-:W-:Y:S02]  /*7b20*/  LEA.HI.X.SX32 R37, R17, R185, 0x1, P0 ;  /* 0x000000b911257211 */ /* 0x000fe400000f0eff */
[----:B------:R-:W-:Y:S02]  /*7b30*/  CS2R R90, SRZ ;  /* 0x00000000005a7805 */ /* 0x000fe4000001ff00 */
[----:B--2---:R-:W-:-:S02]  /*7b40*/  LEA R32, P2, R19, R29, 0x1 ;  /* 0x0000001d13207211 */ /* 0x004fc400078408ff */
[----:B------:R-:W-:Y:S02]  /*7b50*/  CS2R R92, SRZ ;  /* 0x00000000005c7805 */ /* 0x000fe4000001ff00 */
[-C--:B------:R-:W-:Y:S01]  /*7b60*/  LEA.HI.X.SX32 R35, R18, R185.reuse, 0x1, P1 ;  /* 0x000000b912237211 */ /* 0x080fe200008f0eff */
[----:B------:R0:W-:Y:S01]  /*7b70*/  STL.64 [R1+0x3f0], R36 ;  /* 0x0003f02401007387 */ /* 0x0001e20000100a00 */
[----:B------:R-:W-:Y:S02]  /*7b80*/  LEA.HI.X.SX32 R33, R19, R185, 0x1, P2 ;  /* 0x000000b913217211 */ /* 0x000fe400010f0eff */
[----:B------:R-:W-:Y:S02]  /*7b90*/  CS2R R94, SRZ ;  /* 0x00000000005e7805 */ /* 0x000fe4000001ff00 */
[----:B------:R-:W-:Y:S01]  /*7ba0*/  LEA R16, P2, R22, R29, 0x1 ;  /* 0x0000001d16107211 */ /* 0x000fe200078408ff */
[----:B------:R1:W-:Y:S01]  /*7bb0*/  STL.64 [R1+0x3e8], R34 ;  /* 0x0003e82201007387 */ /* 0x0003e20000100a00 */
[----:B------:R-:W-:-:S02]  /*7bc0*/  LEA R15, R30, R13, 0x2 ;  /* 0x0000000d1e0f7211 */ /* 0x000fc400078e10ff */
[----:B------:R-:W-:Y:S02]  /*7bd0*/  CS2R R96, SRZ ;  /* 0x0000000000607805 */ /* 0x000fe4000001ff00 */
[----:B------:R-:W-:Y:S01]  /*7be0*/  LEA.HI.X.SX32 R17, R22, R185, 0x1, P2 ;  /* 0x000000b916117211 */ /* 0x000fe200010f0eff */
[----:B------:R2:W-:Y:S01]  /*7bf0*/  STL.64 [R1+0x3e0], R32 ;  /* 0x0003e02001007387 */ /* 0x0005e20000100a00 */
[C---:B------:R-:W-:Y:S02]  /*7c00*/  LEA R18, P2, R25.reuse, R29, 0x1 ;  /* 0x0000001d19127211 */ /* 0x040fe400078408ff */
[----:B------:R-:W-:Y:S02]  /*7c10*/  CS2R R98, SRZ ;  /* 0x0000000000627805 */ /* 0x000fe4000001ff00 */
[----:B------:R-:W-:Y:S01]  /*7c20*/  CS2R R100, SRZ ;  /* 0x0000000000647805 */ /* 0x000fe2000001ff00 */
[----:B------:R3:W-:Y:S01]  /*7c30*/  STL.64 [R1+0x3c0], R16 ;  /* 0x0003c01001007387 */ /* 0x0007e20000100a00 */
[----:B------:R-:W-:-:S02]  /*7c40*/  LEA.HI.X.SX32 R19, R25, R185, 0x1, P2 ;  /* 0x000000b919137211 */ /* 0x000fc400010f0eff */
[----:B0-----:R-:W-:Y:S02]  /*7c50*/  CS2R R36, SRZ ;  /* 0x0000000000247805 */ /* 0x001fe4000001ff00 */
[----:B------:R-:W-:Y:S02]  /*7c60*/  CS2R R102, SRZ ;  /* 0x0000000000667805 */ /* 0x000fe4000001ff00 */
[----:B-1----:R-:W-:Y:S02]  /*7c70*/  LEA R34, P0, R20, R29, 0x1 ;  /* 0x0000001d14227211 */ /* 0x002fe400078008ff */
[----:B------:R-:W-:Y:S02]  /*7c80*/  CS2R R104, SRZ ;  /* 0x0000000000687805 */ /* 0x000fe4000001ff00 */
[----:B------:R-:W-:Y:S02]  /*7c90*/  CS2R R106, SRZ ;  /* 0x00000000006a7805 */ /* 0x000fe4000001ff00 */
[----:B------:R-:W-:-:S02]  /*7ca0*/  CS2R R108, SRZ ;  /* 0x00000000006c7805 */ /* 0x000fc4000001ff00 */
[C---:B--2---:R-:W-:Y:S02]  /*7cb0*/  LEA R32, P1, R21.reuse, R29, 0x1 ;  /* 0x0000001d15207211 */ /* 0x044fe400078208ff */
[----:B------:R-:W-:Y:S02]  /*7cc0*/  CS2R R110, SRZ ;  /* 0x00000000006e7805 */ /* 0x000fe4000001ff00 */
[-C--:B------:R-:W-:Y:S02]  /*7cd0*/  LEA.HI.X.SX32 R35, R20, R185.reuse, 0x1, P0 ;  /* 0x000000b914237211 */ /* 0x080fe400000f0eff */
[----:B------:R-:W-:Y:S02]  /*7ce0*/  CS2R R112, SRZ ;  /* 0x0000000000707805 */ /* 0x000fe4000001ff00 */
[----:B------:R-:W-:Y:S02]  /*7cf0*/  LEA.HI.X.SX32 R33, R21, R185, 0x1, P1 ;  /* 0x000000b915217211 */ /* 0x000fe400008f0eff */
[----:B------:R-:W-:-:S02]  /*7d00*/  CS2R R114, SRZ ;  /* 0x0000000000727805 */ /* 0x000fc4000001ff00 */
[----:B------:R-:W-:Y:S01]  /*7d10*/  LEA R20, P1, R24, R29, 0x1 ;  /* 0x0000001d18147211 */ /* 0x000fe200078208ff */
[----:B------:R0:W-:Y:S01]  /*7d20*/  STL.64 [R1+0x3d0], R34 ;  /* 0x0003d02201007387 */ /* 0x0001e20000100a00 */
[----:B---3--:R-:W-:Y:S02]  /*7d30*/  LEA R16, R30, R15, 0x2 ;  /* 0x0000000f1e107211 */ /* 0x008fe400078e10ff */
[----:B------:R-:W-:Y:S02]  /*7d40*/  CS2R R116, SRZ ;  /* 0x0000000000747805 */ /* 0x000fe4000001ff00 */
[----:B------:R-:W-:Y:S01]  /*7d50*/  LEA.HI.X.SX32 R21, R24, R185, 0x1, P1 ;  /* 0x000000b918157211 */ /* 0x000fe200008f0eff */
[----:B------:R1:W-:Y:S01]  /*7d60*/  STL.64 [R1+0x3c8], R32 ;  /* 0x0003c82001007387 */ /* 0x0003e20000100a00 */
[----:B------:R-:W-:Y:S01]  /*7d70*/  LEA R22, P1, R5, R29, 0x1 ;  /* 0x0000001d05167211 */ /* 0x000fe200078208ff */
[----:B------:R-:W-:Y:S01]  /*7d80*/  IMAD R17, R30, 0x4, R16 ;  /* 0x000000041e117824 */ /* 0x000fe200078e0210 */
[----:B------:R-:W-:Y:S01]  /*7d90*/  CS2R R118, SRZ ;  /* 0x0000000000767805 */ /* 0x000fe2000001ff00 */
[----:B------:R2:W-:Y:S01]  /*7da0*/  STL.64 [R1+0x3a8], R18 ;  /* 0x0003a81201007387 */ /* 0x0005e20000100a00 */
[----:B------:R-:W-:-:S02]  /*7db0*/  CS2R R120, SRZ ;  /* 0x0000000000787805 */ /* 0x000fc4000001ff00 */
[----:B------:R-:W-:Y:S02]  /*7dc0*/  CS2R R122, SRZ ;  /* 0x00000000007a7805 */ /* 0x000fe4000001ff00 */
[----:B------:R-:W-:Y:S02]  /*7dd0*/  CS2R R124, SRZ ;  /* 0x00000000007c7805 */ /* 0x000fe4000001ff00 */
[----:B0-----:R-:W-:Y:S02]  /*7de0*/  CS2R R34, SRZ ;  /* 0x0000000000227805 */ /* 0x001fe4000001ff00 */
[----:B------:R-:W-:Y:S02]  /*7df0*/  CS2R R126, SRZ ;  /* 0x00000000007e7805 */ /* 0x000fe4000001ff00 */
[----:B------:R-:W-:Y:S02]  /*7e00*/  CS2R R128, SRZ ;  /* 0x0000000000807805 */ /* 0x000fe4000001ff00 */
[----:B------:R-:W-:-:S02]  /*7e10*/  CS2R R130, SRZ ;  /* 0x0000000000827805 */ /* 0x000fc4000001ff00 */
[C---:B-1----:R-:W-:Y:S02]  /*7e20*/  LEA R32, P0, R23.reuse, R29, 0x1 ;  /* 0x0000001d17207211 */ /* 0x042fe400078008ff */
[----:B------:R-:W-:Y:S02]  /*7e30*/  CS2R R132, SRZ ;  /* 0x0000000000847805 */ /* 0x000fe4000001ff00 */
[----:B------:R-:W-:Y:S02]  /*7e40*/  CS2R R134, SRZ ;  /* 0x0000000000867805 */ /* 0x000fe4000001ff00 */
[----:B------:R-:W-:Y:S02]  /*7e50*/  CS2R R136, SRZ ;  /* 0x0000000000887805 */ /* 0x000fe4000001ff00 */
[----:B------:R-:W-:Y:S02]  /*7e60*/  LEA.HI.X.SX32 R33, R23, R185, 0x1, P0 ;  /* 0x000000b917217211 */ /* 0x000fe400000f0eff */
[----:B------:R-:W-:-:S02]  /*7e70*/  CS2R R138, SRZ ;  /* 0x00000000008a7805 */ /* 0x000fc4000001ff00 */
[----:B------:R-:W-:Y:S02]  /*7e80*/  LEA.HI.X.SX32 R23, R5, R185, 0x1, P1 ;  /* 0x000000b905177211 */ /* 0x000fe400008f0eff */
[----:B------:R-:W-:Y:S02]  /*7e90*/  CS2R R140, SRZ ;  /* 0x00000000008c7805 */ /* 0x000fe4000001ff00 */
[----:B------:R-:W-:Y:S01]  /*7ea0*/  LEA R24, P1, R4, R29, 0x1 ;  /* 0x0000001d04187211 */ /* 0x000fe200078208ff */
[----:B------:R0:W-:Y:S01]  /*7eb0*/  STL.64 [R1+0x3b8], R32 ;  /* 0x0003b82001007387 */ /* 0x0001e20000100a00 */
[----:B--2---:R-:W-:Y:S02]  /*7ec0*/  LEA R18, R30, R17, 0x2 ;  /* 0x000000111e127211 */ /* 0x004fe400078e10ff */
[----:B------:R-:W-:Y:S02]  /*7ed0*/  CS2R R142, SRZ ;  /* 0x00000000008e7805 */ /* 0x000fe4000001ff00 */
[----:B------:R-:W-:Y:S01]  /*7ee0*/  LEA.HI.X.SX32 R25, R4, R185, 0x1, P1 ;  /* 0x000000b904197211 */ /* 0x000fe200008f0eff */
[----:B------:R1:W-:Y:S01]  /*7ef0*/  STL.64 [R1+0x3b0], R20 ;  /* 0x0003b01401007387 */ /* 0x0003e20000100a00 */
[----:B------:R-:W-:-:S02]  /*7f00*/  LEA R19, R30, R18, 0x2 ;  /* 0x000000121e137211 */ /* 0x000fc400078e10ff */
[----:B------:R-:W-:Y:S02]  /*7f10*/  CS2R R144, SRZ ;  /* 0x0000000000907805 */ /* 0x000fe4000001ff00 */
[----:B------:R-:W-:Y:S02]  /*7f20*/  CS2R R146, SRZ ;  /* 0x0000000000927805 */ /* 0x000fe4000001ff00 */
[----:B------:R-:W-:Y:S02]  /*7f30*/  CS2R R148, SRZ ;  /* 0x0000000000947805 */ /* 0x000fe4000001ff00 */
[----:B------:R-:W-:Y:S01]  /*7f40*/  CS2R R150, SRZ ;  /* 0x0000000000967805 */ /* 0x000fe2000001ff00 */
[----:B------:R-:W-:Y:S01]  /*7f50*/  IMAD R5, R30, 0x4, R19 ;  /* 0x000000041e057824 */ /* 0x000fe200078e0213 */
[----:B------:R-:W-:Y:S01]  /*7f60*/  LOP3.LUT R173, R6, 0x8, RZ, 0xfc, !PT ;  /* 0x0000000806ad7812 */ /* 0x000fe200078efcff */
[----:B------:R-:W-:Y:S01]  /*7f70*/  UIADD3.64 UR8, UR4, 0x80, URZ ;  /* 0x0000008004087897 */ /* 0x000fe2000fffe03f */
[CC--:B0-----:R-:W-:Y:S01]  /*7f80*/  LEA R32, P0, R26.reuse, R29.reuse, 0x1 ;  /* 0x0000001d1a207211 */ /* 0x0c1fe200078008ff */
[----:B------:R-:W-:Y:S01]  /*7f90*/  UMOV UR59, 0x40000040 ;  /* 0x40000040003b7882 */ /* 0x000fe20000000000 */
[----:B------:R-:W-:Y:S01]  /*7fa0*/  UIADD3.64 UR8, UR4, 0x180, URZ ;  /* 0x0000018004087897 */ /* 0x000fe2000fffe03f */
[C---:B-1----:R-:W-:Y:S01]  /*7fb0*/  LEA R20, P2, R27.reuse, R29, 0x1 ;  /* 0x0000001d1b147211 */ /* 0x042fe200078408ff */
[----:B------:R-:W-:Y:S01]  /*7fc0*/  UIADD3.64 UR12, UR4, 0x200, URZ ;  /* 0x00000200040c7897 */ /* 0x000fe2000fffe03f */
[-C--:B------:R-:W-:Y:S01]  /*7fd0*/  LEA.HI.X.SX32 R33, R26, R185.reuse, 0x1, P0 ;  /* 0x000000b91a217211 */ /* 0x080fe200000f0eff */
[----:B------:R-:W-:Y:S01]  /*7fe0*/  UIADD3.64 UR16, UR4, 0x280, URZ ;  /* 0x0000028004107897 */ /* 0x000fe2000fffe03f */
[----:B------:R-:W-:Y:S01]  /*7ff0*/  LEA.HI.X.SX32 R21, R27, R185, 0x1, P2 ;  /* 0x000000b91b157211 */ /* 0x000fe200010f0eff */
[----:B------:R-:W-:-:S02]  /*8000*/  UIADD3.64 UR20, UR4, 0x300, URZ ;  /* 0x0000030004147897 */ /* 0x000fc4000fffe03f */
[----:B------:R0:W-:Y:S01]  /*8010*/  STL.64 [R1+0x3a0], R32 ;  /* 0x0003a02001007387 */ /* 0x0001e20000100a00 */
[----:B------:R-:W-:Y:S02]  /*8020*/  UIADD3.64 UR24, UR4, 0x380, URZ ;  /* 0x0000038004187897 */ /* 0x000fe4000fffe03f */
[----:B------:R-:W-:Y:S01]  /*8030*/  UIADD3.64 UR28, UR4, 0x400, URZ ;  /* 0x00000400041c7897 */ /* 0x000fe2000fffe03f */
[----:B------:R1:W-:Y:S01]  /*8040*/  STL.64 [R1+0x398], R22 ;  /* 0x0003981601007387 */ /* 0x0003e20000100a00 */
[----:B------:R-:W-:Y:S02]  /*8050*/  UIADD3.64 UR32, UR4, 0x480, URZ ;  /* 0x0000048004207897 */ /* 0x000fe4000fffe03f */
[----:B------:R-:W-:Y:S01]  /*8060*/  UIADD3.64 UR36, UR4, 0x500, URZ ;  /* 0x0000050004247897 */ /* 0x000fe2000fffe03f */
[----:B------:R2:W-:Y:S01]  /*8070*/  STL.64 [R1+0x390], R20 ;  /* 0x0003901401007387 */ /* 0x0005e20000100a00 */
[----:B------:R-:W-:Y:S02]  /*8080*/  UIADD3.64 UR40, UR4, 0x580, URZ ;  /* 0x0000058004287897 */ /* 0x000fe4000fffe03f */
[----:B------:R-:W-:Y:S01]  /*8090*/  UIADD3.64 UR44, UR4, 0x600, URZ ;  /* 0x00000600042c7897 */ /* 0x000fe2000fffe03f */
[----:B0-----:R-:W-:Y:S01]  /*80a0*/  LEA R32, P0, R2, R29, 0x1 ;  /* 0x0000001d02207211 */ /* 0x001fe200078008ff */
[----:B------:R-:W-:-:S02]  /*80b0*/  UIADD3.64 UR48, UR4, 0x680, URZ ;  /* 0x0000068004307897 */ /* 0x000fc4000fffe03f */
[----:B------:R-:W-:Y:S01]  /*80c0*/  UIADD3.64 UR52, UR4, 0x700, URZ ;  /* 0x0000070004347897 */ /* 0x000fe2000fffe03f */
[----:B-1----:R-:W-:Y:S01]  /*80d0*/  LEA R22, P2, R0, R29, 0x1 ;  /* 0x0000001d00167211 */ /* 0x002fe200078408ff */
[----:B------:R-:W-:Y:S01]  /*80e0*/  UIADD3.64 UR22, UR6, 0x104, URZ ;  /* 0x0000010406167897 */ /* 0x000fe2000fffe03f */
[-C--:B------:R-:W-:Y:S01]  /*80f0*/  LEA.HI.X.SX32 R33, R2, R185.reuse, 0x1, P0 ;  /* 0x000000b902217211 */ /* 0x080fe200000f0eff */
[----:B------:R-:W-:Y:S01]  /*8100*/  UIADD3.64 UR26, UR6, 0x1fe, URZ ;  /* 0x000001fe061a7897 */ /* 0x000fe2000fffe03f */
[----:B------:R-:W-:Y:S01]  /*8110*/  LEA.HI.X.SX32 R23, R0, R185, 0x1, P2 ;  /* 0x000000b900177211 */ /* 0x000fe200010f0eff */
[----:B------:R-:W-:Y:S01]  /*8120*/  UIADD3.64 UR30, UR6, 0x200, URZ ;  /* 0x00000200061e7897 */ /* 0x000fe2000fffe03f */
[C---:B------:R-:W-:Y:S01]  /*8130*/  LEA R26, P0, R3.reuse, R29, 0x1 ;  /* 0x0000001d031a7211 */ /* 0x040fe200078008ff */
[----:B------:R0:W-:Y:S01]  /*8140*/  STL.64 [R1+0x388], R32 ;  /* 0x0003882001007387 */ /* 0x0001e20000100a00 */
[C---:B--2---:R-:W-:Y:S01]  /*8150*/  LEA R20, R30.reuse, R5, 0x2 ;  /* 0x000000051e147211 */ /* 0x044fe200078e10ff */
[----:B------:R-:W-:Y:S01]  /*8160*/  UIADD3.64 UR34, UR6, 0x202, URZ ;  /* 0x0000020206227897 */ /* 0x000fe2000fffe03f */
[----:B------:R-:W-:Y:S01]  /*8170*/  LEA.HI.X.SX32 R27, R3, R185, 0x1, P0 ;  /* 0x000000b9031b7211 */ /* 0x000fe200000f0eff */
[----:B------:R1:W-:Y:S01]  /*8180*/  STL.64 [R1+0x380], R24 ;  /* 0x0003801801007387 */ /* 0x0003e20000100a00 */
[----:B------:R-:W-:Y:S01]  /*8190*/  LEA R0, R30, R20, 0x2 ;  /* 0x000000141e007211 */ /* 0x000fe200078e10ff */
[----:B------:R-:W-:-:S02]  /*81a0*/  UIADD3.64 UR38, UR6, 0x204, URZ ;  /* 0x0000020406267897 */ /* 0x000fc4000fffe03f */
[----:B------:R2:W-:Y:S01]  /*81b0*/  STL.64 [R1+0x378], R22 ;  /* 0x0003781601007387 */ /* 0x0005e20000100a00 */
[----:B------:R-:W-:Y:S01]  /*81c0*/  UIADD3.64 UR42, UR6, 0x2fe, URZ ;  /* 0x000002fe062a7897 */ /* 0x000fe2000fffe03f */
[C---:B------:R-:W-:Y:S01]  /*81d0*/  IMAD R2, R30.reuse, 0x4, R0 ;  /* 0x000000041e027824 */ /* 0x040fe200078e0200 */
[----:B------:R-:W-:Y:S01]  /*81e0*/  UIADD3.64 UR46, UR6, 0x300, URZ ;  /* 0x00000300062e7897 */ /* 0x000fe2000fffe03f */
[----:B------:R3:W-:Y:S01]  /*81f0*/  STL.64 [R1+0x370], R26 ;  /* 0x0003701a01007387 */ /* 0x0007e20000100a00 */
[----:B0-----:R-:W-:Y:S01]  /*8200*/  CS2R R32, SRZ ;  /* 0x0000000000207805 */ /* 0x001fe2000001ff00 */
[----:B------:R-:W-:Y:S01]  /*8210*/  UIADD3.64 UR50, UR6, 0x302, URZ ;  /* 0x0000030206327897 */ /* 0x000fe2000fffe03f */
[C---:B------:R-:W-:Y:S01]  /*8220*/  LEA R3, R30.reuse, R2, 0x2 ;  /* 0x000000021e037211 */ /* 0x040fe200078e10ff */
[----:B------:R-:W-:Y:S01]  /*8230*/  UIADD3.64 UR54, UR6, 0x304, URZ ;  /* 0x0000030406367897 */ /* 0x000fe2000fffe03f */
[----:B-1----:R-:W-:Y:S02]  /*8240*/  LEA R24, P1, R7, R29, 0x1 ;  /* 0x0000001d07187211 */ /* 0x002fe400078208ff */
[----:B------:R-:W-:-:S02]  /*8250*/  LEA R4, R30, R3, 0x2 ;  /* 0x000000031e047211 */ /* 0x000fc400078e10ff */
[----:B--2---:R-:W-:Y:S02]  /*8260*/  LEA R22, P2, R8, R29, 0x1 ;  /* 0x0000001d08167211 */ /* 0x004fe400078408ff */
[-C--:B------:R-:W-:Y:S01]  /*8270*/  LEA.HI.X.SX32 R25, R7, R185.reuse, 0x1, P1 ;  /* 0x000000b907197211 */ /* 0x080fe200008f0eff */
[----:B------:R-:W-:Y:S01]  /*8280*/  IMAD R7, R30, 0x4, R4 ;  /* 0x000000041e077824 */ /* 0x000fe200078e0204 */
[----:B------:R-:W-:Y:S02]  /*8290*/  LEA.HI.X.SX32 R23, R8, R185, 0x1, P2 ;  /* 0x000000b908177211 */ /* 0x000fe400010f0eff */
[C---:B---3--:R-:W-:Y:S01]  /*82a0*/  LEA R26, P0, R9.reuse, R29, 0x1 ;  /* 0x0000001d091a7211 */ /* 0x048fe200078008ff */
[----:B------:R0:W-:Y:S01]  /*82b0*/  STL.64 [R1+0x368], R24 ;  /* 0x0003681801007387 */ /* 0x0001e20000100a00 */
[C---:B------:R-:W-:Y:S02]  /*82c0*/  LEA R8, R30.reuse, R7, 0x2 ;  /* 0x000000071e087211 */ /* 0x040fe400078e10ff */
[----:B------:R-:W-:Y:S01]  /*82d0*/  LEA.HI.X.SX32 R27, R9, R185, 0x1, P0 ;  /* 0x000000b9091b7211 */ /* 0x000fe200000f0eff */
[----:B------:R1:W-:Y:S01]  /*82e0*/  STL.64 [R1+0x360], R22 ;  /* 0x0003601601007387 */ /* 0x0003e20000100a00 */
[----:B------:R-:W-:-:S03]  /*82f0*/  LEA R9, R30, R8, 0x2 ;  /* 0x000000081e097211 */ /* 0x000fc600078e10ff */
[----:B------:R2:W-:Y:S01]  /*8300*/  STL.64 [R1+0x358], R26 ;  /* 0x0003581a01007387 */ /* 0x0005e20000100a00 */
[CC--:B0-----:R-:W-:Y:S02]  /*8310*/  LEA R24, P1, R10.reuse, R29.reuse, 0x1 ;  /* 0x0000001d0a187211 */ /* 0x0c1fe400078208ff */
[C---:B-1----:R-:W-:Y:S02]  /*8320*/  LEA R22, P2, R11.reuse, R29, 0x1 ;  /* 0x0000001d0b167211 */ /* 0x042fe400078408ff */
[-C--:B------:R-:W-:Y:S01]  /*8330*/  LEA.HI.X.SX32 R25, R10, R185.reuse, 0x1, P1 ;  /* 0x000000b90a197211 */ /* 0x080fe200008f0eff */
[----:B------:R-:W-:Y:S01]  /*8340*/  IMAD R10, R30, 0x4, R9 ;  /* 0x000000041e0a7824 */ /* 0x000fe200078e0209 */
[----:B------:R-:W-:Y:S02]  /*8350*/  LEA.HI.X.SX32 R23, R11, R185, 0x1, P2 ;  /* 0x000000b90b177211 */ /* 0x000fe400010f0eff */
[----:B--2---:R-:W-:Y:S01]  /*8360*/  LEA R26, P0, R12, R29, 0x1 ;  /* 0x0000001d0c1a7211 */ /* 0x004fe200078008ff */
[----:B------:R0:W-:Y:S01]  /*8370*/  STL.64 [R1+0x350], R24 ;  /* 0x0003501801007387 */ /* 0x0001e20000100a00 */
[----:B------:R-:W-:-:S02]  /*8380*/  LEA R11, R30, R10, 0x2 ;  /* 0x0000000a1e0b7211 */ /* 0x000fc400078e10ff */
[----:B------:R-:W-:Y:S01]  /*8390*/  LEA.HI.X.SX32 R27, R12, R185, 0x1, P0 ;  /* 0x000000b90c1b7211 */ /* 0x000fe200000f0eff */
[----:B------:R1:W-:Y:S04]  /*83a0*/  STL.64 [R1+0x348], R22 ;  /* 0x0003481601007387 */ /* 0x0003e80000100a00 */
[----:B------:R2:W-:Y:S01]  /*83b0*/  STL.64 [R1+0x340], R26 ;  /* 0x0003401a01007387 */ /* 0x0005e20000100a00 */
[-C--:B0-----:R-:W-:Y:S02]  /*83c0*/  LEA R24, P1, R13, R29.reuse, 0x1 ;  /* 0x0000001d0d187211 */ /* 0x081fe400078208ff */
[----:B-1----:R-:W-:Y:S02]  /*83d0*/  LEA R22, P2, R15, R29, 0x1 ;  /* 0x0000001d0f167211 */ /* 0x002fe400078408ff */
[----:B------:R-:W-:-:S02]  /*83e0*/  LEA.HI.X.SX32 R25, R13, R185, 0x1, P1 ;  /* 0x000000b90d197211 */ /* 0x000fc400008f0eff */
[----:B------:R-:W-:Y:S02]  /*83f0*/  LEA.HI.X.SX32 R23, R15, R185, 0x1, P2 ;  /* 0x000000b90f177211 */ /* 0x000fe400010f0eff */
[----:B--2---:R-:W-:Y:S02]  /*8400*/  CS2R R26, SRZ ;  /* 0x00000000001a7805 */ /* 0x004fe4000001ff00 */
[----:B------:R-:W-:Y:S01]  /*8410*/  LEA R12, P2, R18, R29, 0x1 ;  /* 0x0000001d120c7211 */ /* 0x000fe200078408ff */
[----:B------:R0:W-:Y:S01]  /*8420*/  STL.64 [R1+0x338], R24 ;  /* 0x0003381801007387 */ /* 0x0001e20000100a00 */
[----:B------:R-:W-:Y:S02]  /*8430*/  LOP3.LUT R15, R14, 0x60, RZ, 0x3c, !PT ;  /* 0x000000600e0f7812 */ /* 0x000fe400078e3cff */
[----:B------:R-:W-:Y:S01]  /*8440*/  LEA.HI.X.SX32 R13, R18, R185, 0x1, P2 ;  /* 0x000000b9120d7211 */ /* 0x000fe200010f0eff */
[----:B------:R1:W-:Y:S01]  /*8450*/  STL.64 [R1+0x330], R22 ;  /* 0x0003301601007387 */ /* 0x0003e20000100a00 */
[----:B------:R-:W-:-:S02]  /*8460*/  IADD3 R15, R238, R15, RZ ;  /* 0x0000000fee0f7210 */ /* 0x000fc40007ffe0ff */
[CC--:B0-----:R-:W-:Y:S02]  /*8470*/  LEA R24, P0, R16.reuse, R29.reuse, 0x1 ;  /* 0x0000001d10187211 */ /* 0x0c1fe400078008ff */
[C---:B-1----:R-:W-:Y:S02]  /*8480*/  LEA R22, P1, R17.reuse, R29, 0x1 ;  /* 0x0000001d11167211 */ /* 0x042fe400078208ff */
[-C--:B------:R-:W-:Y:S02]  /*8490*/  LEA.HI.X.SX32 R25, R16, R185.reuse, 0x1, P0 ;  /* 0x000000b910197211 */ /* 0x080fe400000f0eff */
[----:B------:R-:W-:Y:S02]  /*84a0*/  LEA.HI.X.SX32 R23, R17, R185, 0x1, P1 ;  /* 0x000000b911177211 */ /* 0x000fe400008f0eff */
[C---:B------:R-:W-:Y:S01]  /*84b0*/  LEA R16, P2, R20.reuse, R29, 0x1 ;  /* 0x0000001d14107211 */ /* 0x040fe200078408ff */
[----:B------:R0:W-:Y:S03]  /*84c0*/  STL.64 [R1+0x328], R24 ;  /* 0x0003281801007387 */ /* 0x0001e60000100a00 */
[----:B------:R-:W-:Y:S01]  /*84d0*/  LEA.HI.X.SX32 R17, R20, R185, 0x1, P2 ;  /* 0x000000b914117211 */ /* 0x000fe200010f0eff */
[----:B------:R1:W-:Y:S04]  /*84e0*/  STL.64 [R1+0x320], R22 ;  /* 0x0003201601007387 */ /* 0x0003e80000100a00 */
[----:B------:R2:W-:Y:S01]  /*84f0*/  STL.64 [R1+0x318], R12 ;  /* 0x0003180c01007387 */ /* 0x0005e20000100a00 */
[----:B0-----:R-:W-:-:S02]  /*8500*/  LEA R24, P0, R19, R29, 0x1 ;  /* 0x0000001d13187211 */ /* 0x001fc400078008ff */
[----:B-1----:R-:W-:Y:S02]  /*8510*/  LEA R22, P1, R5, R29, 0x1 ;  /* 0x0000001d05167211 */ /* 0x002fe400078208ff */
[-C--:B------:R-:W-:Y:S02]  /*8520*/  LEA.HI.X.SX32 R25, R19, R185.reuse, 0x1, P0 ;  /* 0x000000b913197211 */ /* 0x080fe400000f0eff */
[----:B------:R-:W-:Y:S02]  /*8530*/  LEA.HI.X.SX32 R23, R5, R185, 0x1, P1 ;  /* 0x000000b905177211 */ /* 0x000fe400008f0eff */
[----:B--2---:R-:W-:Y:S01]  /*8540*/  LEA R12, R30, R11, 0x2 ;  /* 0x0000000b1e0c7211 */ /* 0x004fe200078e10ff */
[----:B------:R0:W-:Y:S01]  /*8550*/  STL.64 [R1+0x310], R24 ;  /* 0x0003101801007387 */ /* 0x0001e20000100a00 */
[----:B------:R-:W-:-:S03]  /*8560*/  LEA R18, P1, R2, R29, 0x1 ;  /* 0x0000001d02127211 */ /* 0x000fc600078208ff */
[----:B------:R1:W-:Y:S01]  /*8570*/  STL.64 [R1+0x308], R22 ;  /* 0x0003081601007387 */ /* 0x0003e20000100a00 */
[----:B------:R-:W-:Y:S01]  /*8580*/  LEA.HI.X.SX32 R19, R2, R185, 0x1, P1 ;  /* 0x000000b902137211 */ /* 0x000fe200008f0eff */
[C---:B------:R-:W-:Y:S02]  /*8590*/  IMAD R5, R30.reuse, 0x4, R12 ;  /* 0x000000041e057824 */ /* 0x040fe400078e020c */
[----:B------:R2:W-:Y:S03]  /*85a0*/  STL.64 [R1+0x300], R16 ;  /* 0x0003001001007387 */ /* 0x0005e60000100a00 */
[----:B------:R-:W-:Y:S02]  /*85b0*/  LEA R13, R30, R5, 0x2 ;  /* 0x000000051e0d7211 */ /* 0x000fe400078e10ff */
[----:B0-----:R-:W-:Y:S02]  /*85c0*/  CS2R R24, SRZ ;  /* 0x0000000000187805 */ /* 0x001fe4000001ff00 */
[----:B-1----:R-:W-:-:S02]  /*85d0*/  LEA R22, P0, R0, R29, 0x1 ;  /* 0x0000001d00167211 */ /* 0x002fc400078008ff */
[C---:B--2---:R-:W-:Y:S02]  /*85e0*/  LEA R16, P2, R3.reuse, R29, 0x1 ;  /* 0x0000001d03107211 */ /* 0x044fe400078408ff */
[-C--:B------:R-:W-:Y:S02]  /*85f0*/  LEA.HI.X.SX32 R23, R0, R185.reuse, 0x1, P0 ;  /* 0x000000b900177211 */ /* 0x080fe400000f0eff */
[----:B------:R-:W-:Y:S02]  /*8600*/  LEA.HI.X.SX32 R17, R3, R185, 0x1, P2 ;  /* 0x000000b903117211 */ /* 0x000fe400010f0eff */
[----:B------:R-:W-:Y:S01]  /*8610*/  LEA R20, P0, R4, R29, 0x1 ;  /* 0x0000001d04147211 */ /* 0x000fe200078008ff */
[----:B------:R0:W-:Y:S01]  /*8620*/  STL.64 [R1+0x2f8], R22 ;  /* 0x0002f81601007387 */ /* 0x0001e20000100a00 */
[----:B------:R-:W-:Y:S02]  /*8630*/  LEA R0, R30, R13, 0x2 ;  /* 0x0000000d1e007211 */ /* 0x000fe400078e10ff */
[----:B------:R-:W-:Y:S01]  /*8640*/  LEA.HI.X.SX32 R21, R4, R185, 0x1, P0 ;  /* 0x000000b904157211 */ /* 0x000fe200000f0eff */
[----:B------:R1:W-:Y:S02]  /*8650*/  STL.64 [R1+0x2f0], R18 ;  /* 0x0002f01201007387 */ /* 0x0003e40000100a00 */
[----:B------:R-:W-:-:S02]  /*8660*/  IMAD R2, R30, 0x4, R0 ;  /* 0x000000041e027824 */ /* 0x000fc400078e0200 */
[----:B------:R2:W-:Y:S03]  /*8670*/  STL.64 [R1+0x2e8], R16 ;  /* 0x0002e81001007387 */ /* 0x0005e60000100a00 */
[----:B------:R-:W-:Y:S01]  /*8680*/  LEA R3, R30, R2, 0x2 ;  /* 0x000000021e037211 */ /* 0x000fe200078e10ff */
[----:B------:R3:W-:Y:S01]  /*8690*/  STL.64 [R1+0x2e0], R20 ;  /* 0x0002e01401007387 */ /* 0x0007e20000100a00 */
[----:B0-----:R-:W-:Y:S02]  /*86a0*/  IMAD R22, R172, 0xa, RZ ;  /* 0x0000000aac167824 */ /* 0x001fe400078e02ff */
[----:B------:R-:W-:Y:S01]  /*86b0*/  LEA R4, R30, R3, 0x2 ;  /* 0x000000031e047211 */ /* 0x000fe200078e10ff */
[----:B------:R-:W-:Y:S01]  /*86c0*/  IMAD R23, R172, 0xb, RZ ;  /* 0x0000000bac177824 */ /* 0x000fe200078e02ff */
[-C--:B-1----:R-:W-:Y:S02]  /*86d0*/  LEA R18, P1, R7, R29.reuse, 0x1 ;  /* 0x0000001d07127211 */ /* 0x082fe400078208ff */
[----:B--2---:R-:W-:-:S02]  /*86e0*/  LEA R16, P2, R8, R29, 0x1 ;  /* 0x0000001d08107211 */ /* 0x004fc400078408ff */
[-C--:B------:R-:W-:Y:S01]  /*86f0*/  LEA.HI.X.SX32 R19, R7, R185.reuse, 0x1, P1 ;  /* 0x000000b907137211 */ /* 0x080fe200008f0eff */
[----:B------:R-:W-:Y:S01]  /*8700*/  IMAD R7, R30, 0x4, R4 ;  /* 0x000000041e077824 */ /* 0x000fe200078e0204 */
[----:B------:R-:W-:Y:S02]  /*8710*/  LEA.HI.X.SX32 R17, R8, R185, 0x1, P2 ;  /* 0x000000b908117211 */ /* 0x000fe400010f0eff */
[C---:B---3--:R-:W-:Y:S01]  /*8720*/  LEA R20, P0, R9.reuse, R29, 0x1 ;  /* 0x0000001d09147211 */ /* 0x048fe200078008ff */
[----:B------:R0:W-:Y:S01]  /*8730*/  STL.64 [R1+0x2d8], R18 ;  /* 0x0002d81201007387 */ /* 0x0001e20000100a00 */
[----:B------:R-:W-:Y:S02]  /*8740*/  LEA R8, R30, R7, 0x2 ;  /* 0x000000071e087211 */ /* 0x000fe400078e10ff */
[----:B------:R-:W-:Y:S01]  /*8750*/  LEA.HI.X.SX32 R21, R9, R185, 0x1, P0 ;  /* 0x000000b909157211 */ /* 0x000fe200000f0eff */
[----:B------:R1:W-:Y:S04]  /*8760*/  STL.64 [R1+0x2d0], R16 ;  /* 0x0002d01001007387 */ /* 0x0003e80000100a00 */
[----:B------:R2:W-:Y:S01]  /*8770*/  STL.64 [R1+0x2c8], R20 ;  /* 0x0002c81401007387 */ /* 0x0005e20000100a00 */
[----:B0-----:R-:W-:-:S02]  /*8780*/  LEA R18, P1, R10, R29, 0x1 ;  /* 0x0000001d0a127211 */ /* 0x001fc400078208ff */
[C---:B-1----:R-:W-:Y:S02]  /*8790*/  LEA R16, P2, R11.reuse, R29, 0x1 ;  /* 0x0000001d0b107211 */ /* 0x042fe400078408ff */
[-C--:B------:R-:W-:Y:S02]  /*87a0*/  LEA.HI.X.SX32 R19, R10, R185.reuse, 0x1, P1 ;  /* 0x000000b90a137211 */ /* 0x080fe400008f0eff */
[----:B------:R-:W-:Y:S02]  /*87b0*/  LEA.HI.X.SX32 R17, R11, R185, 0x1, P2 ;  /* 0x000000b90b117211 */ /* 0x000fe400010f0eff */
[C---:B--2---:R-:W-:Y:S01]  /*87c0*/  LEA R20, P0, R12.reuse, R29, 0x1 ;  /* 0x0000001d0c147211 */ /* 0x044fe200078008ff */
[----:B------:R0:W-:Y:S03]  /*87d0*/  STL.64 [R1+0x2c0], R18 ;  /* 0x0002c01201007387 */ /* 0x0001e60000100a00 */
[----:B------:R-:W-:Y:S01]  /*87e0*/  LEA.HI.X.SX32 R21, R12, R185, 0x1, P0 ;  /* 0x000000b90c157211 */ /* 0x000fe200000f0eff */
[----:B------:R1:W-:Y:S04]  /*87f0*/  STL.64 [R1+0x2b8], R16 ;  /* 0x0002b81001007387 */ /* 0x0003e80000100a00 */
[----:B------:R2:W-:Y:S01]  /*8800*/  STL.64 [R1+0x2b0], R20 ;  /* 0x0002b01401007387 */ /* 0x0005e20000100a00 */
[----:B0-----:R-:W-:-:S02]  /*8810*/  LEA R18, P1, R5, R29, 0x1 ;  /* 0x0000001d05127211 */ /* 0x001fc400078208ff */
[----:B-1----:R-:W-:Y:S02]  /*8820*/  LEA R16, P2, R13, R29, 0x1 ;  /* 0x0000001d0d107211 */ /* 0x002fe400078408ff */
[-C--:B------:R-:W-:Y:S02]  /*8830*/  LEA.HI.X.SX32 R19, R5, R185.reuse, 0x1, P1 ;  /* 0x000000b905137211 */ /* 0x080fe400008f0eff */
[----:B------:R-:W-:Y:S01]  /*8840*/  LEA.HI.X.SX32 R17, R13, R185, 0x1, P2 ;  /* 0x000000b90d117211 */ /* 0x000fe200010f0eff */
[----:B--2---:R-:W-:Y:S01]  /*8850*/  IMAD.IADD R21, R238, 0x1, R14 ;  /* 0x00000001ee157824 */ /* 0x004fe200078e020e */
[----:B------:R-:W-:Y:S01]  /*8860*/  LEA R5, R30, R8, 0x2 ;  /* 0x000000081e057211 */ /* 0x000fe200078e10ff */
[----:B------:R0:W-:Y:S01]  /*8870*/  STL.64 [R1+0x2a8], R18 ;  /* 0x0002a81201007387 */ /* 0x0001e20000100a00 */
[C---:B------:R-:W-:Y:S02]  /*8880*/  LEA R10, P2, R3.reuse, R29, 0x1 ;  /* 0x0000001d030a7211 */ /* 0x040fe400078408ff */
[----:B------:R-:W-:Y:S01]  /*8890*/  LOP3.LUT R20, R14, 0x10, RZ, 0x3c, !PT ;  /* 0x000000100e147812 */ /* 0x000fe200078e3cff */
[----:B------:R1:W-:Y:S01]  /*88a0*/  STL.64 [R1+0x2a0], R16 ;  /* 0x0002a01001007387 */ /* 0x0003e20000100a00 */
[----:B------:R-:W-:Y:S01]  /*88b0*/  IMAD R9, R30, 0x4, R5 ;  /* 0x000000041e097824 */ /* 0x000fe200078e0205 */
[----:B------:R-:W-:-:S02]  /*88c0*/  LEA.HI.X.SX32 R11, R3, R185, 0x1, P2 ;  /* 0x000000b9030b7211 */ /* 0x000fc400010f0eff */
[----:B------:R-:W-:Y:S02]  /*88d0*/  IADD3 R20, R238, R20, RZ ;  /* 0x00000014ee147210 */ /* 0x000fe40007ffe0ff */
[-C--:B0-----:R-:W-:Y:S02]  /*88e0*/  LEA R18, P0, R0, R29.reuse, 0x1 ;  /* 0x0000001d00127211 */ /* 0x081fe400078008ff */
[----:B-1----:R-:W-:Y:S02]  /*88f0*/  LEA R16, P1, R2, R29, 0x1 ;  /* 0x0000001d02107211 */ /* 0x002fe400078208ff */
[-C--:B------:R-:W-:Y:S02]  /*8900*/  LEA.HI.X.SX32 R19, R0, R185.reuse, 0x1, P0 ;  /* 0x000000b900137211 */ /* 0x080fe400000f0eff */
[----:B------:R-:W-:Y:S02]  /*8910*/  LEA.HI.X.SX32 R17, R2, R185, 0x1, P1 ;  /* 0x000000b902117211 */ /* 0x000fe400008f0eff */
[----:B------:R-:W-:Y:S01]  /*8920*/  LEA R0, R30, R9, 0x2 ;  /* 0x000000091e007211 */ /* 0x000fe200078e10ff */
[----:B------:R0:W-:Y:S01]  /*8930*/  STL.64 [R1+0x298], R18 ;  /* 0x0002981201007387 */ /* 0x0001e20000100a00 */
[----:B------:R-:W-:-:S02]  /*8940*/  LEA R12, P1, R7, R29, 0x1 ;  /* 0x0000001d070c7211 */ /* 0x000fc400078208ff */
[C---:B------:R-:W-:Y:S01]  /*8950*/  LEA R2, R30.reuse, R0, 0x2 ;  /* 0x000000001e027211 */ /* 0x040fe200078e10ff */
[----:B------:R1:W-:Y:S01]  /*8960*/  STL.64 [R1+0x290], R16 ;  /* 0x0002901001007387 */ /* 0x0003e20000100a00 */
[----:B------:R-:W-:Y:S01]  /*8970*/  LEA.HI.X.SX32 R13, R7, R185, 0x1, P1 ;  /* 0x000000b9070d7211 */ /* 0x000fe200008f0eff */
[----:B------:R-:W-:Y:S02]  /*8980*/  IMAD.MOV.U32 R7, RZ, RZ, 0x3f800000 ;  /* 0x3f800000ff077424 */ /* 0x000fe400078e00ff */
[----:B------:R2:W-:Y:S01]  /*8990*/  STL.64 [R1+0x288], R10 ;  /* 0x0002880a01007387 */ /* 0x0005e20000100a00 */
[----:B------:R-:W-:Y:S01]  /*89a0*/  IMAD R3, R30, 0x4, R2 ;  /* 0x000000041e037824 */ /* 0x000fe200078e0202 */
[C---:B0-----:R-:W-:Y:S02]  /*89b0*/  LOP3.LUT R19, R14.reuse, 0x20, RZ, 0x3c, !PT ;  /* 0x000000200e137812 */ /* 0x041fe400078e3cff */
[----:B------:R-:W-:Y:S02]  /*89c0*/  LOP3.LUT R18, R14, 0x30, RZ, 0x3c, !PT ;  /* 0x000000300e127812 */ /* 0x000fe400078e3cff */
[----:B-1----:R-:W-:Y:S01]  /*89d0*/  LEA R16, P0, R4, R29, 0x1 ;  /* 0x0000001d04107211 */ /* 0x002fe200078008ff */
[C---:B------:R-:W-:Y:S01]  /*89e0*/  IMAD.IADD R19, R238.reuse, 0x1, R19 ;  /* 0x00000001ee137824 */ /* 0x040fe200078e0213 */
[----:B------:R-:W-:-:S02]  /*89f0*/  IADD3 R18, R238, R18, RZ ;  /* 0x00000012ee127210 */ /* 0x000fc40007ffe0ff */
[----:B--2---:R-:W-:Y:S02]  /*8a00*/  LEA R10, P2, R8, R29, 0x1 ;  /* 0x0000001d080a7211 */ /* 0x004fe400078408ff */
[-C--:B------:R-:W-:Y:S02]  /*8a10*/  LEA.HI.X.SX32 R17, R4, R185.reuse, 0x1, P0 ;  /* 0x000000b904117211 */ /* 0x080fe400000f0eff */
[----:B------:R-:W-:Y:S02]  /*8a20*/  LEA.HI.X.SX32 R11, R8, R185, 0x1, P2 ;  /* 0x000000b9080b7211 */ /* 0x000fe400010f0eff */
[----:B------:R-:W-:Y:S01]  /*8a30*/  LEA R4, R30, R3, 0x2 ;  /* 0x000000031e047211 */ /* 0x000fe200078e10ff */
[----:B------:R0:W-:Y:S04]  /*8a40*/  STL.64 [R1+0x280], R16 ;  /* 0x0002801001007387 */ /* 0x0001e80000100a00 */
[----:B------:R1:W-:Y:S04]  /*8a50*/  STL.64 [R1+0x278], R12 ;  /* 0x0002780c01007387 */ /* 0x0003e80000100a00 */
[----:B------:R2:W-:Y:S01]  /*8a60*/  STL.64 [R1+0x270], R10 ;  /* 0x0002700a01007387 */ /* 0x0005e20000100a00 */
[----:B0-----:R-:W-:-:S02]  /*8a70*/  LEA R16, P0, R5, R29, 0x1 ;  /* 0x0000001d05107211 */ /* 0x001fc400078008ff */
[----:B-1----:R-:W-:Y:S02]  /*8a80*/  LEA R12, P1, R9, R29, 0x1 ;  /* 0x0000001d090c7211 */ /* 0x002fe400078208ff */
[----:B------:R-:W-:Y:S02]  /*8a90*/  LEA.HI.X.SX32 R17, R5, R185, 0x1, P0 ;  /* 0x000000b905117211 */ /* 0x000fe400000f0eff */
[C---:B--2---:R-:W-:Y:S02]  /*8aa0*/  LEA R10, P2, R0.reuse, R29, 0x1 ;  /* 0x0000001d000a7211 */ /* 0x044fe400078408ff */
[-C--:B------:R-:W-:Y:S01]  /*8ab0*/  LEA.HI.X.SX32 R13, R9, R185.reuse, 0x1, P1 ;  /* 0x000000b9090d7211 */ /* 0x080fe200008f0eff */
[----:B------:R0:W-:Y:S01]  /*8ac0*/  STL.64 [R1+0x268], R16 ;  /* 0x0002681001007387 */ /* 0x0001e20000100a00 */
[----:B------:R-:W-:Y:S02]  /*8ad0*/  LEA.HI.X.SX32 R11, R0, R185, 0x1, P2 ;  /* 0x000000b9000b7211 */ /* 0x000fe400010f0eff */
[----:B------:R-:W-:Y:S01]  /*8ae0*/  LEA R0, R30, R4, 0x2 ;  /* 0x000000041e007211 */ /* 0x000fe200078e10ff */
[----:B------:R1:W-:Y:S01]  /*8af0*/  STL.64 [R1+0x260], R12 ;  /* 0x0002600c01007387 */ /* 0x0003e20000100a00 */
[----:B------:R-:W-:-:S02]  /*8b00*/  MOV R5, 0x3f800000 ;  /* 0x3f80000000057802 */ /* 0x000fc40000000f00 */
[----:B------:R-:W-:Y:S02]  /*8b10*/  CS2R R30, SRZ ;  /* 0x00000000001e7805 */ /* 0x000fe4000001ff00 */
[C---:B------:R-:W-:Y:S01]  /*8b20*/  LEA R8, P3, R0.reuse, R29, 0x1 ;  /* 0x0000001d00087211 */ /* 0x040fe200078608ff */
[----:B------:R2:W-:Y:S03]  /*8b30*/  STL.64 [R1+0x258], R10 ;  /* 0x0002580a01007387 */ /* 0x0005e60000100a00 */
[----:B------:R-:W-:Y:S02]  /*8b40*/  LEA.HI.X.SX32 R9, R0, R185, 0x1, P3 ;  /* 0x000000b900097211 */ /* 0x000fe400018f0eff */
[----:B0-----:R-:W-:Y:S02]  /*8b50*/  LEA R16, P0, R2, R29, 0x1 ;  /* 0x0000001d02107211 */ /* 0x001fe400078008ff */
[----:B------:R-:W-:-:S02]  /*8b60*/  MOV R0, 0x3f800000 ;  /* 0x3f80000000007802 */ /* 0x000fc40000000f00 */
[C---:B-1----:R-:W-:Y:S02]  /*8b70*/  LEA R12, P1, R3.reuse, R29, 0x1 ;  /* 0x0000001d030c7211 */ /* 0x042fe400078208ff */
[----:B------:R-:W-:Y:S02]  /*8b80*/  LEA.HI.X.SX32 R17, R2, R185, 0x1, P0 ;  /* 0x000000b902117211 */ /* 0x000fe400000f0eff */
[C---:B--2---:R-:W-:Y:S02]  /*8b90*/  LEA R10, P2, R4.reuse, R29, 0x1 ;  /* 0x0000001d040a7211 */ /* 0x044fe400078408ff */
[-C--:B------:R-:W-:Y:S01]  /*8ba0*/  LEA.HI.X.SX32 R13, R3, R185.reuse, 0x1, P1 ;  /* 0x000000b9030d7211 */ /* 0x080fe200008f0eff */
[----:B------:R0:W-:Y:S01]  /*8bb0*/  STL.64 [R1+0x250], R16 ;  /* 0x0002501001007387 */ /* 0x0001e20000100a00 */
[----:B------:R-:W-:Y:S02]  /*8bc0*/  LEA.HI.X.SX32 R11, R4, R185, 0x1, P2 ;  /* 0x000000b9040b7211 */ /* 0x000fe400010f0eff */
[----:B------:R-:W-:Y:S01]  /*8bd0*/  MOV R4, 0x3f800000 ;  /* 0x3f80000000047802 */ /* 0x000fe20000000f00 */
[----:B------:R1:W-:Y:S01]  /*8be0*/  STL.64 [R1+0x248], R12 ;  /* 0x0002480c01007387 */ /* 0x0003e20000100a00 */
[----:B------:R-:W-:-:S02]  /*8bf0*/  LOP3.LUT R3, R28, 0x7e, R197, 0x78, !PT ;  /* 0x0000007e1c037812 */ /* 0x000fc400078e78c5 */
[----:B------:R-:W-:Y:S02]  /*8c00*/  CS2R R28, SRZ ;  /* 0x00000000001c7805 */ /* 0x000fe4000001ff00 */
[----:B------:R-:W-:Y:S01]  /*8c10*/  MOV R2, RZ ;  /* 0x000000ff00027202 */ /* 0x000fe20000000f00 */
[----:B------:R2:W-:Y:S04]  /*8c20*/  STL.64 [R1+0x240], R10 ;  /* 0x0002400a01007387 */ /* 0x0005e80000100a00 */
[----:B------:R3:W-:Y:S01]  /*8c30*/  STL.64 [R1+0x238], R8 ;  /* 0x0002380801007387 */ /* 0x0007e20000100a00 */
[C---:B0-----:R-:W-:Y:S02]  /*8c40*/  LOP3.LUT R17, R14.reuse, 0x40, RZ, 0x3c, !PT ;  /* 0x000000400e117812 */ /* 0x041fe400078e3cff */
[----:B------:R-:W-:Y:S01]  /*8c50*/  LOP3.LUT R16, R14, 0x50, RZ, 0x3c, !PT ;  /* 0x000000500e107812 */ /* 0x000fe200078e3cff */
[----:B------:R0:W-:Y:S01]  /*8c60*/  STL [R1+0x220], R0 ;  /* 0x0002200001007387 */ /* 0x0001e20000100800 */
[----:B-1----:R-:W-:Y:S01]  /*8c70*/  IMAD.SHL.U32 R12, R172, 0x8, RZ ;  /* 0x00000008ac0c7824 */ /* 0x002fe200078e00ff */
[----:B------:R-:W-:Y:S01]  /*8c80*/  LOP3.LUT R14, R14, 0x70, RZ, 0x3c, !PT ;  /* 0x000000700e0e7812 */ /* 0x000fe200078e3cff */
[C---:B------:R-:W-:Y:S01]  /*8c90*/  IMAD R13, R172.reuse, 0x9, RZ ;  /* 0x00000009ac0d7824 */ /* 0x040fe200078e02ff */
[----:B------:R1:W-:Y:S01]  /*8ca0*/  STL [R1+0x228], R7 ;  /* 0x0002280701007387 */ /* 0x0003e20000100800 */
[----:B--2---:R-:W-:Y:S01]  /*8cb0*/  IMAD R10, R172, 0x6, RZ ;  /* 0x00000006ac0a7824 */ /* 0x004fe200078e02ff */
[----:B------:R-:W-:Y:S01]  /*8cc0*/  IADD3 R17, R238, R17, RZ ;  /* 0x00000011ee117210 */ /* 0x000fe20007ffe0ff */
[C---:B------:R-:W-:Y:S01]  /*8cd0*/  IMAD R11, R172.reuse, 0x7, RZ ;  /* 0x00000007ac0b7824 */ /* 0x040fe200078e02ff */
[----:B------:R2:W-:Y:S01]  /*8ce0*/  STL [R1+0x22c], R5 ;  /* 0x00022c0501007387 */ /* 0x0005e20000100800 */
[C---:B---3--:R-:W-:Y:S01]  /*8cf0*/  SHF.L.U32 R8, R172.reuse, 0x2, RZ ;  /* 0x00000002ac087819 */ /* 0x048fe200000006ff */
[----:B------:R-:W-:Y:S01]  /*8d00*/  IMAD R9, R172, 0x5, RZ ;  /* 0x00000005ac097824 */ /* 0x000fe200078e02ff */
[----:B0-----:R-:W-:Y:S01]  /*8d10*/  MOV R0, RZ ;  /* 0x000000ff00007202 */ /* 0x001fe20000000f00 */
[----:B------:R0:W-:Y:S01]  /*8d20*/  STL [R1+0x224], R4 ;  /* 0x0002240401007387 */ /* 0x0001e20000100800 */
[C---:B------:R-:W-:Y:S01]  /*8d30*/  IMAD.IADD R16, R238.reuse, 0x1, R16 ;  /* 0x00000001ee107824 */ /* 0x040fe200078e0210 */
[----:B------:R-:W-:Y:S01]  /*8d40*/  IADD3 R14, R238, R14, RZ ;  /* 0x0000000eee0e7210 */ /* 0x000fe20007ffe0ff */
[----:B-1----:R-:W-:Y:S01]  /*8d50*/  IMAD.MOV.U32 R7, RZ, RZ, -0x800000 ;  /* 0xff800000ff077424 */ /* 0x002fe200078e00ff */
[----:B--2---:R-:W-:-:S04]  /*8d60*/  MOV R5, 0xff800000 ;  /* 0xff80000000057802 */ /* 0x004fc80000000f00 */
[----:B------:R1:W-:Y:S01]  /*8d70*/  STL [R1+0x204], R7 ;  /* 0x0002040701007387 */ /* 0x0003e20000100800 */
[----:B0-----:R-:W-:-:S03]  /*8d80*/  MOV R4, 0xff800000 ;  /* 0xff80000000047802 */ /* 0x001fc60000000f00 */
[----:B------:R0:W-:Y:S04]  /*8d90*/  STL [R1+0x20c], R5 ;  /* 0x00020c0501007387 */ /* 0x0001e80000100800 */
[----:B------:R-:W-:Y:S01]  /*8da0*/  STL [R1], RZ ;  /* 0x000000ff01007387 */ /* 0x000fe20000100800 */
[----:B-1----:R-:W-:-:S03]  /*8db0*/  IMAD R7, R172, 0x3, RZ ;  /* 0x00000003ac077824 */ /* 0x002fc600078e02ff */
[----:B------:R1:W-:Y:S01]  /*8dc0*/  STL [R1+0x210], R4 ;  /* 0x0002100401007387 */ /* 0x0003e20000100800 */
[----:B0-----:R-:W-:-:S03]  /*8dd0*/  SHF.L.U32 R5, R172, 0x1, RZ ;  /* 0x00000001ac057819 */ /* 0x001fc600000006ff */
[----:B------:R-:W-:Y:S02]  /*8de0*/  STL [R1+0x4], RZ ;  /* 0x000004ff01007387 */ /* 0x000fe40000100800 */
[----:B------:R-:W-:Y:S02]  /*8df0*/  IMAD.WIDE R178, R5, 0x2, R204 ;  /* 0x0000000205b27825 */ /* 0x000fe400078e02cc */
[----:B------:R-:W-:Y:S02]  /*8e00*/  STL [R1+0x8], RZ ;  /* 0x000008ff01007387 */ /* 0x000fe40000100800 */
[----:B-1----:R-:W-:Y:S02]  /*8e10*/  IMAD.IADD R4, R238, 0x1, R3 ;  /* 0x00000001ee047824 */ /* 0x002fe400078e0203 */
[----:B------:R-:W-:Y:S01]  /*8e20*/  STL [R1+0xc], RZ ;  /* 0x00000cff01007387 */ /* 0x000fe20000100800 */
[----:B------:R-:W-:-:S03]  /*8e30*/  LOP3.LUT R3, R3, 0x20, RZ, 0x3c, !PT ;  /* 0x0000002003037812 */ /* 0x000fc600078e3cff */
[----:B------:R-:W-:Y:S01]  /*8e40*/  STL [R1+0x10], RZ ;  /* 0x000010ff01007387 */ /* 0x000fe20000100800 */
[----:B------:R-:W-:-:S03]  /*8e50*/  IADD3 R3, R238, R3, RZ ;  /* 0x00000003ee037210 */ /* 0x000fc60007ffe0ff */
        /* <DEDUP_REMOVED lines=123> */
[----:B------:R0:W-:Y:S04]  /*9610*/  STL.64 [R1+0x628], R174 ;  /* 0x000628ae01007387 */ /* 0x0001e80000100a00 */
[----:B------:R1:W-:Y:S04]  /*9620*/  STL.64 [R1+0x618], R178 ;  /* 0x000618b201007387 */ /* 0x0003e80000100a00 */
[----:B------:R2:W-:Y:S01]  /*9630*/  STL.64 [R1+0x620], R176 ;  /* 0x000620b001007387 */ /* 0x0005e20000100a00 */
[----:B0-----:R-:W-:-:S04]  /*9640*/  IMAD.WIDE R174, R5, 0x2, R202 ;  /* 0x0000000205ae7825 */ /* 0x001fc800078e02ca */
[C---:B-1----:R-:W-:Y:S01]  /*9650*/  IMAD.WIDE R178, R7.reuse, 0x2, R204 ;  /* 0x0000000207b27825 */ /* 0x042fe200078e02cc */
[----:B------:R0:W-:Y:S03]  /*9660*/  STL.64 [R1+0x610], R174 ;  /* 0x000610ae01007387 */ /* 0x0001e60000100a00 */
[----:B--2---:R-:W-:Y:S01]  /*9670*/  IMAD.WIDE R176, R7, 0x2, R202 ;  /* 0x0000000207b07825 */ /* 0x004fe200078e02ca */
[----:B------:R1:W-:Y:S04]  /*9680*/  STL.64 [R1+0x608], R178 ;  /* 0x000608b201007387 */ /* 0x0003e80000100a00 */
[----:B------:R2:W-:Y:S01]  /*9690*/  STL.64 [R1+0x600], R176 ;  /* 0x000600b001007387 */ /* 0x0005e20000100a00 */
[----:B0-----:R-:W-:-:S04]  /*96a0*/  IMAD.WIDE R174, R8, 0x2, R204 ;  /* 0x0000000208ae7825 */ /* 0x001fc800078e02cc */
[----:B-1----:R-:W-:Y:S01]  /*96b0*/  IMAD.WIDE R178, R8, 0x2, R202 ;  /* 0x0000000208b27825 */ /* 0x002fe200078e02ca */
[----:B------:R0:W-:Y:S03]  /*96c0*/  STL.64 [R1+0x5f8], R174 ;  /* 0x0005f8ae01007387 */ /* 0x0001e60000100a00 */
[C---:B--2---:R-:W-:Y:S01]  /*96d0*/  IMAD.WIDE R176, R9.reuse, 0x2, R204 ;  /* 0x0000000209b07825 */ /* 0x044fe200078e02cc */
[----:B------:R-:W-:Y:S04]  /*96e0*/  STL.64 [R1+0x5f0], R178 ;  /* 0x0005f0b201007387 */ /* 0x000fe80000100a00 */
[----:B------:R1:W-:Y:S01]  /*96f0*/  STL.64 [R1+0x5e8], R176 ;  /* 0x0005e8b001007387 */ /* 0x0003e20000100a00 */
[----:B0-----:R-:W-:-:S04]  /*9700*/  IMAD.WIDE R174, R9, 0x2, R202 ;  /* 0x0000000209ae7825 */ /* 0x001fc800078e02ca */
[C---:B------:R-:W-:Y:S01]  /*9710*/  IMAD.WIDE R8, R10.reuse, 0x2, R204 ;  /* 0x000000020a087825 */ /* 0x040fe200078e02cc */
[----:B------:R0:W-:Y:S03]  /*9720*/  STL.64 [R1+0x5e0], R174 ;  /* 0x0005e0ae01007387 */ /* 0x0001e60000100a00 */
[----:B-1----:R-:W-:Y:S01]  /*9730*/  IMAD.WIDE R176, R10, 0x2, R202 ;  /* 0x000000020ab07825 */ /* 0x002fe200078e02ca */
[----:B------:R1:W-:Y:S04]  /*9740*/  STL.64 [R1+0x5d8], R8 ;  /* 0x0005d80801007387 */ /* 0x0003e80000100a00 */
[----:B------:R-:W-:Y:S01]  /*9750*/  STL.64 [R1+0x5d0], R176 ;  /* 0x0005d0b001007387 */ /* 0x000fe20000100a00 */
[----:B0-----:R-:W-:-:S04]  /*9760*/  IMAD.WIDE R174, R11, 0x2, R204 ;  /* 0x000000020bae7825 */ /* 0x001fc800078e02cc */
[----:B-1----:R-:W-:Y:S01]  /*9770*/  IMAD.WIDE R8, R11, 0x2, R202 ;  /* 0x000000020b087825 */ /* 0x002fe200078e02ca */
[----:B------:R0:W-:Y:S03]  /*9780*/  STL.64 [R1+0x5c8], R174 ;  /* 0x0005c8ae01007387 */ /* 0x0001e60000100a00 */
[C---:B------:R-:W-:Y:S01]  /*9790*/  IMAD.WIDE R10, R12.reuse, 0x2, R204 ;  /* 0x000000020c0a7825 */ /* 0x040fe200078e02cc */
[----:B------:R1:W-:Y:S04]  /*97a0*/  STL.64 [R1+0x5c0], R8 ;  /* 0x0005c00801007387 */ /* 0x0003e80000100a00 */
[----:B------:R2:W-:Y:S01]  /*97b0*/  STL.64 [R1+0x5b8], R10 ;  /* 0x0005b80a01007387 */ /* 0x0005e20000100a00 */
[----:B0-----:R-:W-:-:S04]  /*97c0*/  IMAD.WIDE R174, R12, 0x2, R202 ;  /* 0x000000020cae7825 */ /* 0x001fc800078e02ca */
[C---:B-1----:R-:W-:Y:S01]  /*97d0*/  IMAD.WIDE R8, R13.reuse, 0x2, R204 ;  /* 0x000000020d087825 */ /* 0x042fe200078e02cc */
[----:B------:R-:W-:Y:S03]  /*97e0*/  STL.64 [R1+0x5b0], R174 ;  /* 0x0005b0ae01007387 */ /* 0x000fe60000100a00 */
[----:B--2---:R-:W-:Y:S01]  /*97f0*/  IMAD.WIDE R10, R13, 0x2, R202 ;  /* 0x000000020d0a7825 */ /* 0x004fe200078e02ca */
[----:B------:R0:W-:Y:S03]  /*9800*/  STL.64 [R1+0x5a8], R8 ;  /* 0x0005a80801007387 */ /* 0x0001e60000100a00 */
[C---:B------:R-:W-:Y:S01]  /*9810*/  IMAD.WIDE R12, R22.reuse, 0x2, R204 ;  /* 0x00000002160c7825 */ /* 0x040fe200078e02cc */
[----:B------:R1:W-:Y:S04]  /*9820*/  STL.64 [R1+0x5a0], R10 ;  /* 0x0005a00a01007387 */ /* 0x0003e80000100a00 */
[----:B------:R-:W-:Y:S01]  /*9830*/  STL.64 [R1+0x598], R12 ;  /* 0x0005980c01007387 */ /* 0x000fe20000100a00 */
[----:B0-----:R-:W-:-:S04]  /*9840*/  IMAD.WIDE R8, R22, 0x2, R202 ;  /* 0x0000000216087825 */ /* 0x001fc800078e02ca */
[C---:B-1----:R-:W-:Y:S01]  /*9850*/  IMAD.WIDE R10, R23.reuse, 0x2, R204 ;  /* 0x00000002170a7825 */ /* 0x042fe200078e02cc */
[----:B------:R0:W-:Y:S04]  /*9860*/  STL.64 [R1+0x590], R8 ;  /* 0x0005900801007387 */ /* 0x0001e80000100a00 */
[----:B------:R1:W-:Y:S01]  /*9870*/  STL.64 [R1+0x588], R10 ;  /* 0x0005880a01007387 */ /* 0x0003e20000100a00 */
        /* <DEDUP_REMOVED lines=32> */
[----:B0-----:R-:W-:Y:S01]  /*9a80*/  IMAD.U32 R8, RZ, RZ, UR14 ;  /* 0x0000000eff087e24 */ /* 0x001fe2000f8e00ff */
[----:B------:R-:W-:Y:S01]  /*9a90*/  MOV R9, UR15 ;  /* 0x0000000f00097c02 */ /* 0x000fe20008000f00 */
[----:B------:R-:W-:Y:S01]  /*9aa0*/  UIADD3.64 UR14, UR4, 0x900, URZ ;  /* 0x00000900040e7897 */ /* 0x000fe2000fffe03f */
[----:B-1----:R-:W-:-:S03]  /*9ab0*/  IMAD.WIDE R10, R159, 0x2, R202 ;  /* 0x000000029f0a7825 */ /* 0x002fc600078e02ca */
[----:B------:R0:W-:Y:S04]  /*9ac0*/  STL.64 [R1+0x6a0], R8 ;  /* 0x0006a00801007387 */ /* 0x0001e80000100a00 */
[----:B------:R1:W-:Y:S01]  /*9ad0*/  STL.64 [R1+0x500], R10 ;  /* 0x0005000a01007387 */ /* 0x0003e20000100a00 */
[----:B0-----:R-:W-:Y:S01]  /*9ae0*/  MOV R8, UR10 ;  /* 0x0000000a00087c02 */ /* 0x001fe20008000f00 */
[----:B------:R-:W-:Y:S01]  /*9af0*/  IMAD.U32 R9, RZ, RZ, UR11 ;  /* 0x0000000bff097e24 */ /* 0x000fe2000f8e00ff */
[----:B------:R-:W-:Y:S01]  /*9b00*/  UIADD3.64 UR10, UR4, 0x980, URZ ;  /* 0x00000980040a7897 */ /* 0x000fe2000fffe03f */
[----:B-1----:R-:W-:-:S03]  /*9b10*/  IMAD.WIDE R10, R160, 0x2, R204 ;  /* 0x00000002a00a7825 */ /* 0x002fc600078e02cc */
[----:B------:R0:W-:Y:S04]  /*9b20*/  STL.64 [R1+0x698], R8 ;  /* 0x0006980801007387 */ /* 0x0001e80000100a00 */
[----:B------:R1:W-:Y:S01]  /*9b30*/  STL.64 [R1+0x4f8], R10 ;  /* 0x0004f80a01007387 */ /* 0x0003e20000100a00 */
[----:B0-----:R-:W-:Y:S02]  /*9b40*/  MOV R8, UR14 ;  /* 0x0000000e00087c02 */ /* 0x001fe40008000f00 */
[----:B------:R-:W-:Y:S01]  /*9b50*/  MOV R9, UR15 ;  /* 0x0000000f00097c02 */ /* 0x000fe20008000f00 */
[----:B------:R-:W-:Y:S01]  /*9b60*/  UIADD3.64 UR14, UR4, 0xa00, URZ ;  /* 0x00000a00040e7897 */ /* 0x000fe2000fffe03f */
[----:B-1----:R-:W-:-:S03]  /*9b70*/  IMAD.WIDE R10, R160, 0x2, R202 ;  /* 0x00000002a00a7825 */ /* 0x002fc600078e02ca */
        /* <DEDUP_REMOVED lines=12> */
[----:B------:R0:W-:Y:S02]  /*9c40*/  STL.64 [R1+0x680], R8 ;  /* 0x0006800801007387 */ /* 0x0001e40000100a00 */
[----:B------:R-:W-:Y:S01]  /*9c50*/  IMAD.U32 R12, RZ, RZ, UR14 ;  /* 0x0000000eff0c7e24 */ /* 0x000fe2000f8e00ff */
[----:B------:R-:W-:Y:S01]  /*9c60*/  MOV R13, UR15 ;  /* 0x0000000f000d7c02 */ /* 0x000fe20008000f00 */
[----:B------:R1:W-:Y:S01]  /*9c70*/  STL.64 [R1+0x4e0], R10 ;  /* 0x0004e00a01007387 */ /* 0x0003e20000100a00 */
[----:B------:R-:W-:Y:S01]  /*9c80*/  UIADD3.64 UR14, UR4, 0xc80, URZ ;  /* 0x00000c80040e7897 */ /* 0x000fe2000fffe03f */
[----:B0-----:R-:W-:Y:S02]  /*9c90*/  MOV R8, UR10 ;  /* 0x0000000a00087c02 */ /* 0x001fe40008000f00 */
[----:B------:R-:W-:Y:S01]  /*9ca0*/  MOV R9, UR11 ;  /* 0x0000000b00097c02 */ /* 0x000fe20008000f00 */
[----:B------:R-:W-:Y:S01]  /*9cb0*/  UIADD3.64 UR10, UR4, 0xb80, URZ ;  /* 0x00000b80040a7897 */ /* 0x000fe2000fffe03f */
[----:B-1----:R-:W-:-:S03]  /*9cc0*/  IMAD.WIDE R10, R162, 0x2, R204 ;  /* 0x00000002a20a7825 */ /* 0x002fc600078e02cc */
[----:B------:R0:W-:Y:S04]  /*9cd0*/  STL.64 [R1+0x678], R8 ;  /* 0x0006780801007387 */ /* 0x0001e80000100a00 */
[----:B------:R1:W-:Y:S04]  /*9ce0*/  STL.64 [R1+0x670], R12 ;  /* 0x0006700c01007387 */ /* 0x0003e80000100a00 */
[----:B------:R2:W-:Y:S01]  /*9cf0*/  STL.64 [R1+0x4d8], R10 ;  /* 0x0004d80a01007387 */ /* 0x0005e20000100a00 */
[----:B0-----:R-:W-:Y:S01]  /*9d00*/  IMAD.WIDE R8, R162, 0x2, R202 ;  /* 0x00000002a2087825 */ /* 0x001fe200078e02ca */
[----:B-1----:R-:W-:-:S03]  /*9d10*/  MOV R12, UR10 ;  /* 0x0000000a000c7c02 */ /* 0x002fc60008000f00 */
[----:B------:R-:W-:Y:S01]  /*9d20*/  IMAD.U32 R13, RZ, RZ, UR11 ;  /* 0x0000000bff0d7e24 */ /* 0x000fe2000f8e00ff */
[----:B------:R0:W-:Y:S01]  /*9d30*/  STL.64 [R1+0x4d0], R8 ;  /* 0x0004d00801007387 */ /* 0x0001e20000100a00 */
[----:B------:R-:W-:Y:S01]  /*9d40*/  UIADD3.64 UR10, UR4, 0xc00, URZ ;  /* 0x00000c00040a7897 */ /* 0x000fe2000fffe03f */
[C---:B--2---:R-:W-:Y:S02]  /*9d50*/  IMAD.WIDE R10, R163.reuse, 0x2, R204 ;  /* 0x00000002a30a7825 */ /* 0x044fe400078e02cc */
        /* <DEDUP_REMOVED lines=38> */
[----:B0-----:R-:W-:-:S05]  /*9fc0*/  IMAD.WIDE R8, R172, 0x2, R202 ;  /* 0x00000002ac087825 */ /* 0x001fca00078e02ca */
[----:B------:R0:W-:Y:S01]  /*9fd0*/  STL.64 [R1+0x6c8], R8 ;  /* 0x0006c80801007387 */ /* 0x0001e20000100a00 */
[----:B-1----:R-:W-:Y:S01]  /*9fe0*/  IMAD.U32 R10, RZ, RZ, UR14 ;  /* 0x0000000eff0a7e24 */ /* 0x002fe2000f8e00ff */
[----:B------:R-:W-:Y:S01]  /*9ff0*/  MOV R11, UR15 ;  /* 0x0000000f000b7c02 */ /* 0x000fe20008000f00 */
[----:B------:R-:W-:Y:S01]  /*a000*/  UIADD3.64 UR14, UR4, 0xe00, URZ ;  /* 0x00000e00040e7897 */ /* 0x000fe2000fffe03f */
[----:B0-----:R-:W-:Y:S02]  /*a010*/  MOV R8, UR10 ;  /* 0x0000000a00087c02 */ /* 0x001fe40008000f00 */
[----:B------:R-:W-:Y:S01]  /*a020*/  MOV R9, UR11 ;  /* 0x0000000b00097c02 */ /* 0x000fe20008000f00 */
[----:B------:R-:W-:-:S04]  /*a030*/  UIADD3.64 UR10, UR4, 0xd80, URZ ;  /* 0x00000d80040a7897 */ /* 0x000fc8000fffe03f */
[----:B------:R0:W-:Y:S04]  /*a040*/  STL.64 [R1+0x660], R8 ;  /* 0x0006600801007387 */ /* 0x0001e80000100a00 */
[----:B------:R1:W-:Y:S01]  /*a050*/  STL.64 [R1+0x658], R10 ;  /* 0x0006580a01007387 */ /* 0x0003e20000100a00 */
[----:B0-----:R-:W-:Y:S01]  /*a060*/  MOV R8, UR18 ;  /* 0x0000001200087c02 */ /* 0x001fe20008000f00 */
[----:B------:R-:W-:Y:S01]  /*a070*/  IMAD.U32 R9, RZ, RZ, UR19 ;  /* 0x00000013ff097e24 */ /* 0x000fe2000f8e00ff */
[----:B------:R-:W-:Y:S01]  /*a080*/  UIADD3.64 UR18, UR4, 0xe80, URZ ;  /* 0x00000e8004127897 */ /* 0x000fe2000fffe03f */
[----:B-1----:R-:W-:Y:S02]  /*a090*/  MOV R10, UR10 ;  /* 0x0000000a000a7c02 */ /* 0x002fe40008000f00 */
[----:B------:R-:W-:Y:S01]  /*a0a0*/  MOV R11, UR11 ;  /* 0x0000000b000b7c02 */ /* 0x000fe20008000f00 */
[----:B------:R0:W-:Y:S01]  /*a0b0*/  STL.64 [R1+0x650], R8 ;  /* 0x0006500801007387 */ /* 0x0001e20000100a00 */
[----:B------:R-:W-:-:S03]  /*a0c0*/  UIADD3.64 UR10, UR4, 0xf00, URZ ;  /* 0x00000f00040a7897 */ /* 0x000fc6000fffe03f */
[----:B------:R1:W-:Y:S01]  /*a0d0*/  STL.64 [R1+0x648], R10 ;  /* 0x0006480a01007387 */ /* 0x0003e20000100a00 */
[----:B0-----:R-:W-:Y:S01]  /*a0e0*/  IMAD.U32 R8, RZ, RZ, UR14 ;  /* 0x0000000eff087e24 */ /* 0x001fe2000f8e00ff */
[----:B------:R-:W-:Y:S01]  /*a0f0*/  MOV R9, UR15 ;  /* 0x0000000f00097c02 */ /* 0x000fe20008000f00 */
[----:B------:R-:W-:Y:S01]  /*a100*/  UIADD3.64 UR14, UR6, 0x2, URZ ;  /* 0x00000002060e7897 */ /* 0x000fe2000fffe03f */
[----:B-1----:R-:W-:Y:S01]  /*a110*/  MOV R10, UR18 ;  /* 0x00000012000a7c02 */ /* 0x002fe20008000f00 */
[----:B------:R-:W-:Y:S02]  /*a120*/  IMAD.U32 R11, RZ, RZ, UR19 ;  /* 0x00000013ff0b7e24 */ /* 0x000fe4000f8e00ff */
[----:B------:R0:W-:Y:S01]  /*a130*/  STL.64 [R1+0x640], R8 ;  /* 0x0006400801007387 */ /* 0x0001e20000100a00 */
[----:B------:R-:W-:-:S03]  /*a140*/  UIADD3.64 UR18, UR6, 0x4, URZ ;  /* 0x0000000406127897 */ /* 0x000fc6000fffe03f */
[----:B------:R1:W-:Y:S01]  /*a150*/  STL.64 [R1+0x638], R10 ;  /* 0x0006380a01007387 */ /* 0x0003e20000100a00 */
[----:B0-----:R-:W-:Y:S02]  /*a160*/  MOV R8, UR10 ;  /* 0x0000000a00087c02 */ /* 0x001fe40008000f00 */
[----:B------:R-:W-:Y:S01]  /*a170*/  MOV R9, UR11 ;  /* 0x0000000b00097c02 */ /* 0x000fe20008000f00 */
[----:B------:R-:W-:Y:S01]  /*a180*/  UIADD3.64 UR10, UR6, 0xfe, URZ ;  /* 0x000000fe060a7897 */ /* 0x000fe2000fffe03f */
[----:B-1----:R-:W-:Y:S01]  /*a190*/  IMAD.U32 R10, RZ, RZ, UR14 ;  /* 0x0000000eff0a7e24 */ /* 0x002fe2000f8e00ff */
[----:B------:R-:W-:Y:S01]  /*a1a0*/  MOV R11, UR15 ;  /* 0x0000000f000b7c02 */ /* 0x000fe20008000f00 */
[----:B------:R-:W-:Y:S01]  /*a1b0*/  UIADD3.64 UR14, UR6, 0x100, URZ ;  /* 0x00000100060e7897 */ /* 0x000fe2000fffe03f */
[----:B------:R0:W-:Y:S04]  /*a1c0*/  STL.64 [R1+0x630], R8 ;  /* 0x0006300801007387 */ /* 0x0001e80000100a00 */
[----:B------:R1:W-:Y:S01]  /*a1d0*/  STL.64 [R1+0x218], R10 ;  /* 0x0002180a01007387 */ /* 0x0003e20000100a00 */
[----:B0-----:R-:W-:Y:S01]  /*a1e0*/  MOV R8, UR18 ;  /* 0x0000001200087c02 */ /* 0x001fe20008000f00 */
[----:B------:R-:W-:Y:S01]  /*a1f0*/  IMAD.U32 R9, RZ, RZ, UR19 ;  /* 0x00000013ff097e24 */ /* 0x000fe2000f8e00ff */
[----:B------:R-:W-:-:S04]  /*a200*/  UIADD3.64 UR18, UR6, 0x102, URZ ;  /* 0x0000010206127897 */ /* 0x000fc8000fffe03f */
[----:B------:R1:W-:Y:S08]  /*a210*/  STL.64 [R1+0x6a8], R8 ;  /* 0x0006a80801007387 */ /* 0x0003f00000100a00 */
.L_x_1:
[----:B-1----:R-:W2:Y:S04]  /*a220*/  LDL.64 R8, [R1+0x6a8] ;  /* 0x0006a80001087983 */ /* 0x002ea80000100a00 */
[----:B------:R-:W3:Y:S04]  /*a230*/  LDL.64 R152, [R1+0x6d0] ;  /* 0x0006d00001987983 */ /* 0x000ee80000100a00 */
[----:B------:R-:W4:Y:S04]  /*a240*/  LDL.64 R22, [R1+0x6c8] ;  /* 0x0006c80001167983 */ /* 0x000f280000100a00 */
[----:B------:R-:W5:Y:S04]  /*a250*/  LDL.64 R12, [R1+0x618] ;  /* 0x00061800010c7983 */ /* 0x000f680000100a00 */
[----:B------:R-:W4:Y:S04]  /*a260*/  LDL.64 R166, [R1+0x610] ;  /* 0x0006100001a67983 */ /* 0x000f280000100a00 */
[----:B------:R-:W4:Y:S04]  /*a270*/  LDL.64 R164, [R1+0x608] ;  /* 0x0006080001a47983 */ /* 0x000f280000100a00 */
[----:B------:R-:W4:Y:S04]  /*a280*/  LDL.64 R162, [R1+0x600] ;  /* 0x0006000001a27983 */ /* 0x000f280000100a00 */
[----:B------:R-:W4:Y:S04]  /*a290*/  LDL.64 R160, [R1+0x5f8] ;  /* 0x0005f80001a07983 */ /* 0x000f280000100a00 */
[----:B------:R-:W4:Y:S04]  /*a2a0*/  LDL.64 R158, [R1+0x5f0] ;  /* 0x0005f000019e7983 */ /* 0x000f280000100a00 */
[----:B------:R-:W4:Y:S04]  /*a2b0*/  LDL.64 R156, [R1+0x5e8] ;  /* 0x0005e800019c7983 */ /* 0x000f280000100a00 */
[----:B------:R-:W4:Y:S04]  /*a2c0*/  LDL.64 R154, [R1+0x5e0] ;  /* 0x0005e000019a7983 */ /* 0x000f280000100a00 */
[----:B------:R-:W4:Y:S01]  /*a2d0*/  LDL.64 R220, [R1+0x218] ;  /* 0x0002180001dc7983 */ /* 0x000f220000100a00 */
[----:B------:R-:W-:Y:S01]  /*a2e0*/  IMAD.WIDE R10, R2, 0x2, R204 ;  /* 0x00000002020a7825 */ /* 0x000fe200078e02cc */
[----:B------:R-:W-:-:S02]  /*a2f0*/  MOV R215, UR55 ;  /* 0x0000003700d77c02 */ /* 0x000fc40008000f00 */
[----:B------:R-:W-:Y:S01]  /*a300*/  STL.64 [R1+0x8d0], R150 ;  /* 0x0008d09601007387 */ /* 0x000fe20000100a00 */
[----:B------:R-:W-:Y:S02]  /*a310*/  MOV R214, UR54 ;  /* 0x0000003600d67c02 */ /* 0x000fe40008000f00 */
[----:B------:R-:W-:Y:S01]  /*a320*/  MOV R219, UR51 ;  /* 0x0000003300db7c02 */ /* 0x000fe20008000f00 */
[----:B------:R-:W-:Y:S01]  /*a330*/  STL.64 [R1+0x8c8], R148 ;  /* 0x0008c89401007387 */ /* 0x000fe20000100a00 */
[----:B------:R-:W-:Y:S02]  /*a340*/  MOV R218, UR50 ;  /* 0x0000003200da7c02 */ /* 0x000fe40008000f00 */
[----:B------:R-:W-:Y:S01]  /*a350*/  MOV R217, UR49 ;  /* 0x0000003100d97c02 */ /* 0x000fe20008000f00 */
[----:B------:R-:W-:Y:S01]  /*a360*/  STL.64 [R1+0x8c0], R146 ;  /* 0x0008c09201007387 */ /* 0x000fe20000100a00 */
[----:B------:R-:W-:Y:S02]  /*a370*/  MOV R216, UR48 ;  /* 0x0000003000d87c02 */ /* 0x000fe40008000f00 */
[----:B------:R-:W-:Y:S01]  /*a380*/  MOV R213, UR53 ;  /* 0x0000003500d57c02 */ /* 0x000fe20008000f00 */
[----:B------:R-:W-:Y:S01]  /*a390*/  STL.64 [R1+0x8b8], R144 ;  /* 0x0008b89001007387 */ /* 0x000fe20000100a00 */
[----:B------:R-:W-:-:S03]  /*a3a0*/  MOV R212, UR52 ;  /* 0x0000003400d47c02 */ /* 0x000fc60008000f00 */
[----:B------:R-:W-:Y:S04]  /*a3b0*/  STL.64 [R1+0x8b0], R142 ;  /* 0x0008b08e01007387 */ /* 0x000fe80000100a00 */
        /* <DEDUP_REMOVED lines=50> */
[----:B------:R0:W-:Y:S04]  /*a6e0*/  STL.64 [R1+0x718], R40 ;  /* 0x0007182801007387 */ /* 0x0001e80000100a00 */
[----:B------:R-:W-:Y:S04]  /*a6f0*/  STL.64 [R1+0x710], R38 ;  /* 0x0007102601007387 */ /* 0x000fe80000100a00 */
[----:B------:R-:W-:Y:S04]  /*a700*/  STL.64 [R1+0x708], R36 ;  /* 0x0007082401007387 */ /* 0x000fe80000100a00 */
[----:B------:R-:W-:Y:S04]  /*a710*/  STL.64 [R1+0x700], R34 ;  /* 0x0007002201007387 */ /* 0x000fe80000100a00 */
[----:B------:R-:W-:Y:S04]  /*a720*/  STL.64 [R1+0x6f8], R32 ;  /* 0x0006f82001007387 */ /* 0x000fe80000100a00 */
[----:B------:R-:W-:Y:S04]  /*a730*/  STL.64 [R1+0x6f0], R30 ;  /* 0x0006f01e01007387 */ /* 0x000fe80000100a00 */
[----:B------:R-:W-:Y:S04]  /*a740*/  STL.64 [R1+0x6e8], R28 ;  /* 0x0006e81c01007387 */ /* 0x000fe80000100a00 */
[----:B------:R1:W-:Y:S04]  /*a750*/  STL.64 [R1+0x6e0], R26 ;  /* 0x0006e01a01007387 */ /* 0x0003e80000100a00 */
[----:B------:R5:W-:Y:S01]  /*a760*/  STL.64 [R1+0x6d8], R24 ;  /* 0x0006d81801007387 */ /* 0x000be20000100a00 */
[----:B--2---:R-:W-:-:S02]  /*a770*/  R2UR UR54, R8 ;  /* 0x00000000083672ca */ /* 0x004fc400000e0000 */
[----:B------:R-:W-:Y:S01]  /*a780*/  R2UR UR55, R9 ;  /* 0x00000000093772ca */ /* 0x000fe200000e0000 */
[----:B0-----:R-:W2:Y:S01]  /*a790*/  LDL.64 R40, [R1+0x5d8] ;  /* 0x0005d80001287983 */ /* 0x001ea20000100a00 */
[----:B---3--:R-:W-:-:S03]  /*a7a0*/  IMAD.WIDE R152, R2, 0x2, R152 ;  /* 0x0000000202987825 */ /* 0x008fc600078e0298 */
[----:B-1----:R-:W3:Y:S01]  /*a7b0*/  LDL.64 R26, [R1+0x5c8] ;  /* 0x0005c800011a7983 */ /* 0x002ee20000100a00 */
[----:B------:R-:W-:-:S03]  /*a7c0*/  IMAD.WIDE R8, R2, 0x2, R202 ;  /* 0x0000000202087825 */ /* 0x000fc600078e02ca */
[----:B-----5:R-:W5:Y:S04]  /*a7d0*/  LDL.64 R24, [R1+0x5c0] ;  /* 0x0005c00001187983 */ /* 0x020f680000100a00 */
[----:B------:R-:W2:Y:S01]  /*a7e0*/  LDL.64 R38, [R1+0x5d0] ;  /* 0x0005d00001267983 */ /* 0x000ea20000100a00 */
[----:B------:R-:W-:-:S03]  /*a7f0*/  IMAD.WIDE R12, R2, 0x2, R12 ;  /* 0x00000002020c7825 */ /* 0x000fc600078e020c */
[----:B------:R-:W2:Y:S04]  /*a800*/  LDL.64 R36, [R1+0x5b0] ;  /* 0x0005b00001247983 */ /* 0x000ea80000100a00 */
[----:B------:R-:W2:Y:S04]  /*a810*/  LDL.64 R44, [R1+0x5b8] ;  /* 0x0005b800012c7983 */ /* 0x000ea80000100a00 */
[----:B------:R-:W2:Y:S04]  /*a820*/  LDL.64 R32, [R1+0x5a0] ;  /* 0x0005a00001207983 */ /* 0x000ea80000100a00 */
[----:B------:R4:W2:Y:S04]  /*a830*/  LDG.E.U16 R211, desc[UR60][R10.64] ;  /* 0x0000003c0ad37981 */ /* 0x0008a8000c1e1500 */
[----:B------:R0:W2:Y:S04]  /*a840*/  LDG.E.U16 R207, desc[UR60][R12.64] ;  /* 0x0000003c0ccf7981 */ /* 0x0000a8000c1e1500 */
[----:B------:R-:W2:Y:S01]  /*a850*/  LDL.64 R34, [R1+0x5a8] ;  /* 0x0005a80001227983 */ /* 0x000ea20000100a00 */
[----:B----4-:R-:W-:-:S03]  /*a860*/  IMAD.WIDE R10, R2, 0x2, R166 ;  /* 0x00000002020a7825 */ /* 0x010fc600078e02a6 */
[----:B------:R-:W4:Y:S01]  /*a870*/  LDL.64 R30, [R1+0x598] ;  /* 0x00059800011e7983 */ /* 0x000f220000100a00 */
[----:B------:R-:W-:Y:S01]  /*a880*/  UMOV UR57, 0x40000040 ;  /* 0x4000004000397882 */ /* 0x000fe20000000000 */
[----:B0-----:R-:W-:Y:S01]  /*a890*/  IMAD.WIDE R12, R2, 0x2, R158 ;  /* 0x00000002020c7825 */ /* 0x001fe200078e029e */
[----:B------:R-:W-:Y:S01]  /*a8a0*/  R2UR UR50, R220 ;  /* 0x00000000dc3272ca */ /* 0x000fe200000e0000 */
[----:B------:R-:W4:Y:S01]  /*a8b0*/  LDL.64 R28, [R1+0x590] ;  /* 0x00059000011c7983 */ /* 0x000f220000100a00 */
[----:B------:R-:W-:-:S03]  /*a8c0*/  R2UR UR51, R221 ;  /* 0x00000000dd3372ca */ /* 0x000fc600000e0000 */
[----:B------:R0:W4:Y:S04]  /*a8d0*/  LDG.E.U16 R206, desc[UR60][R10.64] ;  /* 0x0000003c0ace7981 */ /* 0x000128000c1e1500 */
[----:B------:R3:W4:Y:S01]  /*a8e0*/  LDG.E.U16 R198, desc[UR60][R12.64] ;  /* 0x0000003c0cc67981 */ /* 0x000722000c1e1500 */
[----:B------:R-:W-:-:S03]  /*a8f0*/  IMAD.WIDE R22, R2, 0x2, R22 ;  /* 0x0000000202167825 */ /* 0x000fc600078e0216 */
[----:B------:R-:W4:Y:S01]  /*a900*/  LDG.E.U16 R209, desc[UR60][R152.64] ;  /* 0x0000003c98d17981 */ /* 0x000f22000c1e1500 */
[----:B0-----:R-:W-:-:S03]  /*a910*/  IMAD.WIDE R10, R2, 0x2, R156 ;  /* 0x00000002020a7825 */ /* 0x001fc600078e029c */
[----:B------:R-:W4:Y:S04]  /*a920*/  LDG.E.U16 R210, desc[UR60][R8.64] ;  /* 0x0000003c08d27981 */ /* 0x000f28000c1e1500 */
[----:B------:R5:W4:Y:S04]  /*a930*/  LDG.E.U16 R197, desc[UR60][R10.64] ;  /* 0x0000003c0ac57981 */ /* 0x000b28000c1e1500 */
[----:B------:R0:W4:Y:S04]  /*a940*/  LDG.E.U16 R208, desc[UR60][R22.64] ;  /* 0x0000003c16d07981 */ /* 0x000128000c1e1500 */
[----:B------:R-:W4:Y:S04]  /*a950*/  LDL.64 R42, [R1+0x588] ;  /* 0x00058800012a7983 */ /* 0x000f280000100a00 */
[----:B------:R-:W4:Y:S04]  /*a960*/  LDL.64 R50, [R1+0x558] ;  /* 0x0005580001327983 */ /* 0x000f280000100a00 */
[----:B------:R-:W4:Y:S04]  /*a970*/  LDL.64 R52, [R1+0x560] ;  /* 0x0005600001347983 */ /* 0x000f280000100a00 */
[----:B------:R-:W4:Y:S04]  /*a980*/  LDL.64 R46, [R1+0x548] ;  /* 0x00054800012e7983 */ /* 0x000f280000100a00 */
[----:B------:R-:W4:Y:S01]  /*a990*/  LDL.64 R48, [R1+0x550] ;  /* 0x0005500001307983 */ /* 0x000f220000100a00 */
[----:B------:R-:W-:-:S02]  /*a9a0*/  UIADD3.64 UR48, UR4, 0x80, URZ ;  /* 0x0000008004307897 */ /* 0x000fc4000fffe03f */
[----:B------:R-:W-:Y:S01]  /*a9b0*/  UIADD3.64 UR52, UR4, 0x100, URZ ;  /* 0x0000010004347897 */ /* 0x000fe2000fffe03f */
[----:B------:R-:W4:Y:S04]  /*a9c0*/  LDL.64 R54, [R1+0x628] ;  /* 0x0006280001367983 */ /* 0x000f280000100a00 */
[----:B------:R-:W4:Y:S04]  /*a9d0*/  LDL.64 R58, [R1+0x3c0] ;  /* 0x0003c000013a7983 */ /* 0x000f280000100a00 */
[----:B------:R-:W4:Y:S04]  /*a9e0*/  LDL.64 R56, [R1+0x390] ;  /* 0x0003900001387983 */ /* 0x000f280000100a00 */
[----:B------:R-:W4:Y:S04]  /*a9f0*/  LDL.64 R60, [R1+0x308] ;  /* 0x00030800013c7983 */ /* 0x000f280000100a00 */
[----:B------:R-:W4:Y:S01]  /*aa00*/  LDL.64 R62, [R1+0x318] ;  /* 0x00031800013e7983 */ /* 0x000f220000100a00 */
[----:B---3--:R-:W-:-:S03]  /*aa10*/  IMAD.WIDE R12, R2, 0x2, R26 ;  /* 0x00000002020c7825 */ /* 0x008fc600078e021a */
[----:B------:R-:W3:Y:S01]  /*aa20*/  LDL.64 R26, [R1+0x570] ;  /* 0x00057000011a7983 */ /* 0x000ee20000100a00 */
[----:B-----5:R-:W-:-:S03]  /*aa30*/  IMAD.WIDE R10, R2, 0x2, R24 ;  /* 0x00000002020a7825 */ /* 0x020fc600078e0218 */
[----:B------:R-:W5:Y:S01]  /*aa40*/  LDL.64 R24, [R1+0x568] ;  /* 0x0005680001187983 */ /* 0x000f620000100a00 */
[----:B------:R-:W-:-:S03]  /*aa50*/  IMAD.WIDE R152, R2, 0x2, R162 ;  /* 0x0000000202987825 */ /* 0x000fc600078e02a2 */
[----:B------:R-:W5:Y:S01]  /*aa60*/  LDG.E.U16 R193, desc[UR60][R12.64] ;  /* 0x0000003c0cc17981 */ /* 0x000f62000c1e1500 */
[----:B------:R-:W-:-:S03]  /*aa70*/  IMAD.WIDE R8, R2, 0x2, R164 ;  /* 0x0000000202087825 */ /* 0x000fc600078e02a4 */
[----:B------:R2:W5:Y:S01]  /*aa80*/  LDG.E.U16 R200, desc[UR60][R152.64] ;  /* 0x0000003c98c87981 */ /* 0x000562000c1e1500 */
[----:B0-----:R-:W-:-:S03]  /*aa90*/  IMAD.WIDE R22, R2, 0x2, R160 ;  /* 0x0000000202167825 */ /* 0x001fc600078e02a0 */
[----:B------:R0:W5:Y:S04]  /*aaa0*/  LDG.E.U16 R201, desc[UR60][R8.64] ;  /* 0x0000003c08c97981 */ /* 0x000168000c1e1500 */
[----:B------:R1:W5:Y:S01]  /*aab0*/  LDG.E.U16 R199, desc[UR60][R22.64] ;  /* 0x0000003c16c77981 */ /* 0x000362000c1e1500 */
[----:B--2---:R-:W-:-:S03]  /*aac0*/  IMAD.WIDE R152, R2, 0x2, R40 ;  /* 0x0000000202987825 */ /* 0x004fc600078e0228 */
[----:B------:R-:W2:Y:S01]  /*aad0*/  LDL.64 R40, [R1+0x580] ;  /* 0x0005800001287983 */ /* 0x000ea20000100a00 */
[----:B0-----:R-:W-:-:S03]  /*aae0*/  IMAD.WIDE R8, R2, 0x2, R154 ;  /* 0x0000000202087825 */ /* 0x001fc600078e029a */
[----:B------:R0:W2:Y:S01]  /*aaf0*/  LDG.E.U16 R195, desc[UR60][R152.64] ;  /* 0x0000003c98c37981 */ /* 0x0000a2000c1e1500 */
[----:B-1----:R-:W-:-:S03]  /*ab00*/  IMAD.WIDE R22, R2, 0x2, R38 ;  /* 0x0000000202167825 */ /* 0x002fc600078e0226 */
[----:B------:R-:W2:Y:S01]  /*ab10*/  LDL.64 R38, [R1+0x578] ;  /* 0x0005780001267983 */ /* 0x000ea20000100a00 */
[----:B------:R-:W-:-:S03]  /*ab20*/  IMAD.WIDE R12, R2, 0x2, R32 ;  /* 0x00000002020c7825 */ /* 0x000fc600078e0220 */
[----:B------:R1:W2:Y:S01]  /*ab30*/  LDG.E.U16 R196, desc[UR60][R8.64] ;  /* 0x0000003c08c47981 */ /* 0x0002a2000c1e1500 */
[----:B0-----:R-:W-:-:S03]  /*ab40*/  IMAD.WIDE R152, R2, 0x2, R36 ;  /* 0x0000000202987825 */ /* 0x001fc600078e0224 */
[----:B------:R-:W2:Y:S04]  /*ab50*/  LDL.64 R36, [R1+0x540] ;  /* 0x0005400001247983 */ /* 0x000ea80000100a00 */
[----:B------:R-:W2:Y:S01]  /*ab60*/  LDL.64 R32, [R1+0x530] ;  /* 0x0005300001207983 */ /* 0x000ea20000100a00 */
[----:B-1----:R-:W-:-:S03]  /*ab70*/  IMAD.WIDE R8, R2, 0x2, R44 ;  /* 0x0000000202087825 */ /* 0x002fc600078e022c */
[----:B------:R0:W2:Y:S04]  /*ab80*/  LDG.E.U16 R194, desc[UR60][R22.64] ;  /* 0x0000003c16c27981 */ /* 0x0000a8000c1e1500 */
[----:B------:R4:W2:Y:S04]  /*ab90*/  LDG.E.U16 R192, desc[UR60][R10.64] ;  /* 0x0000003c0ac07981 */ /* 0x0008a8000c1e1500 */
[----:B------:R1:W2:Y:S01]  /*aba0*/  LDG.E.U16 R191, desc[UR60][R8.64] ;  /* 0x0000003c08bf7981 */ /* 0x0002a2000c1e1500 */
[----:B0-----:R-:W-:-:S03]  /*abb0*/  IMAD.WIDE R22, R2, 0x2, R34 ;  /* 0x0000000202167825 */ /* 0x001fc600078e0222 */
[----:B------:R-:W2:Y:S01]  /*abc0*/  LDL.64 R34, [R1+0x538] ;  /* 0x0005380001227983 */ /* 0x000ea20000100a00 */
[----:B----4-:R-:W-:-:S03]  /*abd0*/  IMAD.WIDE R10, R2, 0x2, R30 ;  /* 0x00000002020a7825 */ /* 0x010fc600078e021e */
[----:B------:R-:W4:Y:S01]  /*abe0*/  LDL.64 R44, [R1+0x518] ;  /* 0x00051800012c7983 */ /* 0x000f220000100a00 */
[----:B-1----:R-:W-:-:S03]  /*abf0*/  IMAD.WIDE R8, R2, 0x2, R28 ;  /* 0x0000000202087825 */ /* 0x002fc600078e021c */
[----:B------:R-:W4:Y:S04]  /*ac00*/  LDL.64 R28, [R1+0x520] ;  /* 0x00052000011c7983 */ /* 0x000f280000100a00 */
[----:B------:R3:W4:Y:S04]  /*ac10*/  LDG.E.U16 R187, desc[UR60][R10.64] ;  /* 0x0000003c0abb7981 */ /* 0x000728000c1e1500 */
[----:B------:R5:W4:Y:S04]  /*ac20*/  LDG.E.U16 R186, desc[UR60][R8.64] ;  /* 0x0000003c08ba7981 */ /* 0x000b28000c1e1500 */
[----:B------:R-:W4:Y:S04]  /*ac30*/  LDL.64 R30, [R1+0x528] ;  /* 0x00052800011e7983 */ /* 0x000f280000100a00 */
[----:B------:R-:W4:Y:S04]  /*ac40*/  LDG.E.U16 R189, desc[UR60][R22.64] ;  /* 0x0000003c16bd7981 */ /* 0x000f28000c1e1500 */
[----:B------:R0:W4:Y:S04]  /*ac50*/  LDG.E.U16 R190, desc[UR60][R152.64] ;  /* 0x0000003c98be7981 */ /* 0x000128000c1e1500 */
[----:B------:R1:W4:Y:S01]  /*ac60*/  LDG.E.U16 R188, desc[UR60][R12.64] ;  /* 0x0000003c0cbc7981 */ /* 0x000322000c1e1500 */
[----:B---3--:R-:W-:-:S03]  /*ac70*/  IMAD.WIDE R10, R2, 0x2, R26 ;  /* 0x00000002020a7825 */ /* 0x008fc600078e021a */
[----:B------:R-:W3:Y:S01]  /*ac80*/  LDL.64 R26, [R1+0x4b8] ;  /* 0x0004b800011a7983 */ /* 0x000ee20000100a00 */
[----:B-----5:R-:W-:-:S03]  /*ac90*/  IMAD.WIDE R8, R2, 0x2, R24 ;  /* 0x0000000202087825 */ /* 0x020fc600078e0218 */
[----:B------:R-:W5:Y:S01]  /*aca0*/  LDL.64 R24, [R1+0x4b0] ;  /* 0x0004b00001187983 */ /* 0x000f620000100a00 */
[----:B0-----:R-:W-:-:S03]  /*acb0*/  IMAD.WIDE R152, R2, 0x2, R42 ;  /* 0x0000000202987825 */ /* 0x001fc600078e022a */
[----:B------:R-:W5:Y:S04]  /*acc0*/  LDL.64 R42, [R1+0x510] ;  /* 0x00051000012a7983 */ /* 0x000f680000100a00 */
[----:B------:R-:W5:Y:S04]  /*acd0*/  LDG.E.U16 R181, desc[UR60][R8.64] ;  /* 0x0000003c08b57981 */ /* 0x000f68000c1e1500 */
[----:B------:R0:W5:Y:S04]  /*ace0*/  LDG.E.U16 R185, desc[UR60][R152.64] ;  /* 0x0000003c98b97981 */ /* 0x000168000c1e1500 */
[----:B------:R-:W5:Y:S01]  /*acf0*/  LDG.E.U16 R182, desc[UR60][R10.64] ;  /* 0x0000003c0ab67981 */ /* 0x000f62000c1e1500 */
[----:B--2---:R-:W-:-:S03]  /*ad00*/  IMAD.WIDE R22, R2, 0x2, R40 ;  /* 0x0000000202167825 */ /* 0x004fc600078e0228 */
[----:B------:R-:W2:Y:S04]  /*ad10*/  LDL.64 R40, [R1+0x508] ;  /* 0x0005080001287983 */ /* 0x000ea80000100a00 */
[----:B------:R0:W2:Y:S01]  /*ad20*/  LDG.E.U16 R184, desc[UR60][R22.64] ;  /* 0x0000003c16b87981 */ /* 0x0000a2000c1e1500 */
[----:B-1----:R-:W-:-:S03]  /*ad30*/  IMAD.WIDE R12, R2, 0x2, R38 ;  /* 0x00000002020c7825 */ /* 0x002fc600078e0226 */
[----:B------:R-:W2:Y:S01]  /*ad40*/  LDL.64 R38, [R1+0x500] ;  /* 0x0005000001267983 */ /* 0x000ea20000100a00 */
[----:B0-----:R-:W-:-:S03]  /*ad50*/  IMAD.WIDE R152, R2, 0x2, R52 ;  /* 0x0000000202987825 */ /* 0x001fc600078e0234 */
[----:B------:R-:W2:Y:S01]  /*ad60*/  LDG.E.U16 R183, desc[UR60][R12.64] ;  /* 0x0000003c0cb77981 */ /* 0x000ea2000c1e1500 */
[----:B------:R-:W-:-:S03]  /*ad70*/  IMAD.WIDE R22, R2, 0x2, R50 ;  /* 0x0000000202167825 */ /* 0x000fc600078e0232 */
[----:B------:R-:W2:Y:S01]  /*ad80*/  LDG.E.U16 R180, desc[UR60][R152.64] ;  /* 0x0000003c98b47981 */ /* 0x000ea2000c1e1500 */
[----:B------:R-:W-:-:S03]  /*ad90*/  IMAD.WIDE R8, R2, 0x2, R36 ;  /* 0x0000000202087825 */ /* 0x000fc600078e0224 */
[----:B------:R0:W2:Y:S01]  /*ada0*/  LDG.E.U16 R179, desc[UR60][R22.64] ;  /* 0x0000003c16b37981 */ /* 0x0000a2000c1e1500 */
[----:B------:R-:W-:-:S03]  /*adb0*/  IMAD.WIDE R10, R2, 0x2, R46 ;  /* 0x00000002020a7825 */ /* 0x000fc600078e022e */
[----:B------:R-:W2:Y:S04]  /*adc0*/  LDL.64 R36, [R1+0x4f8] ;  /* 0x0004f80001247983 */ /* 0x000ea80000100a00 */
[----:B------:R4:W2:Y:S01]  /*add0*/  LDG.E.U16 R177, desc[UR60][R10.64] ;  /* 0x0000003c0ab17981 */ /* 0x0008a2000c1e1500 */
[----:B0-----:R-:W-:-:S03]  /*ade0*/  IMAD.WIDE R22, R2, 0x2, R32 ;  /* 0x0000000202167825 */ /* 0x001fc600078e0220 */
[----:B------:R-:W2:Y:S01]  /*adf0*/  LDL.64 R32, [R1+0x4a8] ;  /* 0x0004a80001207983 */ /* 0x000ea20000100a00 */
[----:B------:R-:W-:-:S03]  /*ae00*/  IMAD.WIDE R152, R2, 0x2, R34 ;  /* 0x0000000202987825 */ /* 0x000fc600078e0222 */
[----:B------:R-:W2:Y:S01]  /*ae10*/  LDL.64 R34, [R1+0x4f0] ;  /* 0x0004f00001227983 */ /* 0x000ea20000100a00 */
[----:B------:R-:W-:-:S03]  /*ae20*/  IMAD.WIDE R12, R2, 0x2, R48 ;  /* 0x00000002020c7825 */ /* 0x000fc600078e0230 */
[----:B------:R0:W2:Y:S01]  /*ae30*/  LDG.E.U16 R176, desc[UR60][R8.64] ;  /* 0x0000003c08b07981 */ /* 0x0000a2000c1e1500 */
[----:B----4-:R-:W-:-:S03]  /*ae40*/  IMAD.WIDE R10, R2, 0x2, R28 ;  /* 0x00000002020a7825 */ /* 0x010fc600078e021c */
[----:B------:R-:W4:Y:S04]  /*ae50*/  LDL.64 R28, [R1+0x4e8] ;  /* 0x0004e800011c7983 */ /* 0x000f280000100a00 */
[----:B------:R-:W4:Y:S01]  /*ae60*/  LDG.E.U16 R172, desc[UR60][R10.64] ;  /* 0x0000003c0aac7981 */ /* 0x000f22000c1e1500 */
[----:B0-----:R-:W-:-:S03]  /*ae70*/  IMAD.WIDE R8, R2, 0x2, R44 ;  /* 0x0000000202087825 */ /* 0x001fc600078e022c */
[----:B------:R0:W4:Y:S04]  /*ae80*/  LDG.E.U16 R178, desc[UR60][R12.64] ;  /* 0x0000003c0cb27981 */ /* 0x000128000c1e1500 */
[----:B------:R5:W4:Y:S04]  /*ae90*/  LDG.E.U16 R171, desc[UR60][R8.64] ;  /* 0x0000003c08ab7981 */ /* 0x000b28000c1e1500 */
[----:B------:R-:W4:Y:S01]  /*aea0*/  LDL.64 R52, [R1+0x4e0] ;  /* 0x0004e00001347983 */ /* 0x000f220000100a00 */
[----:B0-----:R-:W-:-:S03]  /*aeb0*/  IMAD.WIDE R12, R2, 0x2, R30 ;  /* 0x00000002020c7825 */ /* 0x001fc600078e021e */
[----:B------:R-:W4:Y:S04]  /*aec0*/  LDL.64 R30, [R1+0x4a0] ;  /* 0x0004a000011e7983 */ /* 0x000f280000100a00 */
[----:B------:R-:W4:Y:S04]  /*aed0*/  LDL.64 R48, [R1+0x480] ;  /* 0x0004800001307983 */ /* 0x000f280000100a00 */
[----:B------:R0:W4:Y:S04]  /*aee0*/  LDG.E.U16 R175, desc[UR60][R152.64] ;  /* 0x0000003c98af7981 */ /* 0x000128000c1e1500 */
[----:B------:R-:W4:Y:S04]  /*aef0*/  LDG.E.U16 R173, desc[UR60][R12.64] ;  /* 0x0000003c0cad7981 */ /* 0x000f28000c1e1500 */
[----:B------:R-:W4:Y:S04]  /*af00*/  LDL.64 R46, [R1+0x4d8] ;  /* 0x0004d800012e7983 */ /* 0x000f280000100a00 */
[----:B------:R-:W4:Y:S04]  /*af10*/  LDL.64 R44, [R1+0x4d0] ;  /* 0x0004d000012c7983 */ /* 0x000f280000100a00 */
[----:B------:R2:W4:Y:S04]  /*af20*/  LDG.E.U16 R174, desc[UR60][R22.64] ;  /* 0x0000003c16ae7981 */ /* 0x000528000c1e1500 */
[----:B------:R-:W4:Y:S01]  /*af30*/  LDL.64 R50, [R1+0x488] ;  /* 0x0004880001327983 */ /* 0x000f220000100a00 */
[----:B---3--:R-:W-:-:S03]  /*af40*/  IMAD.WIDE R10, R2, 0x2, R26 ;  /* 0x00000002020a7825 */ /* 0x008fc600078e021a */
[----:B------:R-:W3:Y:S01]  /*af50*/  LDL.64 R26, [R1+0x498] ;  /* 0x00049800011a7983 */ /* 0x000ee20000100a00 */
[----:B-----5:R-:W-:-:S03]  /*af60*/  IMAD.WIDE R8, R2, 0x2, R24 ;  /* 0x0000000202087825 */ /* 0x020fc600078e0218 */
[----:B------:R-:W5:Y:S01]  /*af70*/  LDL.64 R24, [R1+0x490] ;  /* 0x0004900001187983 */ /* 0x000f620000100a00 */
[----:B0-----:R-:W-:-:S03]  /*af80*/  IMAD.WIDE R152, R2, 0x2, R42 ;  /* 0x0000000202987825 */ /* 0x001fc600078e022a */
[----:B------:R-:W5:Y:S04]  /*af90*/  LDL.64 R42, [R1+0x4c8] ;  /* 0x0004c800012a7983 */ /* 0x000f680000100a00 */
[----:B------:R0:W5:Y:S04]  /*afa0*/  LDG.E.U16 R170, desc[UR60][R152.64] ;  /* 0x0000003c98aa7981 */ /* 0x000168000c1e1500 */
[----:B------:R1:W5:Y:S04]  /*afb0*/  LDG.E.U16 R167, desc[UR60][R10.64] ;  /* 0x0000003c0aa77981 */ /* 0x000368000c1e1500 */
[----:B------:R-:W5:Y:S01]  /*afc0*/  LDG.E.U16 R166, desc[UR60][R8.64] ;  /* 0x0000003c08a67981 */ /* 0x000f62000c1e1500 */
[----:B--2---:R-:W-:-:S03]  /*afd0*/  IMAD.WIDE R22, R2, 0x2, R40 ;  /* 0x0000000202167825 */ /* 0x004fc600078e0228 */
[----:B------:R-:W2:Y:S04]  /*afe0*/  LDL.64 R40, [R1+0x478] ;  /* 0x0004780001287983 */ /* 0x000ea80000100a00 */
[----:B------:R1:W2:Y:S01]  /*aff0*/  LDG.E.U16 R169, desc[UR60][R22.64] ;  /* 0x0000003c16a97981 */ /* 0x0002a2000c1e1500 */
[----:B------:R-:W-:-:S03]  /*b000*/  IMAD.WIDE R12, R2, 0x2, R38 ;  /* 0x00000002020c7825 */ /* 0x000fc600078e0226 */
[----:B------:R-:W2:Y:S04]  /*b010*/  LDL.64 R38, [R1+0x470] ;  /* 0x0004700001267983 */ /* 0x000ea80000100a00 */
[----:B------:R4:W2:Y:S01]  /*b020*/  LDG.E.U16 R168, desc[UR60][R12.64] ;  /* 0x0000003c0ca87981 */ /* 0x0008a2000c1e1500 */
[----:B0-----:R-:W-:-:S03]  /*b030*/  IMAD.WIDE R152, R2, 0x2, R36 ;  /* 0x0000000202987825 */ /* 0x001fc600078e0224 */
[----:B------:R-:W2:Y:S04]  /*b040*/  LDL.64 R36, [R1+0x4c0] ;  /* 0x0004c00001247983 */ /* 0x000ea80000100a00 */
[----:B------:R0:W2:Y:S01]  /*b050*/  LDG.E.U16 R165, desc[UR60][R152.64] ;  /* 0x0000003c98a57981 */ /* 0x0000a2000c1e1500 */
[----:B-1----:R-:W-:-:S03]  /*b060*/  IMAD.WIDE R10, R2, 0x2, R32 ;  /* 0x00000002020a7825 */ /* 0x002fc600078e0220 */
[----:B------:R-:W2:Y:S01]  /*b070*/  LDL.64 R32, [R1+0x460] ;  /* 0x0004600001207983 */ /* 0x000ea20000100a00 */
[----:B------:R-:W-:-:S03]  /*b080*/  IMAD.WIDE R22, R2, 0x2, R34 ;  /* 0x0000000202167825 */ /* 0x000fc600078e0222 */
[----:B------:R-:W2:Y:S04]  /*b090*/  LDL.64 R34, [R1+0x468] ;  /* 0x0004680001227983 */ /* 0x000ea80000100a00 */
[----:B------:R3:W2:Y:S01]  /*b0a0*/  LDG.E.U16 R164, desc[UR60][R22.64] ;  /* 0x0000003c16a47981 */ /* 0x0006a2000c1e1500 */
[----:B----4-:R-:W-:-:S03]  /*b0b0*/  IMAD.WIDE R12, R2, 0x2, R28 ;  /* 0x00000002020c7825 */ /* 0x010fc600078e021c */
[----:B------:R-:W4:Y:S04]  /*b0c0*/  LDL.64 R28, [R1+0x450] ;  /* 0x00045000011c7983 */ /* 0x000f280000100a00 */
[----:B------:R5:W4:Y:S04]  /*b0d0*/  LDG.E.U16 R161, desc[UR60][R12.64] ;  /* 0x0000003c0ca17981 */ /* 0x000b28000c1e1500 */
[----:B------:R-:W4:Y:S01]  /*b0e0*/  LDG.E.U16 R163, desc[UR60][R10.64] ;  /* 0x0000003c0aa37981 */ /* 0x000f22000c1e1500 */
[----:B------:R-:W-:-:S03]  /*b0f0*/  IMAD.WIDE R8, R2, 0x2, R30 ;  /* 0x0000000202087825 */ /* 0x000fc600078e021e */
[----:B------:R-:W4:Y:S01]  /*b100*/  LDL.64 R30, [R1+0x458] ;  /* 0x00045800011e7983 */ /* 0x000f220000100a00 */
[----:B0-----:R-:W-:-:S03]  /*b110*/  IMAD.WIDE R152, R2, 0x2, R52 ;  /* 0x0000000202987825 */ /* 0x001fc600078e0234 */
[----:B------:R0:W4:Y:S04]  /*b120*/  LDG.E.U16 R162, desc[UR60][R8.64] ;  /* 0x0000003c08a27981 */ /* 0x000128000c1e1500 */
[----:B------:R1:W4:Y:S04]  /*b130*/  LDG.E.U16 R158, desc[UR60][R152.64] ;  /* 0x0000003c989e7981 */ /* 0x000328000c1e1500 */
[----:B------:R-:W4:Y:S01]  /*b140*/  LDL.64 R52, [R1+0x438] ;  /* 0x0004380001347983 */ /* 0x000f220000100a00 */
[----:B---3--:R-:W-:-:S03]  /*b150*/  IMAD.WIDE R22, R2, 0x2, R26 ;  /* 0x0000000202167825 */ /* 0x008fc600078e021a */
[----:B------:R-:W3:Y:S01]  /*b160*/  LDL.64 R26, [R1+0x448] ;  /* 0x00044800011a7983 */ /* 0x000ee20000100a00 */
[----:B-----5:R-:W-:-:S03]  /*b170*/  IMAD.WIDE R12, R2, 0x2, R24 ;  /* 0x00000002020c7825 */ /* 0x020fc600078e0218 */
[----:B------:R-:W5:Y:S01]  /*b180*/  LDL.64 R24, [R1+0x440] ;  /* 0x0004400001187983 */ /* 0x000f620000100a00 */
[----:B0-----:R-:W-:-:S03]  /*b190*/  IMAD.WIDE R8, R2, 0x2, R48 ;  /* 0x0000000202087825 */ /* 0x001fc600078e0230 */
[----:B------:R0:W5:Y:S01]  /*b1a0*/  LDG.E.U16 R160, desc[UR60][R22.64] ;  /* 0x0000003c16a07981 */ /* 0x000162000c1e1500 */
[----:B-1----:R-:W-:-:S03]  /*b1b0*/  IMAD.WIDE R152, R2, 0x2, R46 ;  /* 0x0000000202987825 */ /* 0x002fc600078e022e */
[----:B------:R1:W5:Y:S04]  /*b1c0*/  LDG.E.U16 R159, desc[UR60][R12.64] ;  /* 0x0000003c0c9f7981 */ /* 0x000368000c1e1500 */
[----:B------:R2:W5:Y:S01]  /*b1d0*/  LDG.E.U16 R156, desc[UR60][R8.64] ;  /* 0x0000003c089c7981 */ /* 0x000562000c1e1500 */
[----:B0-----:R-:W-:-:S03]  /*b1e0*/  IMAD.WIDE R22, R2, 0x2, R44 ;  /* 0x0000000202167825 */ /* 0x001fc600078e022c */
[----:B------:R-:W5:Y:S01]  /*b1f0*/  LDG.E.U16 R155, desc[UR60][R152.64] ;  /* 0x0000003c989b7981 */ /* 0x000f62000c1e1500 */
[----:B-1----:R-:W-:-:S03]  /*b200*/  IMAD.WIDE R12, R2, 0x2, R42 ;  /* 0x00000002020c7825 */ /* 0x002fc600078e022a */
[----:B------:R-:W5:Y:S01]  /*b210*/  LDG.E.U16 R154, desc[UR60][R22.64] ;  /* 0x0000003c169a7981 */ /* 0x000f62000c1e1500 */
[----:B------:R-:W-:-:S03]  /*b220*/  IMAD.WIDE R10, R2, 0x2, R50 ;  /* 0x00000002020a7825 */ /* 0x000fc600078e0232 */
[----:B------:R-:W5:Y:S01]  /*b230*/  LDL.64 R48, [R1+0x678] ;  /* 0x0006780001307983 */ /* 0x000f620000100a00 */
[----:B--2---:R-:W-:-:S03]  /*b240*/  IMAD.WIDE R8, R2, 0x2, R38 ;  /* 0x0000000202087825 */ /* 0x004fc600078e0226 */
[----:B------:R0:W2:Y:S04]  /*b250*/  LDG.E.U16 R153, desc[UR60][R12.64] ;  /* 0x0000003c0c997981 */ /* 0x0000a8000c1e1500 */
[----:B------:R1:W2:Y:S04]  /*b260*/  LDG.E.U16 R23, desc[UR60][R8.64] ;  /* 0x0000003c08177981 */ /* 0x0002a8000c1e1500 */
[----:B------:R1:W2:Y:S04]  /*b270*/  LDG.E.U16 R157, desc[UR60][R10.64] ;  /* 0x0000003c0a9d7981 */ /* 0x0002a8000c1e1500 */
[----:B------:R-:W2:Y:S01]  /*b280*/  LDL.64 R38, [R1+0x650] ;  /* 0x0006500001267983 */ /* 0x000ea20000100a00 */
[----:B0-----:R-:W-:-:S03]  /*b290*/  IMAD.WIDE R12, R2, 0x2, R36 ;  /* 0x00000002020c7825 */ /* 0x001fc600078e0224 */
[----:B------:R-:W2:Y:S04]  /*b2a0*/  LDL.64 R36, [R1+0x648] ;  /* 0x0006480001247983 */ /* 0x000ea80000100a00 */
[----:B------:R-:W2:Y:S01]  /*b2b0*/  LDL.64 R46, [R1+0x670] ;  /* 0x00067000012e7983 */ /* 0x000ea20000100a00 */
[----:B-1----:R-:W-:-:S03]  /*b2c0*/  IMAD.WIDE R8, R2, 0x2, R32 ;  /* 0x0000000202087825 */ /* 0x002fc600078e0220 */
[----:B------:R-:W2:Y:S01]  /*b2d0*/  LDG.E.U16 R22, desc[UR60][R12.64] ;  /* 0x0000003c0c167981 */ /* 0x000ea2000c1e1500 */
[----:B------:R-:W-:-:S03]  /*b2e0*/  IMAD.WIDE R10, R2, 0x2, R40 ;  /* 0x00000002020a7825 */ /* 0x000fc600078e0228 */
[----:B------:R-:W2:Y:S04]  /*b2f0*/  LDL.64 R44, [R1+0x668] ;  /* 0x00066800012c7983 */ /* 0x000ea80000100a00 */
[----:B------:R-:W2:Y:S04]  /*b300*/  LDG.E.U16 R152, desc[UR60][R10.64] ;  /* 0x0000003c0a987981 */ /* 0x000ea8000c1e1500 */
[----:B------:R4:W2:Y:S04]  /*b310*/  LDG.E.U16 R12, desc[UR60][R8.64] ;  /* 0x0000003c080c7981 */ /* 0x0008a8000c1e1500 */
[----:B------:R-:W2:Y:S04]  /*b320*/  LDL.64 R42, [R1+0x660] ;  /* 0x00066000012a7983 */ /* 0x000ea80000100a00 */
[----:B------:R-:W2:Y:S01]  /*b330*/  LDL.64 R40, [R1+0x658] ;  /* 0x0006580001287983 */ /* 0x000ea20000100a00 */
[----:B----4-:R-:W-:-:S03]  /*b340*/  IMAD.WIDE R8, R2, 0x2, R28 ;  /* 0x0000000202087825 */ /* 0x010fc600078e021c */
[----:B------:R-:W4:Y:S01]  /*b350*/  LDL.64 R32, [R1+0x638] ;  /* 0x0006380001207983 */ /* 0x000f220000100a00 */
[----:B------:R-:W-:-:S03]  /*b360*/  IMAD.WIDE R10, R2, 0x2, R34 ;  /* 0x00000002020a7825 */ /* 0x000fc600078e0222 */
[----:B------:R-:W4:Y:S04]  /*b370*/  LDG.E.U16 R7, desc[UR60][R8.64] ;  /* 0x0000003c08077981 */ /* 0x000f28000c1e1500 */
[----:B------:R0:W4:Y:S04]  /*b380*/  LDG.E.U16 R13, desc[UR60][R10.64] ;  /* 0x0000003c0a0d7981 */ /* 0x000128000c1e1500 */
[----:B------:R-:W4:Y:S04]  /*b390*/  LDL.64 R34, [R1+0x640] ;  /* 0x0006400001227983 */ /* 0x000f280000100a00 */
[----:B------:R-:W4:Y:S01]  /*b3a0*/  LDL.64 R50, [R1+0x408] ;  /* 0x0004080001327983 */ /* 0x000f220000100a00 */
[----:B0-----:R-:W-:-:S03]  /*b3b0*/  IMAD.WIDE R10, R2, 0x2, R30 ;  /* 0x00000002020a7825 */ /* 0x001fc600078e021e */
[----:B------:R-:W4:Y:S04]  /*b3c0*/  LDL.64 R30, [R1+0x630] ;  /* 0x00063000011e7983 */ /* 0x000f280000100a00 */
[----:B------:R-:W4:Y:S01]  /*b3d0*/  LDG.E.U16 R10, desc[UR60][R10.64] ;  /* 0x0000003c0a0a7981 */ /* 0x000f22000c1e1500 */
[----:B---3--:R-:W-:-:S05]  /*b3e0*/  IMAD.WIDE R8, R2, 0x2, R26 ;  /* 0x0000000202087825 */ /* 0x008fca00078e021a */
[----:B------:R5:W3:Y:S02]  /*b3f0*/  LDG.E.U16 R5, desc[UR60][R8.64] ;  /* 0x0000003c08057981 */ /* 0x000ae4000c1e1500 */
[----:B-----5:R-:W-:Y:S01]  /*b400*/  IMAD.WIDE R8, R2, 0x2, R24 ;  /* 0x0000000202087825 */ /* 0x020fe200078e0218 */
[----:B------:R-:W0:Y:S01]  /*b410*/  S2R R26, SR_CgaCtaId ;  /* 0x00000000001a7919 */ /* 0x000e220000008800 */
[----:B------:R-:W-:Y:S01]  /*b420*/  MOV R11, 0x400 ;  /* 0x00000400000b7802 */ /* 0x000fe20000000f00 */
[----:B------:R-:W5:Y:S04]  /*b430*/  LDL.64 R24, [R1+0x698] ;  /* 0x0006980001187983 */ /* 0x000f680000100a00 */
[----:B------:R-:W5:Y:S01]  /*b440*/  LDG.E.U16 R8, desc[UR60][R8.64] ;  /* 0x0000003c08087981 */ /* 0x000f62000c1e1500 */
[----:B------:R-:W-:Y:S06]  /*b450*/  BAR.SYNC.DEFER_BLOCKING 0x0 ;  /* 0x0000000000007b1d */ /* 0x000fec0000010000 */
        /* <DEDUP_REMOVED lines=30> */
[----:B--2---:R-:W-:Y:S04]  /*b640*/  STS.U16 [R18+0x10d80], R157 ;  /* 0x010d809d12007388 */ /* 0x004fe80000000400 */
        /* <DEDUP_REMOVED lines=15> */
[----:B----4-:R-:W-:Y:S04]  /*b740*/  STS.U16 [R16+0x10e80], R13 ;  /* 0x010e800d10007388 */ /* 0x010fe80000000400 */
        /* <DEDUP_REMOVED lines=15> */
[----:B---3--:R-:W-:Y:S04]  /*b840*/  STS.U16 [R14+0x10f80], R5 ;  /* 0x010f80050e007388 */ /* 0x008fe80000000400 */
[----:B-----5:R1:W-:Y:S01]  /*b850*/  STS.U16 [R14+0x12f80], R8 ;  /* 0x012f80080e007388 */ /* 0x0203e20000000400 */
[----:B------:R2:W-:Y:S06]  /*b860*/  MEMBAR.ALL.CTA ;  /* 0x0000000000007992 */ /* 0x0005ec0000008000 */
[----:B--2---:R-:W2:Y:S01]  /*b870*/  FENCE.VIEW.ASYNC.S ;  /* 0x00000000000073c6 */ /* 0x004ea20000000000 */
[----:B0-----:R-:W-:-:S03]  /*b880*/  LEA R11, R26, R11, 0x18 ;  /* 0x0000000b1a0b7211 */ /* 0x001fc600078ec0ff */
[----:B------:R-:W3:Y:S01]  /*b890*/  LDL.64 R26, [R1+0x688] ;  /* 0x00068800011a7983 */ /* 0x000ee20000100a00 */
[----:B------:R-:W-:-:S03]  /*b8a0*/  SHF.R.U32.HI R11, RZ, 0x4, R11 ;  /* 0x00000004ff0b7819 */ /* 0x000fc6000001160b */
[----:B-1----:R-:W4:Y:S01]  /*b8b0*/  LDL.64 R8, [R1+0x6a0] ;  /* 0x0006a00001087983 */ /* 0x002f220000100a00 */
[----:B------:R-:W-:Y:S01]  /*b8c0*/  SGXT.U32 R11, R11, 0xe ;  /* 0x0000000e0b0b781a */ /* 0x000fe20000000000 */
[----:B--2---:R-:W-:Y:S03]  /*b8d0*/  BAR.SYNC.DEFER_BLOCKING 0x0 ;  /* 0x0000000000007b1d */ /* 0x004fe60000010000 */
[----:B------:R-:W-:-:S03]  /*b8e0*/  R2UR UR56, R11 ;  /* 0x000000000b3872ca */ /* 0x000fc600000e0000 */
[----:B------:R-:W2:Y:S01]  /*b8f0*/  LDL.64 R10, [R1+0x690] ;  /* 0x00069000010a7983 */ /* 0x000ea20000100a00 */
[----:B------:R-:W-:-:S09]  /*b900*/  WARPGROUP.ARRIVE ;  /* 0x00000000000079c5 */ /* 0x000fd20000000000 */
[----:B------:R-:W-:Y:S03]  /*b910*/  HGMMA.64x32x16.F32 R168, gdesc[UR56].tnspA, RZ, !UPT, gsb0 ;  /* 0x2060000038a879f0 */ /* 0x000fe6000c0008ff */
[----:B------:R-:W-:Y:S02]  /*b920*/  WARPGROUP.DEPBAR.LE gsb0, 0x0 ;  /* 0x00008000000079c5 */ /* 0x000fe40000010000 */
[----:B------:R-:W-:-:S06]  /*b930*/  WARPGROUP.ARRIVE ;  /* 0x00000000000079c5 */ /* 0x000fcc0000000000 */
[----:B------:R-:W-:Y:S03]  /*b940*/  HGMMA.64x32x16.F32 R168, gdesc[UR4].tnspA, R168, gsb0 ;  /* 0x2060000004a879f0 */ /* 0x000fe600080008a8 */
        /* <DEDUP_REMOVED lines=35> */
[----:B------:R-:W-:Y:S01]  /*bb80*/  HGMMA.64x32x16.F32 R168, gdesc[UR44].tnspA, R168, gsb0 ;  /* 0x206000002ca879f0 */ /* 0x000fe200080008a8 */
[----:B------:R-:W-:Y:S02]  /*bb90*/  R2UR UR51, R219 ;  /* 0x00000000db3372ca */ /* 0x000fe400000e0000 */
[----:B------:R-:W-:Y:S02]  /*bba0*/  R2UR UR50, R218 ;  /* 0x00000000da3272ca */ /* 0x000fe400000e0000 */
[----:B------:R-:W-:Y:S02]  /*bbb0*/  R2UR UR49, R217 ;  /* 0x00000000d93172ca */ /* 0x000fe400000e0000 */
[----:B------:R-:W-:Y:S01]  /*bbc0*/  R2UR UR48, R216 ;  /* 0x00000000d83072ca */ /* 0x000fe200000e0000 */
[----:B------:R-:W-:Y:S02]  /*bbd0*/  WARPGROUP.DEPBAR.LE gsb0, 0x0 ;  /* 0x00008000000079c5 */ /* 0x000fe40000010000 */
[----:B------:R-:W-:-:S10]  /*bbe0*/  WARPGROUP.ARRIVE ;  /* 0x00000000000079c5 */ /* 0x000fd40000000000 */
[----:B------:R-:W-:Y:S01]  /*bbf0*/  HGMMA.64x32x16.F32 R168, gdesc[UR48].tnspA, R168, gsb0 ;  /* 0x2060000030a879f0 */ /* 0x000fe200080008a8 */
[----:B------:R-:W-:Y:S01]  /*bc00*/  UMOV UR56, UR54 ;  /* 0x0000003600387c82 */ /* 0x000fe20008000000 */
[----:B------:R-:W-:Y:S01]  /*bc10*/  UMOV UR57, UR55 ;  /* 0x0000003700397c82 */ /* 0x000fe20008000000 */
[----:B------:R-:W-:Y:S02]  /*bc20*/  R2UR UR55, R215 ;  /* 0x00000000d73772ca */ /* 0x000fe400000e0000 */
[----:B------:R-:W-:Y:S02]  /*bc30*/  R2UR UR54, R214 ;  /* 0x00000000d63672ca */ /* 0x000fe400000e0000 */
[----:B------:R-:W-:Y:S02]  /*bc40*/  R2UR UR53, R213 ;  /* 0x00000000d53572ca */ /* 0x000fe400000e0000 */
[----:B------:R-:W-:Y:S01]  /*bc50*/  R2UR UR52, R212 ;  /* 0x00000000d43472ca */ /* 0x000fe200000e0000 */
[----:B------:R-:W-:-:S02]  /*bc60*/  WARPGROUP.DEPBAR.LE gsb0, 0x0 ;  /* 0x00008000000079c5 */ /* 0x000fc40000010000 */
[----:B------:R-:W-:-:S10]  /*bc70*/  WARPGROUP.ARRIVE ;  /* 0x00000000000079c5 */ /* 0x000fd40000000000 */
[----:B------:R-:W-:Y:S01]  /*bc80*/  HGMMA.64x32x16.F32 R168, gdesc[UR52].tnspA, R168, gsb0 ;  /* 0x2060000034a879f0 */ /* 0x000fe200080008a8 */
[----:B------:R-:W-:Y:S02]  /*bc90*/  MOV R187, UR37 ;  /* 0x0000002500bb7c02 */ /* 0x000fe40008000f00 */
[----:B------:R-:W-:Y:S01]  /*bca0*/  MOV R186, UR36 ;  /* 0x0000002400ba7c02 */ /* 0x000fe20008000f00 */
[----:B------:R-:W-:Y:S01]  /*bcb0*/  UIADD3.64 UR36, UR4, 0x780, URZ ;  /* 0x0000078004247897 */ /* 0x000fe2000fffe03f */
[----:B------:R-:W-:Y:S01]  /*bcc0*/  MOV R189, UR39 ;  /* 0x0000002700bd7c02 */ /* 0x000fe20008000f00 */
[----:B------:R-:W-:Y:S01]  /*bcd0*/  UMOV UR39, UR59 ;  /* 0x0000003b00277c82 */ /* 0x000fe20008000000 */
[----:B------:R-:W-:Y:S01]  /*bce0*/  MOV R188, UR38 ;  /* 0x0000002600bc7c02 */ /* 0x000fe20008000f00 */
[----:B------:R-:W-:Y:S01]  /*bcf0*/  UMOV UR38, UR58 ;  /* 0x0000003a00267c82 */ /* 0x000fe20008000000 */
[----:B------:R-:W-:Y:S02]  /*bd00*/  MOV R199, UR25 ;  /* 0x0000001900c77c02 */ /* 0x000fe40008000f00 */
[----:B------:R-:W-:-:S02]  /*bd10*/  MOV R198, UR24 ;  /* 0x0000001800c67c02 */ /* 0x000fc40008000f00 */
[----:B------:R-:W-:Y:S02]  /*bd20*/  R2UR UR24, R24 ;  /* 0x00000000181872ca */ /* 0x000fe400000e0000 */
[----:B------:R-:W-:Y:S02]  /*bd30*/  R2UR UR25, R25 ;  /* 0x00000000191972ca */ /* 0x000fe400000e0000 */
[----:B------:R-:W5:Y:S01]  /*bd40*/  LDL.64 R24, [R1+0x680] ;  /* 0x0006800001187983 */ /* 0x000f620000100a00 */
[----:B------:R-:W-:Y:S02]  /*bd50*/  WARPGROUP.DEPBAR.LE gsb0, 0x0 ;  /* 0x00008000000079c5 */ /* 0x000fe40000010000 */
[----:B------:R-:W-:-:S06]  /*bd60*/  WARPGROUP.ARRIVE ;  /* 0x00000000000079c5 */ /* 0x000fcc0000000000 */
[----:B------:R-:W-:Y:S01]  /*bd70*/  HGMMA.64x32x16.F32 R152, gdesc[UR36].tnspA, RZ, !UPT, gsb0 ;  /* 0x20600000249879f0 */ /* 0x000fe2000c0008ff */
[----:B------:R-:W-:Y:S02]  /*bd80*/  MOV R191, UR33 ;  /* 0x0000002100bf7c02 */ /* 0x000fe40008000f00 */
[----:B------:R-:W-:Y:S02]  /*bd90*/  MOV R190, UR32 ;  /* 0x0000002000be7c02 */ /* 0x000fe40008000f00 */
[----:B----4-:R-:W-:Y:S02]  /*bda0*/  R2UR UR32, R8 ;  /* 0x00000000082072ca */ /* 0x010fe400000e0000 */
[----:B------:R-:W-:Y:S02]  /*bdb0*/  R2UR UR33, R9 ;  /* 0x00000000092172ca */ /* 0x000fe400000e0000 */
[----:B------:R-:W-:Y:S01]  /*bdc0*/  MOV R193, UR35 ;  /* 0x0000002300c17c02 */ /* 0x000fe20008000f00 */
[----:B------:R-:W-:Y:S01]  /*bdd0*/  UMOV UR35, UR7 ;  /* 0x0000000700237c82 */ /* 0x000fe20008000000 */
[----:B------:R-:W-:Y:S01]  /*bde0*/  MOV R192, UR34 ;  /* 0x0000002200c07c02 */ /* 0x000fe20008000f00 */
[----:B------:R-:W-:Y:S01]  /*bdf0*/  UMOV UR34, UR6 ;  /* 0x0000000600227c82 */ /* 0x000fe20008000000 */
[----:B------:R-:W-:-:S02]  /*be00*/  WARPGROUP.DEPBAR.LE gsb0, 0x0 ;  /* 0x00008000000079c5 */ /* 0x000fc40000010000 */
[----:B------:R-:W-:-:S06]  /*be10*/  WARPGROUP.ARRIVE ;  /* 0x00000000000079c5 */ /* 0x000fcc0000000000 */
[----:B------:R-:W-:Y:S01]  /*be20*/  HGMMA.64x32x16.F32 R152, gdesc[UR32].tnspA, R152, gsb0 ;  /* 0x20600000209879f0 */ /* 0x000fe20008000898 */
[----:B------:R-:W-:Y:S02]  /*be30*/  MOV R201, UR27 ;  /* 0x0000001b00c97c02 */ /* 0x000fe40008000f00 */
[----:B------:R-:W-:Y:S02]  /*be40*/  MOV R200, UR26 ;  /* 0x0000001a00c87c02 */ /* 0x000fe40008000f00 */
[----:B------:R-:W-:Y:S02]  /*be50*/  R2UR UR26, R220 ;  /* 0x00000000dc1a72ca */ /* 0x000fe400000e0000 */
[----:B------:R-:W-:Y:S01]  /*be60*/  R2UR UR27, R221 ;  /* 0x00000000dd1b72ca */ /* 0x000fe200000e0000 */
[----:B------:R-:W-:Y:S02]  /*be70*/  WARPGROUP.DEPBAR.LE gsb0, 0x0 ;  /* 0x00008000000079c5 */ /* 0x000fe40000010000 */
[----:B------:R-:W-:-:S10]  /*be80*/  WARPGROUP.ARRIVE ;  /* 0x00000000000079c5 */ /* 0x000fd40000000000 */
[----:B------:R-:W-:Y:S01]  /*be90*/  HGMMA.64x32x16.F32 R152, gdesc[UR24].tnspA, R152, gsb0 ;  /* 0x20600000189879f0 */ /* 0x000fe20008000898 */
[----:B------:R-:W-:Y:S02]  /*bea0*/  MOV R195, UR29 ;  /* 0x0000001d00c37c02 */ /* 0x000fe40008000f00 */
[----:B------:R-:W-:Y:S02]  /*beb0*/  MOV R194, UR28 ;  /* 0x0000001c00c27c02 */ /* 0x000fe40008000f00 */
[----:B--2---:R-:W-:Y:S02]  /*bec0*/  R2UR UR28, R10 ;  /* 0x000000000a1c72ca */ /* 0x004fe400000e0000 */
        /* <DEDUP_REMOVED lines=8> */
[----:B---3--:R-:W-:Y:S02]  /*bf50*/  R2UR UR36, R26 ;  /* 0x000000001a2472ca */ /* 0x008fe400000e0000 */
[----:B------:R-:W-:Y:S01]  /*bf60*/  R2UR UR37, R27 ;  /* 0x000000001b2572ca */ /* 0x000fe200000e0000 */
[----:B------:R-:W-:Y:S01]  /*bf70*/  UMOV UR38, UR10 ;  /* 0x0000000a00267c82 */ /* 0x000fe20008000000 */
[----:B------:R-:W-:Y:S01]  /*bf80*/  UMOV UR39, UR11 ;  /* 0x0000000b00277c82 */ /* 0x000fe20008000000 */
[----:B------:R-:W-:Y:S02]  /*bf90*/  WARPGROUP.DEPBAR.LE gsb0, 0x0 ;  /* 0x00008000000079c5 */ /* 0x000fe40000010000 */
[----:B------:R-:W-:-:S08]  /*bfa0*/  WARPGROUP.ARRIVE ;  /* 0x00000000000079c5 */ /* 0x000fd00000000000 */
[----:B------:R-:W-:Y:S01]  /*bfb0*/  HGMMA.64x32x16.F32 R152, gdesc[UR36].tnspA, R152, gsb0 ;  /* 0x20600000249879f0 */ /* 0x000fe20008000898 */
[----:B------:R-:W-:Y:S02]  /*bfc0*/  MOV R11, UR45 ;  /* 0x0000002d000b7c02 */ /* 0x000fe40008000f00 */
[----:B------:R-:W-:Y:S02]  /*bfd0*/  MOV R10, UR44 ;  /* 0x0000002c000a7c02 */ /* 0x000fe40008000f00 */
[----:B-----5:R-:W-:Y:S02]  /*bfe0*/  R2UR UR44, R24 ;  /* 0x00000000182c72ca */ /* 0x020fe400000e0000 */
        /* <DEDUP_REMOVED lines=11> */
[----:B------:R-:W-:Y:S02]  /*c0a0*/  R2UR UR5, R49 ;  /* 0x00000000310572ca */ /* 0x000fe400000e0000 */
[----:B------:R-:W-:Y:S01]  /*c0b0*/  MOV R25, UR7 ;  /* 0x0000000700197c02 */ /* 0x000fe20008000f00 */
[----:B------:R-:W-:Y:S01]  /*c0c0*/  UMOV UR7, UR19 ;  /* 0x0000001300077c82 */ /* 0x000fe20008000000 */
[----:B------:R-:W-:Y:S01]  /*c0d0*/  MOV R24, UR6 ;  /* 0x0000000600187c02 */ /* 0x000fe20008000f00 */
[----:B------:R-:W-:Y:S01]  /*c0e0*/  UMOV UR6, UR18 ;  /* 0x0000001200067c82 */ /* 0x000fe20008000000 */
[----:B------:R-:W-:-:S02]  /*c0f0*/  MOV R23, UR41 ;  /* 0x0000002900177c02 */ /* 0x000fc40008000f00 */
[----:B------:R-:W-:Y:S02]  /*c100*/  MOV R22, UR40 ;  /* 0x0000002800167c02 */ /* 0x000fe40008000f00 */
[----:B------:R-:W-:Y:S02]  /*c110*/  R2UR UR24, R46 ;  /* 0x000000002e1872ca */ /* 0x000fe400000e0000 */
[----:B------:R-:W-:Y:S01]  /*c120*/  R2UR UR25, R47 ;  /* 0x000000002f1972ca */ /* 0x000fe200000e0000 */
[----:B------:R-:W-:Y:S01]  /*c130*/  UMOV UR26, UR22 ;  /* 0x00000016001a7c82 */ /* 0x000fe20008000000 */
[----:B------:R-:W-:Y:S02]  /*c140*/  WARPGROUP.DEPBAR.LE gsb0, 0x0 ;  /* 0x00008000000079c5 */ /* 0x000fe40000010000 */
[----:B------:R-:W-:Y:S01]  /*c150*/  WARPGROUP.ARRIVE ;  /* 0x00000000000079c5 */ /* 0x000fe20000000000 */
[----:B------:R-:W-:Y:S01]  /*c160*/  R2UR UR40, R38 ;  /* 0x00000000262872ca */ /* 0x000fe200000e0000 */
[----:B------:R-:W-:Y:S01]  /*c170*/  UMOV UR27, UR23 ;  /* 0x00000017001b7c82 */ /* 0x000fe20008000000 */
[----:B------:R-:W-:Y:S01]  /*c180*/  R2UR UR41, R39 ;  /* 0x00000000272972ca */ /* 0x000fe200000e0000 */
[----:B------:R-:W2:Y:S02]  /*c190*/  LDL.64 R48, [R1+0x3f8] ;  /* 0x0003f80001307983 */ /* 0x000ea40000100a00 */
[----:B------:R-:W-:Y:S02]  /*c1a0*/  HGMMA.64x32x16.F32 R152, gdesc[UR4].tnspA, R152, gsb0 ;  /* 0x20600000049879f0 */ /* 0x000fe40008000898 */
[----:B------:R-:W3:Y:S01]  /*c1b0*/  LDL.64 R38, [R1+0x428] ;  /* 0x0004280001267983 */ /* 0x000ee20000100a00 */
[----:B------:R-:W-:-:S02]  /*c1c0*/  R2UR UR44, R36 ;  /* 0x00000000242c72ca */ /* 0x000fc400000e0000 */
[----:B------:R-:W-:Y:S01]  /*c1d0*/  R2UR UR45, R37 ;  /* 0x00000000252d72ca */ /* 0x000fe200000e0000 */
[----:B------:R-:W4:Y:S04]  /*c1e0*/  LDL.64 R46, [R1+0x3e8] ;  /* 0x0003e800012e7983 */ /* 0x000f280000100a00 */
[----:B------:R-:W5:Y:S01]  /*c1f0*/  LDL.64 R36, [R1+0x418] ;  /* 0x0004180001247983 */ /* 0x000f620000100a00 */
[----:B------:R-:W-:Y:S02]  /*c200*/  WARPGROUP.DEPBAR.LE gsb0, 0x0 ;  /* 0x00008000000079c5 */ /* 0x000fe40000010000 */
[----:B------:R-:W-:-:S06]  /*c210*/  WARPGROUP.ARRIVE ;  /* 0x00000000000079c5 */ /* 0x000fcc0000000000 */
[----:B------:R-:W-:Y:S01]  /*c220*/  HGMMA.64x32x16.F32 R152, gdesc[UR24].tnspA, R152, gsb0 ;  /* 0x20600000189879f0 */ /* 0x000fe20008000898 */
[----:B------:R-:W-:Y:S02]  /*c230*/  R2UR UR27, R201 ;  /* 0x00000000c91b72ca */ /* 0x000fe400000e0000 */
[----:B------:R-:W-:Y:S02]  /*c240*/  R2UR UR26, R200 ;  /* 0x00000000c81a72ca */ /* 0x000fe400000e0000 */
[----:B------:R-:W-:Y:S02]  /*c250*/  R2UR UR28, R44 ;  /* 0x000000002c1c72ca */ /* 0x000fe400000e0000 */
[----:B------:R-:W-:Y:S02]  /*c260*/  R2UR UR29, R45 ;  /* 0x000000002d1d72ca */ /* 0x000fe400000e0000 */
[----:B------:R-:W-:Y:S01]  /*c270*/  R2UR UR32, R42 ;  /* 0x000000002a2072ca */ /* 0x000fe200000e0000 */
[----:B------:R-:W2:Y:S04]  /*c280*/  LDL.64 R44, [R1+0x420] ;  /* 0x00042000012c7983 */ /* 0x000ea80000100a00 */
[----:B------:R-:W-:-:S02]  /*c290*/  UMOV UR31, UR27 ;  /* 0x0000001b001f7c82 */ /* 0x000fc40008000000 */
[----:B------:R-:W-:Y:S01]  /*c2a0*/  UMOV UR30, UR26 ;  /* 0x0000001a001e7c82 */ /* 0x000fe20008000000 */
[----:B------:R-:W-:Y:S02]  /*c2b0*/  WARPGROUP.DEPBAR.LE gsb0, 0x0 ;  /* 0x00008000000079c5 */ /* 0x000fe40000010000 */
[----:B------:R-:W-:-:S06]  /*c2c0*/  WARPGROUP.ARRIVE ;  /* 0x00000000000079c5 */ /* 0x000fcc0000000000 */
[----:B------:R-:W-:Y:S01]  /*c2d0*/  HGMMA.64x32x16.F32 R152, gdesc[UR28].tnspA, R152, gsb0 ;  /* 0x206000001c9879f0 */ /* 0x000fe20008000898 */
[----:B------:R-:W-:Y:S02]  /*c2e0*/  R2UR UR31, R197 ;  /* 0x00000000c51f72ca */ /* 0x000fe400000e0000 */
[----:B------:R-:W-:Y:S02]  /*c2f0*/  R2UR UR30, R196 ;  /* 0x00000000c41e72ca */ /* 0x000fe400000e0000 */
[----:B------:R-:W-:Y:S02]  /*c300*/  R2UR UR33, R43 ;  /* 0x000000002b2172ca */ /* 0x000fe400000e0000 */
[----:B------:R-:W-:Y:S01]  /*c310*/  R2UR UR36, R40 ;  /* 0x00000000282472ca */ /* 0x000fe200000e0000 */
[----:B------:R-:W4:Y:S06]  /*c320*/  LDL.64 R42, [R1+0x410] ;  /* 0x00041000012a7983 */ /* 0x000f2c0000100a00 */
        /* <DEDUP_REMOVED lines=8> */
[----:B------:R-:W-:Y:S01]  /*c3b0*/  MOV R185, UR43 ;  /* 0x0000002b00b97c02 */ /* 0x000fe20008000f00 */
        /* <DEDUP_REMOVED lines=8> */
[----:B------:R-:W-:Y:S02]  /*c440*/  MOV R184, UR42 ;  /* 0x0000002a00b87c02 */ /* 0x000fe40008000f00 */
[----:B------:R-:W-:Y:S02]  /*c450*/  MOV R7, UR49 ;  /* 0x0000003100077c02 */ /* 0x000fe40008000f00 */
[----:B------:R-:W-:Y:S02]  /*c460*/  MOV R5, UR48 ;  /* 0x0000003000057c02 */ /* 0x000fe40008000f00 */
[----:B------:R-:W-:-:S03]  /*c470*/  R2UR UR48, R34 ;  /* 0x00000000223072ca */ /* 0x000fc600000e0000 */
[----:B------:R-:W-:Y:S02]  /*c480*/  UMOV UR43, UR39 ;  /* 0x00000027002b7c82 */ /* 0x000fe40008000000 */
[----:B------:R-:W-:Y:S01]  /*c490*/  UMOV UR42, UR38 ;  /* 0x00000026002a7c82 */ /* 0x000fe20008000000 */
[----:B------:R-:W-:Y:S02]  /*c4a0*/  R2UR UR49, R35 ;  /* 0x00000000233172ca */ /* 0x000fe400000e0000 */
[----:B------:R-:W4:Y:S01]  /*c4b0*/  LDL.64 R34, [R1+0x430] ;  /* 0x0004300001227983 */ /* 0x000f220000100a00 */
[----:B------:R-:W-:Y:S02]  /*c4c0*/  R2UR UR56, R32 ;  /* 0x00000000203872ca */ /* 0x000fe400000e0000 */
[----:B------:R-:W-:Y:S02]  /*c4d0*/  R2UR UR57, R33 ;  /* 0x00000000213972ca */ /* 0x000fe400000e0000 */
[----:B------:R-:W4:Y:S01]  /*c4e0*/  LDL.64 R32, [R1+0x3f0] ;  /* 0x0003f00001207983 */ /* 0x000f220000100a00 */
[----:B------:R-:W-:-:S02]  /*c4f0*/  WARPGROUP.DEPBAR.LE gsb0, 0x0 ;  /* 0x00008000000079c5 */ /* 0x000fc40000010000 */
[----:B------:R-:W-:-:S06]  /*c500*/  WARPGROUP.ARRIVE ;  /* 0x00000000000079c5 */ /* 0x000fcc0000000000 */
[----:B------:R-:W-:Y:S01]  /*c510*/  HGMMA.64x32x16.F32 R152, gdesc[UR40].tnspA, R152, gsb0 ;  /* 0x20600000289879f0 */ /* 0x000fe20008000898 */
[----:B------:R-:W-:Y:S02]  /*c520*/  R2UR UR43, R185 ;  /* 0x00000000b92b72ca */ /* 0x000fe400000e0000 */
[----:B------:R-:W-:Y:S01]  /*c530*/  R2UR UR42, R184 ;  /* 0x00000000b82a72ca */ /* 0x000fe200000e0000 */
[----:B---3--:R-:W-:Y:S02]  /*c540*/  IMAD.WIDE R184, R0, 0x2, R38 ;  /* 0x0000000200b87825 */ /* 0x008fe400078e0226 */
[----:B------:R-:W3:Y:S01]  /*c550*/  LDL.64 R38, [R1+0x3d0] ;  /* 0x0003d00001267983 */ /* 0x000ee20000100a00 */
[----:B------:R-:W-:Y:S02]  /*c560*/  R2UR UR41, R23 ;  /* 0x00000000172972ca */ /* 0x000fe400000e0000 */
[----:B------:R-:W-:Y:S01]  /*c570*/  R2UR UR40, R22 ;  /* 0x00000000162872ca */ /* 0x000fe200000e0000 */
[----:B-----5:R-:W-:Y:S01]  /*c580*/  IMAD.WIDE R22, R0, 0x2, R36 ;  /* 0x0000000200167825 */ /* 0x020fe200078e0224 */
[----:B------:R-:W-:Y:S01]  /*c590*/  MOV R9, UR51 ;  /* 0x0000003300097c02 */ /* 0x000fe20008000f00 */
[----:B------:R-:W5:Y:S02]  /*c5a0*/  LDL.64 R36, [R1+0x3c8] ;  /* 0x0003c80001247983 */ /* 0x000f640000100a00 */
[----:B------:R-:W-:-:S02]  /*c5b0*/  UMOV UR47, UR43 ;  /* 0x0000002b002f7c82 */ /* 0x000fc40008000000 */
[----:B------:R-:W-:Y:S01]  /*c5c0*/  UMOV UR46, UR42 ;  /* 0x0000002a002e7c82 */ /* 0x000fe20008000000 */
[----:B------:R-:W-:Y:S01]  /*c5d0*/  MOV R8, UR50 ;  /* 0x0000003200087c02 */ /* 0x000fe20008000f00 */
[----:B------:R2:W5:Y:S01]  /*c5e0*/  LDG.E.U16 R238, desc[UR60][R184.64] ;  /* 0x0000003cb8ee7981 */ /* 0x000562000c1e1500 */
[----:B------:R-:W-:Y:S02]  /*c5f0*/  MOV R29, UR59 ;  /* 0x0000003b001d7c02 */ /* 0x000fe40008000f00 */
[----:B------:R-:W-:Y:S02]  /*c600*/  MOV R28, UR58 ;  /* 0x0000003a001c7c02 */ /* 0x000fe40008000f00 */
[----:B------:R-:W-:Y:S02]  /*c610*/  R2UR UR4, R30 ;  /* 0x000000001e0472ca */ /* 0x000fe400000e0000 */
[----:B------:R-:W-:Y:S01]  /*c620*/  R2UR UR5, R31 ;  /* 0x000000001f0572ca */ /* 0x000fe200000e0000 */
[----:B------:R-:W-:Y:S01]  /*c630*/  UMOV UR6, UR54 ;  /* 0x0000003600067c82 */ /* 0x000fe20008000000 */
[----:B------:R-:W5:Y:S01]  /*c640*/  LDL.64 R30, [R1+0x3e0] ;  /* 0x0003e000011e7983 */ /* 0x000f620000100a00 */
[----:B------:R-:W-:-:S03]  /*c650*/  UMOV UR7, UR55 ;  /* 0x0000003700077c82 */ /* 0x000fc60008000000 */
[----:B------:R-:W5:Y:S01]  /*c660*/  LDG.E.U16 R217, desc[UR60][R22.64] ;  /* 0x0000003c16d97981 */ /* 0x000f62000c1e1500 */
[----:B------:R-:W-:Y:S02]  /*c670*/  WARPGROUP.DEPBAR.LE gsb0, 0x0 ;  /* 0x00008000000079c5 */ /* 0x000fe40000010000 */
[----:B------:R-:W-:-:S06]  /*c680*/  WARPGROUP.ARRIVE ;  /* 0x00000000000079c5 */ /* 0x000fcc0000000000 */
[----:B------:R-:W-:Y:S01]  /*c690*/  HGMMA.64x32x16.F32 R152, gdesc[UR44].tnspA, R152, gsb0 ;  /* 0x206000002c9879f0 */ /* 0x000fe20008000898 */
[----:B------:R-:W-:Y:S02]  /*c6a0*/  R2UR UR47, R13 ;  /* 0x000000000d2f72ca */ /* 0x000fe400000e0000 */
[----:B------:R-:W-:-:S11]  /*c6b0*/  R2UR UR46, R12 ;  /* 0x000000000c2e72ca */ /* 0x000fd600000e0000 */
[----:B------:R-:W-:Y:S02]  /*c6c0*/  UMOV UR51, UR47 ;  /* 0x0000002f00337c82 */ /* 0x000fe40008000000 */
[----:B------:R-:W-:Y:S01]  /*c6d0*/  UMOV UR50, UR46 ;  /* 0x0000002e00327c82 */ /* 0x000fe20008000000 */
        /* <DEDUP_REMOVED lines=10> */
[C---:B------:R-:W-:Y:S02]  /*c780*/  IMAD.WIDE R8, R0.reuse, 0x2, R52 ;  /* 0x0000000200087825 */ /* 0x040fe400078e0234 */
[----:B------:R-:W5:Y:S02]  /*c790*/  LDL.64 R52, [R1+0x3b0] ;  /* 0x0003b00001347983 */ /* 0x000f640000100a00 */
[C---:B------:R-:W-:Y:S02]  /*c7a0*/  IMAD.WIDE R12, R0.reuse, 0x2, R50 ;  /* 0x00000002000c7825 */ /* 0x040fe400078e0232 */
[----:B------:R-:W5:Y:S01]  /*c7b0*/  LDL.64 R50, [R1+0x3a0] ;  /* 0x0003a00001327983 */ /* 0x000f620000100a00 */
[----:B------:R-:W-:Y:S01]  /*c7c0*/  R2UR UR45, R11 ;  /* 0x000000000b2d72ca */ /* 0x000fe200000e0000 */
[----:B--2---:R-:W-:Y:S01]  /*c7d0*/  IMAD.WIDE R184, R0, 0x2, R44 ;  /* 0x0000000200b87825 */ /* 0x004fe200078e022c */
[----:B------:R-:W-:Y:S01]  /*c7e0*/  R2UR UR44, R10 ;  /* 0x000000000a2c72ca */ /* 0x000fe200000e0000 */
[----:B------:R4:W2:Y:S02]  /*c7f0*/  LDG.E.U16 R239, desc[UR60][R8.64] ;  /* 0x0000003c08ef7981 */ /* 0x0008a4000c1e1500 */
[----:B------:R-:W-:-:S02]  /*c800*/  IMAD.WIDE R10, R0, 0x2, R48 ;  /* 0x00000002000a7825 */ /* 0x000fc400078e0230 */
[----:B------:R-:W2:Y:S04]  /*c810*/  LDL.64 R48, [R1+0x3b8] ;  /* 0x0003b80001307983 */ /* 0x000ea80000100a00 */
[----:B------:R-:W2:Y:S01]  /*c820*/  LDL.64 R44, [R1+0x360] ;  /* 0x00036000012c7983 */ /* 0x000ea20000100a00 */
[----:B----4-:R-:W-:-:S03]  /*c830*/  IMAD.WIDE R8, R0, 0x2, R46 ;  /* 0x0000000200087825 */ /* 0x010fc600078e022e */
[----:B------:R-:W4:Y:S01]  /*c840*/  LDL.64 R46, [R1+0x370] ;  /* 0x00037000012e7983 */ /* 0x000f220000100a00 */
[----:B------:R-:W-:Y:S01]  /*c850*/  IMAD.WIDE R22, R0, 0x2, R42 ;  /* 0x0000000200167825 */ /* 0x000fe200078e022a */
[----:B------:R-:W-:Y:S02]  /*c860*/  R2UR UR36, R186 ;  /* 0x00000000ba2472ca */ /* 0x000fe400000e0000 */
[----:B------:R-:W4:Y:S01]  /*c870*/  LDL.64 R42, [R1+0x3a8] ;  /* 0x0003a800012a7983 */ /* 0x000f220000100a00 */
[----:B------:R-:W-:-:S03]  /*c880*/  R2UR UR29, R195 ;  /* 0x00000000c31d72ca */ /* 0x000fc600000e0000 */
[----:B------:R-:W4:Y:S01]  /*c890*/  LDG.E.U16 R186, desc[UR60][R8.64] ;  /* 0x0000003c08ba7981 */ /* 0x000f22000c1e1500 */
[----:B------:R-:W-:-:S03]  /*c8a0*/  R2UR UR37, R187 ;  /* 0x00000000bb2572ca */ /* 0x000fc600000e0000 */
[----:B------:R0:W4:Y:S04]  /*c8b0*/  LDG.E.U16 R195, desc[UR60][R12.64] ;  /* 0x0000003c0cc37981 */ /* 0x000128000c1e1500 */
[----:B------:R1:W4:Y:S01]  /*c8c0*/  LDG.E.U16 R187, desc[UR60][R10.64] ;  /* 0x0000003c0abb7981 */ /* 0x000322000c1e1500 */
[----:B0-----:R-:W-:-:S03]  /*c8d0*/  IMAD.WIDE R12, R0, 0x2, R40 ;  /* 0x00000002000c7825 */ /* 0x001fc600078e0228 */
[----:B------:R-:W4:Y:S01]  /*c8e0*/  LDL.64 R40, [R1+0x350] ;  /* 0x0003500001287983 */ /* 0x000f220000100a00 */
[----:B------:R-:W-:Y:S02]  /*c8f0*/  WARPGROUP.DEPBAR.LE gsb0, 0x0 ;  /* 0x00008000000079c5 */ /* 0x000fe40000010000 */
[----:B------:R-:W-:Y:S01]  /*c900*/  WARPGROUP.ARRIVE ;  /* 0x00000000000079c5 */ /* 0x000fe20000000000 */
[----:B------:R-:W-:Y:S02]  /*c910*/  IMAD.WIDE R8, R0, 0x2, R34 ;  /* 0x0000000200087825 */ /* 0x000fe400078e0222 */
[----:B------:R3:W4:Y:S03]  /*c920*/  LDG.E.U16 R34, desc[UR60][R184.64] ;  /* 0x0000003cb8227981 */ /* 0x000726000c1e1500 */
[----:B------:R-:W-:Y:S01]  /*c930*/  HGMMA.64x32x16.F32 R152, gdesc[UR4].tnspA, R152, gsb0 ;  /* 0x20600000049879f0 */ /* 0x000fe20008000898 */
[----:B------:R-:W-:Y:S01]  /*c940*/  R2UR UR6, R54 ;  /* 0x00000000360672ca */ /* 0x000fe200000e0000 */
[C---:B-1----:R-:W-:Y:S01]  /*c950*/  IMAD.WIDE R10, R0.reuse, 0x2, R32 ;  /* 0x00000002000a7825 */ /* 0x042fe200078e0220 */
[----:B------:R-:W-:Y:S01]  /*c960*/  R2UR UR7, R55 ;  /* 0x00000000370772ca */ /* 0x000fe200000e0000 */
[----:B------:R5:W4:Y:S04]  /*c970*/  LDG.E.U16 R33, desc[UR60][R22.64] ;  /* 0x0000003c16217981 */ /* 0x000b28000c1e1500 */
[----:B------:R-:W4:Y:S04]  /*c980*/  LDL.64 R54, [R1+0x380] ;  /* 0x0003800001367983 */ /* 0x000f280000100a00 */
[----:B------:R-:W4:Y:S04]  /*c990*/  LDG.E.U16 R35, desc[UR60][R8.64] ;  /* 0x0000003c08237981 */ /* 0x000f28000c1e1500 */
[----:B------:R0:W4:Y:S01]  /*c9a0*/  LDG.E.U16 R32, desc[UR60][R12.64] ;  /* 0x0000003c0c207981 */ /* 0x000122000c1e1500 */
[----:B---3--:R-:W-:-:S03]  /*c9b0*/  IMAD.WIDE R184, R0, 0x2, R38 ;  /* 0x0000000200b87825 */ /* 0x008fc600078e0226 */
[----:B------:R-:W3:Y:S01]  /*c9c0*/  LDL.64 R38, [R1+0x340] ;  /* 0x0003400001267983 */ /* 0x000ee20000100a00 */
[----:B-----5:R-:W-:-:S03]  /*c9d0*/  IMAD.WIDE R22, R0, 0x2, R36 ;  /* 0x0000000200167825 */ /* 0x020fc600078e0224 */
[----:B------:R-:W5:Y:S04]  /*c9e0*/  LDG.E.U16 R249, desc[UR60][R184.64] ;  /* 0x0000003cb8f97981 */ /* 0x000f68000c1e1500 */
[----:B------:R-:W5:Y:S01]  /*c9f0*/  LDL.64 R36, [R1+0x330] ;  /* 0x0003300001247983 */ /* 0x000f620000100a00 */
[----:B0-----:R-:W-:-:S03]  /*ca00*/  IMAD.WIDE R12, R0, 0x2, R58 ;  /* 0x00000002000c7825 */ /* 0x001fc600078e023a */
[----:B------:R-:W5:Y:S04]  /*ca10*/  LDL.64 R58, [R1+0x320] ;  /* 0x00032000013a7983 */ /* 0x000f680000100a00 */
[----:B------:R0:W5:Y:S01]  /*ca20*/  LDG.E.U16 R252, desc[UR60][R22.64] ;  /* 0x0000003c16fc7981 */ /* 0x000162000c1e1500 */
[----:B------:R-:W-:-:S03]  /*ca30*/  IMAD.WIDE R8, R0, 0x2, R30 ;  /* 0x0000000200087825 */ /* 0x000fc600078e021e */
[----:B------:R1:W5:Y:S04]  /*ca40*/  LDG.E.U16 R31, desc[UR60][R10.64] ;  /* 0x0000003c0a1f7981 */ /* 0x000368000c1e1500 */
[----:B------:R1:W5:Y:S01]  /*ca50*/  LDG.E.U16 R30, desc[UR60][R8.64] ;  /* 0x0000003c081e7981 */ /* 0x000362000c1e1500 */
[----:B0-----:R-:W-:-:S03]  /*ca60*/  IMAD.WIDE R22, R0, 0x2, R56 ;  /* 0x0000000200167825 */ /* 0x001fc600078e0238 */
[----:B------:R-:W5:Y:S04]  /*ca70*/  LDG.E.U16 R247, desc[UR60][R12.64] ;  /* 0x0000003c0cf77981 */ /* 0x000f68000c1e1500 */
[----:B------:R-:W5:Y:S04]  /*ca80*/  LDG.E.U16 R244, desc[UR60][R22.64] ;  /* 0x0000003c16f47981 */ /* 0x000f68000c1e1500 */
[----:B------:R-:W5:Y:S01]  /*ca90*/  LDL.64 R56, [R1+0x2c0] ;  /* 0x0002c00001387983 */ /* 0x000f620000100a00 */
[----:B-1----:R-:W-:-:S03]  /*caa0*/  IMAD.WIDE R10, R0, 0x2, R52 ;  /* 0x00000002000a7825 */ /* 0x002fc600078e0234 */
[----:B------:R-:W5:Y:S01]  /*cab0*/  LDL.64 R52, [R1+0x310] ;  /* 0x0003100001347983 */ /* 0x000f620000100a00 */
[----:B------:R-:W-:-:S03]  /*cac0*/  IMAD.WIDE R8, R0, 0x2, R50 ;  /* 0x0000000200087825 */ /* 0x000fc600078e0232 */
[----:B------:R-:W5:Y:S04]  /*cad0*/  LDL.64 R50, [R1+0x300] ;  /* 0x0003000001327983 */ /* 0x000f680000100a00 */
[----:B------:R4:W5:Y:S01]  /*cae0*/  LDG.E.U16 R246, desc[UR60][R10.64] ;  /* 0x0000003c0af67981 */ /* 0x000962000c1e1500 */
[----:B--2---:R-:W-:-:S03]  /*caf0*/  IMAD.WIDE R184, R0, 0x2, R48 ;  /* 0x0000000200b87825 */ /* 0x004fc600078e0230 */
[----:B------:R0:W2:Y:S04]  /*cb00*/  LDG.E.U16 R245, desc[UR60][R8.64] ;  /* 0x0000003c08f57981 */ /* 0x0000a8000c1e1500 */
[----:B------:R-:W2:Y:S01]  /*cb10*/  LDL.64 R48, [R1+0x2f0] ;  /* 0x0002f00001307983 */ /* 0x000ea20000100a00 */
[----:B----4-:R-:W-:-:S03]  /*cb20*/  IMAD.WIDE R10, R0, 0x2, R46 ;  /* 0x00000002000a7825 */ /* 0x010fc600078e022e */
[----:B------:R-:W4:Y:S01]  /*cb30*/  LDL.64 R46, [R1+0x2e0] ;  /* 0x0002e000012e7983 */ /* 0x000f220000100a00 */
[----:B0-----:R-:W-:-:S03]  /*cb40*/  IMAD.WIDE R8, R0, 0x2, R44 ;  /* 0x0000000200087825 */ /* 0x001fc600078e022c */
[----:B------:R-:W4:Y:S01]  /*cb50*/  LDL.64 R44, [R1+0x2d0] ;  /* 0x0002d000012c7983 */ /* 0x000f220000100a00 */
[----:B------:R-:W-:-:S03]  /*cb60*/  IMAD.WIDE R22, R0, 0x2, R42 ;  /* 0x0000000200167825 */ /* 0x000fc600078e022a */
[----:B------:R-:W4:Y:S04]  /*cb70*/  LDL.64 R42, [R1+0x2a0] ;  /* 0x0002a000012a7983 */ /* 0x000f280000100a00 */
[----:B------:R-:W4:Y:S04]  /*cb80*/  LDG.E.U16 R241, desc[UR60][R10.64] ;  /* 0x0000003c0af17981 */ /* 0x000f28000c1e1500 */
[----:B------:R-:W4:Y:S04]  /*cb90*/  LDG.E.U16 R240, desc[UR60][R8.64] ;  /* 0x0000003c08f07981 */ /* 0x000f28000c1e1500 */
[----:B------:R-:W4:Y:S01]  /*cba0*/  LDG.E.U16 R248, desc[UR60][R22.64] ;  /* 0x0000003c16f87981 */ /* 0x000f22000c1e1500 */
[----:B------:R-:W-:-:S02]  /*cbb0*/  R2UR UR28, R194 ;  /* 0x00000000c21c72ca */ /* 0x000fc400000e0000 */
[----:B------:R-:W-:Y:S02]  /*cbc0*/  R2UR UR33, R191 ;  /* 0x00000000bf2172ca */ /* 0x000fe400000e0000 */
[----:B------:R-:W-:Y:S02]  /*cbd0*/  R2UR UR32, R190 ;  /* 0x00000000be2072ca */ /* 0x000fe400000e0000 */
[----:B------:R-:W-:Y:S02]  /*cbe0*/  R2UR UR48, R5 ;  /* 0x00000000053072ca */ /* 0x000fe400000e0000 */
[----:B------:R-:W-:Y:S01]  /*cbf0*/  R2UR UR25, R199 ;  /* 0x00000000c71972ca */ /* 0x000fe200000e0000 */
[----:B------:R-:W4:Y:S01]  /*cc00*/  LDL.64 R22, [R1+0x260] ;  /* 0x0002600001167983 */ /* 0x000f220000100a00 */
[----:B------:R-:W-:Y:S01]  /*cc10*/  R2UR UR24, R198 ;  /* 0x00000000c61872ca */ /* 0x000fe200000e0000 */
[----:B------:R-:W-:Y:S02]  /*cc20*/  WARPGROUP.DEPBAR.LE gsb0, 0x0 ;  /* 0x00008000000079c5 */ /* 0x000fe40000010000 */
[----:B------:R-:W4:Y:S01]  /*cc30*/  LDG.E.U16 R250, desc[UR60][R184.64] ;  /* 0x0000003cb8fa7981 */ /* 0x000f22000c1e1500 */
[----:B------:R-:W-:-:S03]  /*cc40*/  IMAD.WIDE R12, R0, 0x2, R54 ;  /* 0x00000002000c7825 */ /* 0x000fc600078e0236 */
[----:B------:R-:W4:Y:S04]  /*cc50*/  LDL.64 R54, [R1+0x2b0] ;  /* 0x0002b00001367983 */ /* 0x000f280000100a00 */
[----:B------:R0:W4:Y:S02]  /*cc60*/  LDG.E.U16 R243, desc[UR60][R12.64] ;  /* 0x0000003c0cf37981 */ /* 0x000124000c1e1500 */
[C---:B0-----:R-:W-:Y:S02]  /*cc70*/  IMAD.WIDE R12, R0.reuse, 0x2, R40 ;  /* 0x00000002000c7825 */ /* 0x041fe400078e0228 */
[----:B------:R-:W4:Y:S04]  /*cc80*/  LDL.64 R40, [R1+0x290] ;  /* 0x0002900001287983 */ /* 0x000f280000100a00 */
[----:B------:R0:W4:Y:S01]  /*cc90*/  LDG.E.U16 R237, desc[UR60][R12.64] ;  /* 0x0000003c0ced7981 */ /* 0x000122000c1e1500 */
[----:B---3--:R-:W-:-:S03]  /*cca0*/  IMAD.WIDE R10, R0, 0x2, R38 ;  /* 0x00000002000a7825 */ /* 0x008fc600078e0226 */
[----:B------:R-:W3:Y:S04]  /*ccb0*/  LDL.64 R38, [R1+0x280] ;  /* 0x0002800001267983 */ /* 0x000ee80000100a00 */
[----:B------:R1:W3:Y:S01]  /*ccc0*/  LDG.E.U16 R236, desc[UR60][R10.64] ;  /* 0x0000003c0aec7981 */ /* 0x0002e2000c1e1500 */
[----:B-----5:R-:W-:-:S03]  /*ccd0*/  IMAD.WIDE R8, R0, 0x2, R36 ;  /* 0x0000000200087825 */ /* 0x020fc600078e0224 */
[----:B------:R-:W5:Y:S01]  /*cce0*/  LDL.64 R36, [R1+0x270] ;  /* 0x0002700001247983 */ /* 0x000f620000100a00 */
[----:B0-----:R-:W-:-:S03]  /*ccf0*/  IMAD.WIDE R12, R0, 0x2, R58 ;  /* 0x00000002000c7825 */ /* 0x001fc600078e023a */
[----:B------:R0:W5:Y:S04]  /*cd00*/  LDG.E.U16 R235, desc[UR60][R8.64] ;  /* 0x0000003c08eb7981 */ /* 0x000168000c1e1500 */
[----:B------:R2:W5:Y:S04]  /*cd10*/  LDG.E.U16 R233, desc[UR60][R12.64] ;  /* 0x0000003c0ce97981 */ /* 0x000568000c1e1500 */
[----:B------:R-:W5:Y:S01]  /*cd20*/  LDL.64 R58, [R1+0x2f8] ;  /* 0x0002f800013a7983 */ /* 0x000f620000100a00 */
[----:B-1----:R-:W-:-:S03]  /*cd30*/  IMAD.WIDE R10, R0, 0x2, R52 ;  /* 0x00000002000a7825 */ /* 0x002fc600078e0234 */
[----:B------:R-:W5:Y:S01]  /*cd40*/  LDL.64 R52, [R1+0x250] ;  /* 0x0002500001347983 */ /* 0x000f620000100a00 */
[----:B0-----:R-:W-:-:S03]  /*cd50*/  IMAD.WIDE R8, R0, 0x2, R50 ;  /* 0x0000000200087825 */ /* 0x001fc600078e0232 */
[----:B------:R4:W5:Y:S04]  /*cd60*/  LDG.E.U16 R231, desc[UR60][R10.64] ;  /* 0x0000003c0ae77981 */ /* 0x000968000c1e1500 */
[----:B------:R0:W5:Y:S04]  /*cd70*/  LDG.E.U16 R232, desc[UR60][R8.64] ;  /* 0x0000003c08e87981 */ /* 0x000168000c1e1500 */
[----:B------:R-:W5:Y:S01]  /*cd80*/  LDL.64 R50, [R1+0x240] ;  /* 0x0002400001327983 */ /* 0x000f620000100a00 */
[----:B--2---:R-:W-:-:S03]  /*cd90*/  IMAD.WIDE R12, R0, 0x2, R48 ;  /* 0x00000002000c7825 */ /* 0x004fc600078e0230 */
[----:B------:R-:W2:Y:S01]  /*cda0*/  LDL.64 R48, [R1+0x398] ;  /* 0x0003980001307983 */ /* 0x000ea20000100a00 */
[----:B----4-:R-:W-:-:S03]  /*cdb0*/  IMAD.WIDE R10, R0, 0x2, R46 ;  /* 0x00000002000a7825 */ /* 0x010fc600078e022e */
[----:B------:R-:W4:Y:S01]  /*cdc0*/  LDL.64 R46, [R1+0x388] ;  /* 0x00038800012e7983 */ /* 0x000f220000100a00 */
[----:B0-----:R-:W-:-:S03]  /*cdd0*/  IMAD.WIDE R8, R0, 0x2, R44 ;  /* 0x0000000200087825 */ /* 0x001fc600078e022c */
[----:B------:R0:W4:Y:S04]  /*cde0*/  LDG.E.U16 R230, desc[UR60][R12.64] ;  /* 0x0000003c0ce67981 */ /* 0x000128000c1e1500 */
[----:B------:R-:W4:Y:S04]  /*cdf0*/  LDG.E.U16 R229, desc[UR60][R10.64] ;  /* 0x0000003c0ae57981 */ /* 0x000f28000c1e1500 */
[----:B------:R1:W4:Y:S01]  /*ce00*/  LDG.E.U16 R226, desc[UR60][R8.64] ;  /* 0x0000003c08e27981 */ /* 0x000322000c1e1500 */
[----:B0-----:R-:W-:-:S03]  /*ce10*/  IMAD.WIDE R12, R0, 0x2, R56 ;  /* 0x00000002000c7825 */ /* 0x001fc600078e0238 */
[----:B------:R-:W4:Y:S04]  /*ce20*/  LDL.64 R44, [R1+0x378] ;  /* 0x00037800012c7983 */ /* 0x000f280000100a00 */
[----:B------:R0:W4:Y:S01]  /*ce30*/  LDG.E.U16 R228, desc[UR60][R12.64] ;  /* 0x0000003c0ce47981 */ /* 0x000122000c1e1500 */
[----:B-1----:R-:W-:-:S03]  /*ce40*/  IMAD.WIDE R8, R0, 0x2, R42 ;  /* 0x0000000200087825 */ /* 0x002fc600078e022a */
[----:B------:R-:W4:Y:S04]  /*ce50*/  LDL.64 R42, [R1+0x368] ;  /* 0x00036800012a7983 */ /* 0x000f280000100a00 */
[----:B------:R-:W4:Y:S04]  /*ce60*/  LDG.E.U16 R225, desc[UR60][R8.64] ;  /* 0x0000003c08e17981 */ /* 0x000f28000c1e1500 */
[----:B------:R-:W4:Y:S01]  /*ce70*/  LDL.64 R56, [R1+0x2e8] ;  /* 0x0002e80001387983 */ /* 0x000f220000100a00 */
[----:B------:R-:W-:-:S03]  /*ce80*/  IMAD.WIDE R10, R0, 0x2, R54 ;  /* 0x00000002000a7825 */ /* 0x000fc600078e0236 */
[----:B------:R-:W4:Y:S04]  /*ce90*/  LDL.64 R54, [R1+0x2d8] ;  /* 0x0002d80001367983 */ /* 0x000f280000100a00 */
[----:B------:R3:W4:Y:S01]  /*cea0*/  LDG.E.U16 R227, desc[UR60][R10.64] ;  /* 0x0000003c0ae37981 */ /* 0x000722000c1e1500 */
[----:B0-----:R-:W-:-:S03]  /*ceb0*/  IMAD.WIDE R12, R0, 0x2, R40 ;  /* 0x00000002000c7825 */ /* 0x001fc600078e0228 */
[----:B------:R-:W4:Y:S04]  /*cec0*/  LDL.64 R40, [R1+0x358] ;  /* 0x0003580001287983 */ /* 0x000f280000100a00 */
[----:B------:R0:W4:Y:S01]  /*ced0*/  LDG.E.U16 R224, desc[UR60][R12.64] ;  /* 0x0000003c0ce07981 */ /* 0x000122000c1e1500 */
[----:B---3--:R-:W-:-:S03]  /*cee0*/  IMAD.WIDE R10, R0, 0x2, R38 ;  /* 0x00000002000a7825 */ /* 0x008fc600078e0226 */
[----:B------:R-:W3:Y:S01]  /*cef0*/  LDL.64 R38, [R1+0x348] ;  /* 0x0003480001267983 */ /* 0x000ee20000100a00 */
[----:B0-----:R-:W-:-:S03]  /*cf00*/  IMAD.WIDE R12, R0, 0x2, R22 ;  /* 0x00000002000c7825 */ /* 0x001fc600078e0216 */
[----:B------:R-:W3:Y:S01]  /*cf10*/  LDL.64 R22, [R1+0x328] ;  /* 0x0003280001167983 */ /* 0x000ee20000100a00 */
[----:B-----5:R-:W-:-:S03]  /*cf20*/  IMAD.WIDE R8, R0, 0x2, R36 ;  /* 0x0000000200087825 */ /* 0x020fc600078e0224 */
[----:B------:R0:W5:Y:S04]  /*cf30*/  LDG.E.U16 R223, desc[UR60][R10.64] ;  /* 0x0000003c0adf7981 */ /* 0x000168000c1e1500 */
[----:B------:R-:W5:Y:S04]  /*cf40*/  LDL.64 R36, [R1+0x338] ;  /* 0x0003380001247983 */ /* 0x000f680000100a00 */
[----:B------:R1:W5:Y:S04]  /*cf50*/  LDG.E.U16 R222, desc[UR60][R8.64] ;  /* 0x0000003c08de7981 */ /* 0x000368000c1e1500 */
[----:B------:R2:W5:Y:S01]  /*cf60*/  LDG.E.U16 R219, desc[UR60][R12.64] ;  /* 0x0000003c0cdb7981 */ /* 0x000562000c1e1500 */
[----:B0-----:R-:W-:-:S03]  /*cf70*/  IMAD.WIDE R10, R0, 0x2, R52 ;  /* 0x00000002000a7825 */ /* 0x001fc600078e0234 */
[----:B------:R-:W5:Y:S04]  /*cf80*/  LDL.64 R52, [R1+0x2c8] ;  /* 0x0002c80001347983 */ /* 0x000f680000100a00 */
[----:B------:R4:W5:Y:S01]  /*cf90*/  LDG.E.U16 R215, desc[UR60][R10.64] ;  /* 0x0000003c0ad77981 */ /* 0x000962000c1e1500 */
[----:B-1----:R-:W-:-:S03]  /*cfa0*/  IMAD.WIDE R8, R0, 0x2, R50 ;  /* 0x0000000200087825 */ /* 0x002fc600078e0232 */
[----:B------:R-:W5:Y:S01]  /*cfb0*/  LDL.64 R50, [R1+0x2b8] ;  /* 0x0002b80001327983 */ /* 0x000f620000100a00 */
[----:B--2---:R-:W-:-:S03]  /*cfc0*/  IMAD.WIDE R12, R0, 0x2, R48 ;  /* 0x00000002000c7825 */ /* 0x004fc600078e0230 */
[----:B------:R-:W2:Y:S01]  /*cfd0*/  LDL.64 R48, [R1+0x2a8] ;  /* 0x0002a80001307983 */ /* 0x000ea20000100a00 */
[----:B----4-:R-:W-:-:S03]  /*cfe0*/  IMAD.WIDE R10, R0, 0x2, R46 ;  /* 0x00000002000a7825 */ /* 0x010fc600078e022e */
[----:B------:R-:W4:Y:S04]  /*cff0*/  LDL.64 R46, [R1+0x298] ;  /* 0x00029800012e7983 */ /* 0x000f280000100a00 */
[----:B------:R0:W4:Y:S04]  /*d000*/  LDG.E.U16 R194, desc[UR60][R8.64] ;  /* 0x0000003c08c27981 */ /* 0x000128000c1e1500 */
[----:B------:R1:W4:Y:S04]  /*d010*/  LDG.E.U16 R192, desc[UR60][R10.64] ;  /* 0x0000003c0ac07981 */ /* 0x000328000c1e1500 */
[----:B------:R-:W4:Y:S01]  /*d020*/  LDG.E.U16 R193, desc[UR60][R12.64] ;  /* 0x0000003c0cc17981 */ /* 0x000f22000c1e1500 */
[----:B0-----:R-:W-:-:S03]  /*d030*/  IMAD.WIDE R8, R0, 0x2, R44 ;  /* 0x0000000200087825 */ /* 0x001fc600078e022c */
[----:B------:R-:W4:Y:S04]  /*d040*/  LDL.64 R44, [R1+0x288] ;  /* 0x00028800012c7983 */ /* 0x000f280000100a00 */
[----:B------:R0:W4:Y:S01]  /*d050*/  LDG.E.U16 R189, desc[UR60][R8.64] ;  /* 0x0000003c08bd7981 */ /* 0x000122000c1e1500 */
[----:B-1----:R-:W-:-:S03]  /*d060*/  IMAD.WIDE R10, R0, 0x2, R42 ;  /* 0x00000002000a7825 */ /* 0x002fc600078e022a */
[----:B------:R-:W4:Y:S04]  /*d070*/  LDL.64 R42, [R1+0x278] ;  /* 0x00027800012a7983 */ /* 0x000f280000100a00 */
[----:B------:R-:W4:Y:S01]  /*d080*/  LDG.E.U16 R190, desc[UR60][R10.64] ;  /* 0x0000003c0abe7981 */ /* 0x000f22000c1e1500 */
[----:B0-----:R-:W-:-:S03]  /*d090*/  IMAD.WIDE R8, R0, 0x2, R40 ;  /* 0x0000000200087825 */ /* 0x001fc600078e0228 */
[----:B------:R-:W4:Y:S04]  /*d0a0*/  LDL.64 R40, [R1+0x268] ;  /* 0x0002680001287983 */ /* 0x000f280000100a00 */
[----:B------:R0:W4:Y:S01]  /*d0b0*/  LDG.E.U16 R191, desc[UR60][R8.64] ;  /* 0x0000003c08bf7981 */ /* 0x000122000c1e1500 */
[----:B---3--:R-:W-:-:S03]  /*d0c0*/  IMAD.WIDE R12, R0, 0x2, R38 ;  /* 0x00000002000c7825 */ /* 0x008fc600078e0226 */
[----:B------:R-:W3:Y:S01]  /*d0d0*/  LDL.64 R38, [R1+0x258] ;  /* 0x0002580001267983 */ /* 0x000ee20000100a00 */
[----:B0-----:R-:W-:-:S03]  /*d0e0*/  IMAD.WIDE R8, R0, 0x2, R22 ;  /* 0x0000000200087825 */ /* 0x001fc600078e0216 */
[----:B------:R-:W3:Y:S01]  /*d0f0*/  LDL.64 R22, [R1+0x238] ;  /* 0x0002380001167983 */ /* 0x000ee20000100a00 */
[----:B------:R-:W0:Y:S01]  /*d100*/  S2R R5, SR_TID.X ;  /* 0x0000000000057919 */ /* 0x000e220000002100 */
[C---:B-----5:R-:W-:Y:S02]  /*d110*/  IMAD.WIDE R10, R0.reuse, 0x2, R36 ;  /* 0x00000002000a7825 */ /* 0x060fe400078e0224 */
[----:B------:R-:W5:Y:S04]  /*d120*/  LDL.64 R36, [R1+0x248] ;  /* 0x0002480001247983 */ /* 0x000f680000100a00 */
[----:B------:R1:W5:Y:S04]  /*d130*/  LDG.E.U16 R221, desc[UR60][R10.64] ;  /* 0x0000003c0add7981 */ /* 0x000368000c1e1500 */
[----:B------:R0:W5:Y:S04]  /*d140*/  LDG.E.U16 R220, desc[UR60][R8.64] ;  /* 0x0000003c08dc7981 */ /* 0x000168000c1e1500 */
[----:B------:R0:W5:Y:S01]  /*d150*/  LDG.E.U16 R212, desc[UR60][R12.64] ;  /* 0x0000003c0cd47981 */ /* 0x000162000c1e1500 */
[----:B-1----:R-:W-:-:S04]  /*d160*/  IMAD.WIDE R10, R0, 0x2, R60 ;  /* 0x00000002000a7825 */ /* 0x002fc800078e023c */
[C---:B0-----:R-:W-:Y:S01]  /*d170*/  IMAD.WIDE R8, R0.reuse, 0x2, R58 ;  /* 0x0000000200087825 */ /* 0x041fe200078e023a */
[----:B------:R0:W5:Y:S04]  /*d180*/  LDG.E.U16 R216, desc[UR60][R10.64] ;  /* 0x0000003c0ad87981 */ /* 0x000168000c1e1500 */
[----:B------:R-:W5:Y:S01]  /*d190*/  LDG.E.U16 R214, desc[UR60][R8.64] ;  /* 0x0000003c08d67981 */ /* 0x000f62000c1e1500 */
[----:B------:R-:W-:-:S04]  /*d1a0*/  IMAD.WIDE R12, R0, 0x2, R62 ;  /* 0x00000002000c7825 */ /* 0x000fc800078e023e */
[C---:B0-----:R-:W-:Y:S01]  /*d1b0*/  IMAD.WIDE R10, R0.reuse, 0x2, R54 ;  /* 0x00000002000a7825 */ /* 0x041fe200078e0236 */
[----:B------:R0:W5:Y:S04]  /*d1c0*/  LDG.E.U16 R218, desc[UR60][R12.64] ;  /* 0x0000003c0cda7981 */ /* 0x000168000c1e1500 */
[----:B------:R2:W5:Y:S01]  /*d1d0*/  LDG.E.U16 R211, desc[UR60][R10.64] ;  /* 0x0000003c0ad37981 */ /* 0x000562000c1e1500 */
[----:B0-----:R-:W-:-:S05]  /*d1e0*/  IMAD.WIDE R12, R0, 0x2, R56 ;  /* 0x00000002000c7825 */ /* 0x001fca00078e0238 */
[----:B------:R-:W5:Y:S01]  /*d1f0*/  LDG.E.U16 R213, desc[UR60][R12.64] ;  /* 0x0000003c0cd57981 */ /* 0x000f62000c1e1500 */
[----:B------:R-:W-:-:S04]  /*d200*/  SHF.L.U32 R5, R5, 0x1, RZ ;  /* 0x0000000105057819 */ /* 0x000fc800000006ff */
[----:B------:R-:W-:-:S04]  /*d210*/  LOP3.LUT R5, R5, 0x6, RZ, 0xc0, !PT ;  /* 0x0000000605057812 */ /* 0x000fc800078ec0ff */
[----:B------:R-:W-:Y:S02]  /*d220*/  IADD3 R5, P0, R5, R234, RZ ;  /* 0x000000ea05057210 */ /* 0x000fe40007f1e0ff */
[----:B------:R-:W-:Y:S02]  /*d230*/  R2UR UR49, R7 ;  /* 0x00000000073172ca */ /* 0x000fe400000e0000 */
[----:B------:R-:W-:-:S04]  /*d240*/  IADD3 R7, P3, R5, 0x9, RZ ;  /* 0x0000000905077810 */ /* 0x000fc80007f7e0ff */
[----:B------:R-:W-:Y:S01]  /*d250*/  ISETP.GT.U32.AND P2, PT, R7, R6, PT ;  /* 0x000000060700720c */ /* 0x000fe20003f44070 */
[----:B------:R-:W-:-:S05]  /*d260*/  IMAD.WIDE R8, R0, 0x2, R52 ;  /* 0x0000000200087825 */ /* 0x000fca00078e0234 */
[----:B------:R4:W5:Y:S01]  /*d270*/  LDG.E.U16 R210, desc[UR60][R8.64] ;  /* 0x0000003c08d27981 */ /* 0x000962000c1e1500 */
[----:B--2---:R-:W-:-:S04]  /*d280*/  IMAD.WIDE R10, R0, 0x2, R48 ;  /* 0x00000002000a7825 */ /* 0x004fc800078e0230 */
[C---:B----4-:R-:W-:Y:S01]  /*d290*/  IMAD.WIDE R8, R0.reuse, 0x2, R46 ;  /* 0x0000000200087825 */ /* 0x050fe200078e022e */
[----:B------:R0:W2:Y:S04]  /*d2a0*/  LDG.E.U16 R188, desc[UR60][R10.64] ;  /* 0x0000003c0abc7981 */ /* 0x0000a8000c1e1500 */
[----:B------:R-:W4:Y:S01]  /*d2b0*/  LDG.E.U16 R208, desc[UR60][R8.64] ;  /* 0x0000003c08d07981 */ /* 0x000f22000c1e1500 */
[----:B------:R-:W-:-:S05]  /*d2c0*/  IMAD.WIDE R12, R0, 0x2, R50 ;  /* 0x00000002000c7825 */ /* 0x000fca00078e0232 */
[----:B------:R1:W2:Y:S01]  /*d2d0*/  LDG.E.U16 R209, desc[UR60][R12.64] ;  /* 0x0000003c0cd17981 */ /* 0x0002a2000c1e1500 */
[----:B0-----:R-:W-:-:S05]  /*d2e0*/  IMAD.WIDE R10, R0, 0x2, R44 ;  /* 0x00000002000a7825 */ /* 0x001fca00078e022c */
[----:B------:R0:W4:Y:S01]  /*d2f0*/  LDG.E.U16 R200, desc[UR60][R10.64] ;  /* 0x0000003c0ac87981 */ /* 0x000122000c1e1500 */
[----:B-1----:R-:W1:Y:S01]  /*d300*/  LDC R12, c[0x0][0x238] ;  /* 0x00008e00ff0c7b82 */ /* 0x002e620000000800 */
[----:B------:R-:W-:-:S05]  /*d310*/  IMAD.WIDE R8, R0, 0x2, R42 ;  /* 0x0000000200087825 */ /* 0x000fca00078e022a */
[----:B------:R3:W4:Y:S01]  /*d320*/  LDG.E.U16 R199, desc[UR60][R8.64] ;  /* 0x0000003c08c77981 */ /* 0x000722000c1e1500 */
[----:B0-----:R-:W-:-:S05]  /*d330*/  IMAD.WIDE R10, R0, 0x2, R40 ;  /* 0x00000002000a7825 */ /* 0x001fca00078e0228 */
[----:B------:R5:W4:Y:S01]  /*d340*/  LDG.E.U16 R206, desc[UR60][R10.64] ;  /* 0x0000003c0ace7981 */ /* 0x000b22000c1e1500 */
[----:B---3--:R-:W-:-:S05]  /*d350*/  IMAD.WIDE R8, R0, 0x2, R38 ;  /* 0x0000000200087825 */ /* 0x008fca00078e0226 */
[----:B------:R0:W3:Y:S01]  /*d360*/  LDG.E.U16 R201, desc[UR60][R8.64] ;  /* 0x0000003c08c97981 */ /* 0x0000e2000c1e1500 */
[----:B-----5:R-:W-:-:S04]  /*d370*/  IMAD.WIDE R10, R0, 0x2, R36 ;  /* 0x00000002000a7825 */ /* 0x020fc800078e0224 */
[----:B0-----:R-:W-:Y:S01]  /*d380*/  IMAD.WIDE R8, R0, 0x2, R22 ;  /* 0x0000000200087825 */ /* 0x001fe200078e0216 */
[----:B------:R0:W5:Y:S04]  /*d390*/  LDG.E.U16 R207, desc[UR60][R10.64] ;  /* 0x0000003c0acf7981 */ /* 0x000168000c1e1500 */
[----:B------:R0:W5:Y:S01]  /*d3a0*/  LDG.E.U16 R198, desc[UR60][R8.64] ;  /* 0x0000003c08c67981 */ /* 0x000162000c1e1500 */
[----:B------:R-:W-:Y:S01]  /*d3b0*/  BAR.SYNC.DEFER_BLOCKING 0x0 ;  /* 0x0000000000007b1d */ /* 0x000fe20000010000 */
[----:B------:R-:W-:Y:S02]  /*d3c0*/  IADD3.X R23, RZ, R242, RZ, P0, !PT ;  /* 0x000000f2ff177210 */ /* 0x000fe400007fe4ff */
[----:B------:R-:W-:-:S03]  /*d3d0*/  LOP3.LUT R38, R6, 0x8, RZ, 0xfc, !PT ;  /* 0x0000000806267812 */ /* 0x000fc600078efcff */
[----:B------:R-:W-:Y:S01]  /*d3e0*/  IMAD.X R196, RZ, RZ, R23, P3 ;  /* 0x000000ffffc47224 */ /* 0x000fe200018e0617 */
[----:B------:R-:W-:Y:S01]  /*d3f0*/  ISETP.GT.U32.AND P4, PT, R7, R38, PT ;  /* 0x000000260700720c */ /* 0x000fe20003f84070 */
[-C--:B-1----:R-:W-:Y:S01]  /*d400*/  FMUL R184, R173, R12.reuse ;  /* 0x0000000cadb87220 */ /* 0x082fe20000400000 */
[C---:B------:R-:W-:Y:S02]  /*d410*/  LOP3.LUT R37, R6.reuse, 0x40, RZ, 0xfc, !PT ;  /* 0x0000004006257812 */ /* 0x040fe400078efcff */
[----:B------:R-:W-:Y:S01]  /*d420*/  LOP3.LUT R36, R6, 0x48, RZ, 0xfc, !PT ;  /* 0x0000004806247812 */ /* 0x000fe200078efcff */
[----:B------:R-:W-:Y:S01]  /*d430*/  FMUL R173, R175, R12 ;  /* 0x0000000cafad7220 */ /* 0x000fe20000400000 */
[----:B------:R-:W-:Y:S02]  /*d440*/  ISETP.GT.U32.AND.EX P4, PT, R196, RZ, PT, P4 ;  /* 0x000000ffc400720c */ /* 0x000fe40003f84140 */
[C---:B------:R-:W-:Y:S02]  /*d450*/  ISETP.GT.U32.AND P6, PT, R7.reuse, R37, PT ;  /* 0x000000250700720c */ /* 0x040fe40003fc4070 */
[----:B------:R-:W-:-:S02]  /*d460*/  ISETP.GT.U32.AND P1, PT, R7, R36, PT ;  /* 0x000000240700720c */ /* 0x000fc40003f24070 */
[----:B------:R-:W-:Y:S02]  /*d470*/  IADD3 R7, P0, R5, 0x10, RZ ;  /* 0x0000001005077810 */ /* 0x000fe40007f1e0ff */
[----:B------:R-:W-:Y:S02]  /*d480*/  FSEL R173, R173, -INF , !P4 ;  /* 0xff800000adad7808 */ /* 0x000fe40006000000 */
[----:B0-----:R-:W-:Y:S02]  /*d490*/  IADD3 R11, P4, R5, 0x11, RZ ;  /* 0x00000011050b7810 */ /* 0x001fe40007f9e0ff */
[C---:B------:R-:W-:Y:S02]  /*d4a0*/  ISETP.GT.U32.AND P3, PT, R7.reuse, R6, PT ;  /* 0x000000060700720c */ /* 0x040fe40003f64070 */
[----:B------:R-:W-:Y:S01]  /*d4b0*/  IADD3.X R197, RZ, R23, RZ, P0, !PT ;  /* 0x00000017ffc57210 */ /* 0x000fe200007fe4ff */
[----:B------:R0:W-:Y:S01]  /*d4c0*/  STS.U16 [R4+0x10600], R195 ;  /* 0x010600c304007388 */ /* 0x0001e20000000400 */
[----:B------:R-:W-:Y:S01]  /*d4d0*/  ISETP.GT.U32.AND P5, PT, R7, R38, PT ;  /* 0x000000260700720c */ /* 0x000fe20003fa4070 */
[----:B------:R-:W-:Y:S01]  /*d4e0*/  FMUL R185, R176, R12 ;  /* 0x0000000cb0b97220 */ /* 0x000fe20000400000 */
[C---:B------:R-:W-:Y:S01]  /*d4f0*/  ISETP.GT.U32.AND.EX P3, PT, R197.reuse, RZ, PT, P3 ;  /* 0x000000ffc500720c */ /* 0x040fe20003f64130 */
[----:B------:R1:W-:Y:S01]  /*d500*/  STS.U16 [R4+0x10a00], R186 ;  /* 0x010a00ba04007388 */ /* 0x0003e20000000400 */
[----:B------:R-:W-:-:S02]  /*d510*/  ISETP.GT.U32.AND.EX P5, PT, R197, RZ, PT, P5 ;  /* 0x000000ffc500720c */ /* 0x000fc40003fa4150 */
[----:B0-----:R-:W-:Y:S02]  /*d520*/  IADD3.X R195, RZ, R23, RZ, P4, !PT ;  /* 0x00000017ffc37210 */ /* 0x001fe400027fe4ff */
[----:B------:R-:W-:Y:S01]  /*d530*/  ISETP.GT.U32.AND P4, PT, R11, R38, PT ;  /* 0x000000260b00720c */ /* 0x000fe20003f84070 */
[----:B------:R0:W-:Y:S01]  /*d540*/  STS.U16 [R4+0x10800], R187 ;  /* 0x010800bb04007388 */ /* 0x0001e20000000400 */
[----:B-1----:R-:W-:Y:S01]  /*d550*/  FMUL R186, R178, R12 ;  /* 0x0000000cb2ba7220 */ /* 0x002fe20000400000 */
[----:B------:R-:W-:Y:S02]  /*d560*/  FSEL R185, R185, -INF , !P3 ;  /* 0xff800000b9b97808 */ /* 0x000fe40005800000 */
[----:B------:R-:W-:Y:S02]  /*d570*/  ISETP.GT.U32.AND.EX P4, PT, R195, RZ, PT, P4 ;  /* 0x000000ffc300720c */ /* 0x000fe40003f84140 */
[----:B------:R-:W-:Y:S01]  /*d580*/  ISETP.GT.U32.AND P3, PT, R11, R6, PT ;  /* 0x000000060b00720c */ /* 0x000fe20003f64070 */
[-C--:B0-----:R-:W-:Y:S01]  /*d590*/  FMUL R187, R179, R12.reuse ;  /* 0x0000000cb3bb7220 */ /* 0x081fe20000400000 */
[----:B------:R-:W-:Y:S01]  /*d5a0*/  FSEL R186, R186, -INF , !P5 ;  /* 0xff800000baba7808 */ /* 0x000fe20006800000 */
[----:B------:R-:W-:Y:S01]  /*d5b0*/  FMUL R176, R177, R12 ;  /* 0x0000000cb1b07220 */ /* 0x000fe20000400000 */
[----:B------:R-:W-:-:S02]  /*d5c0*/  IADD3 R10, P5, R5, 0x18, RZ ;  /* 0x00000018050a7810 */ /* 0x000fc40007fbe0ff */
[----:B------:R-:W-:Y:S02]  /*d5d0*/  FSEL R187, R187, -INF , !P4 ;  /* 0xff800000bbbb7808 */ /* 0x000fe40006000000 */
[----:B------:R-:W-:Y:S02]  /*d5e0*/  ISETP.GT.U32.AND.EX P3, PT, R195, RZ, PT, P3 ;  /* 0x000000ffc300720c */ /* 0x000fe40003f64130 */
[----:B------:R-:W-:Y:S01]  /*d5f0*/  IADD3 R22, P4, R5, 0x8, RZ ;  /* 0x0000000805167810 */ /* 0x000fe20007f9e0ff */
[----:B------:R0:W-:Y:S01]  /*d600*/  STS.U16 [R4+0x10400], R217 ;  /* 0x010400d904007388 */ /* 0x0001e20000000400 */
[----:B------:R-:W-:Y:S01]  /*d610*/  FSEL R176, R176, -INF , !P3 ;  /* 0xff800000b0b07808 */ /* 0x000fe20005800000 */
[----:B------:R-:W-:Y:S01]  /*d620*/  IMAD.X R178, RZ, RZ, R23, P5 ;  /* 0x000000ffffb27224 */ /* 0x000fe200028e0617 */
[C---:B------:R-:W-:Y:S01]  /*d630*/  ISETP.GT.U32.AND P3, PT, R10.reuse, R6, PT ;  /* 0x000000060a00720c */ /* 0x040fe20003f64070 */
[----:B------:R-:W-:Y:S01]  /*d640*/  FMUL R9, R169, R12 ;  /* 0x0000000ca9097220 */ /* 0x000fe20000400000 */
[----:B------:R-:W-:Y:S01]  /*d650*/  ISETP.GT.U32.AND P5, PT, R10, R38, PT ;  /* 0x000000260a00720c */ /* 0x000fe20003fa4070 */
[-C--:B------:R-:W-:Y:S01]  /*d660*/  FMUL R13, R168, R12.reuse ;  /* 0x0000000ca80d7220 */ /* 0x080fe20000400000 */
[----:B------:R-:W-:Y:S01]  /*d670*/  FMUL R169, R174, R12 ;  /* 0x0000000caea97220 */ /* 0x000fe20000400000 */
[----:B0-----:R-:W-:-:S02]  /*d680*/  IADD3.X R217, RZ, R23, RZ, P4, !PT ;  /* 0x00000017ffd97210 */ /* 0x001fc400027fe4ff */
[----:B------:R-:W-:Y:S01]  /*d690*/  ISETP.GT.U32.AND P4, PT, R22, R6, PT ;  /* 0x000000061600720c */ /* 0x000fe20003f84070 */
[-C--:B------:R-:W-:Y:S01]  /*d6a0*/  FMUL R168, R172, R12.reuse ;  /* 0x0000000caca87220 */ /* 0x080fe20000400000 */
[-C--:B------:R-:W-:Y:S01]  /*d6b0*/  FMUL R174, R180, R12.reuse ;  /* 0x0000000cb4ae7220 */ /* 0x080fe20000400000 */
[-C--:B------:R-:W-:Y:S01]  /*d6c0*/  FMUL R175, R182, R12.reuse ;  /* 0x0000000cb6af7220 */ /* 0x080fe20000400000 */
[C---:B------:R-:W-:Y:S02]  /*d6d0*/  ISETP.GT.U32.AND.EX P3, PT, R178.reuse, RZ, PT, P3 ;  /* 0x000000ffb200720c */ /* 0x040fe40003f64130 */
[----:B------:R-:W-:Y:S02]  /*d6e0*/  ISETP.GT.U32.AND.EX P5, PT, R178, RZ, PT, P5 ;  /* 0x000000ffb200720c */ /* 0x000fe40003fa4150 */
[----:B------:R-:W-:Y:S01]  /*d6f0*/  ISETP.GT.U32.AND.EX P4, PT, R217, RZ, PT, P4 ;  /* 0x000000ffd900720c */ /* 0x000fe20003f84140 */
[-C--:B------:R-:W-:Y:S01]  /*d700*/  FMUL R172, R181, R12.reuse ;  /* 0x0000000cb5ac7220 */ /* 0x080fe20000400000 */
[----:B------:R-:W-:Y:S01]  /*d710*/  ISETP.GT.U32.AND.EX P2, PT, R196, RZ, PT, P2 ;  /* 0x000000ffc400720c */ /* 0x000fe20003f44120 */
[----:B------:R-:W-:Y:S01]  /*d720*/  FMUL R181, R157, R12 ;  /* 0x0000000c9db57220 */ /* 0x000fe20000400000 */
[----:B------:R-:W-:-:S02]  /*d730*/  FSEL R174, R174, -INF , !P3 ;  /* 0xff800000aeae7808 */ /* 0x000fc40005800000 */
[----:B------:R-:W-:Y:S02]  /*d740*/  FSEL R175, R175, -INF , !P5 ;  /* 0xff800000afaf7808 */ /* 0x000fe40006800000 */
[----:B------:R-:W-:Y:S02]  /*d750*/  FSEL R168, R168, -INF , !P4 ;  /* 0xff800000a8a87808 */ /* 0x000fe40006000000 */
[CC--:B------:R-:W-:Y:S02]  /*d760*/  ISETP.GT.U32.AND P3, PT, R5.reuse, R6.reuse, PT ;  /* 0x000000060500720c */ /* 0x0c0fe40003f64070 */
[C---:B------:R-:W-:Y:S02]  /*d770*/  ISETP.GE.U32.AND P5, PT, R5.reuse, R6, PT ;  /* 0x000000060500720c */ /* 0x040fe40003fa6070 */
[----:B------:R-:W-:Y:S02]  /*d780*/  ISETP.GT.U32.AND P4, PT, R5, R38, PT ;  /* 0x000000260500720c */ /* 0x000fe40003f84070 */
[----:B------:R-:W-:Y:S01]  /*d790*/  ISETP.GT.U32.AND.EX P6, PT, R196, RZ, PT, P6 ;  /* 0x000000ffc400720c */ /* 0x000fe20003fc4160 */
[----:B------:R-:W-:Y:S01]  /*d7a0*/  FMUL R8, R170, R12 ;  /* 0x0000000caa087220 */ /* 0x000fe20000400000 */
[----:B------:R-:W-:-:S02]  /*d7b0*/  FSEL R184, R184, -INF , !P2 ;  /* 0xff800000b8b87808 */ /* 0x000fc40005000000 */
[C---:B------:R-:W-:Y:S02]  /*d7c0*/  ISETP.GT.U32.AND P2, PT, R7.reuse, R37, PT ;  /* 0x000000250700720c */ /* 0x040fe40003f44070 */
[----:B------:R-:W-:Y:S02]  /*d7d0*/  ISETP.GT.U32.AND P0, PT, R7, R36, PT ;  /* 0x000000240700720c */ /* 0x000fe40003f04070 */
[C---:B------:R-:W-:Y:S02]  /*d7e0*/  ISETP.GT.U32.AND.EX P3, PT, R23.reuse, RZ, PT, P3 ;  /* 0x000000ff1700720c */ /* 0x040fe40003f64130 */
[C---:B------:R-:W-:Y:S02]  /*d7f0*/  ISETP.GE.U32.AND.EX P5, PT, R23.reuse, RZ, PT, P5 ;  /* 0x000000ff1700720c */ /* 0x040fe40003fa6150 */
[----:B------:R-:W-:Y:S02]  /*d800*/  ISETP.GT.U32.AND.EX P4, PT, R23, RZ, PT, P4 ;  /* 0x000000ff1700720c */ /* 0x000fe40003f84140 */
[----:B------:R-:W-:-:S02]  /*d810*/  FSEL R181, R181, -INF , !P6 ;  /* 0xff800000b5b57808 */ /* 0x000fc40007000000 */
[----:B------:R-:W-:Y:S02]  /*d820*/  IADD3 R7, P6, R5, 0x19, RZ ;  /* 0x0000001905077810 */ /* 0x000fe40007fde0ff */
[----:B------:R-:W-:Y:S02]  /*d830*/  FSEL R13, R13, -INF , !P3 ;  /* 0xff8000000d0d7808 */ /* 0x000fe40005800000 */
[----:B------:R-:W-:Y:S02]  /*d840*/  FSEL R169, R169, -INF , !P3 ;  /* 0xff800000a9a97808 */ /* 0x000fe40005800000 */
[----:B------:R-:W-:Y:S02]  /*d850*/  FSEL R9, R9, -INF , !P5 ;  /* 0xff80000009097808 */ /* 0x000fe40006800000 */
[----:B------:R-:W-:Y:S02]  /*d860*/  FSEL R157, R8, -INF , !P4 ;  /* 0xff800000089d7808 */ /* 0x000fe40006000000 */
[----:B------:R-:W-:-:S02]  /*d870*/  ISETP.GE.U32.AND P3, PT, R5, R38, PT ;  /* 0x000000260500720c */ /* 0x000fc40003f66070 */
[C---:B------:R-:W-:Y:S02]  /*d880*/  ISETP.GT.U32.AND P5, PT, R7.reuse, R6, PT ;  /* 0x000000060700720c */ /* 0x040fe40003fa4070 */
[----:B------:R-:W-:Y:S02]  /*d890*/  ISETP.GT.U32.AND P4, PT, R7, R38, PT ;  /* 0x000000260700720c */ /* 0x000fe40003f84070 */
[----:B------:R-:W-:Y:S01]  /*d8a0*/  IADD3.X R177, RZ, R23, RZ, P6, !PT ;  /* 0x00000017ffb17210 */ /* 0x000fe200037fe4ff */
[----:B------:R0:W-:Y:S01]  /*d8b0*/  STS.U16 [R4+0x10e00], R247 ;  /* 0x010e00f704007388 */ /* 0x0001e20000000400 */
[-C--:B------:R-:W-:Y:S01]  /*d8c0*/  FMUL R170, R171, R12.reuse ;  /* 0x0000000cabaa7220 */ /* 0x080fe20000400000 */
[----:B------:R-:W-:Y:S02]  /*d8d0*/  FMUL R179, R183, R12 ;  /* 0x0000000cb7b37220 */ /* 0x000fe40000400000 */
[----:B------:R1:W-:Y:S01]  /*d8e0*/  STS.U16 [R4+0x11000], R246 ;  /* 0x011000f604007388 */ /* 0x0003e20000000400 */
[----:B------:R-:W-:-:S03]  /*d8f0*/  ISETP.GE.U32.AND.EX P3, PT, R23, RZ, PT, P3 ;  /* 0x000000ff1700720c */ /* 0x000fc60003f66130 */
[----:B------:R2:W-:Y:S01]  /*d900*/  STS.U16 [R4+0x13c00], R215 ;  /* 0x013c00d704007388 */ /* 0x0005e20000000400 */
[C---:B------:R-:W-:Y:S02]  /*d910*/  ISETP.GT.U32.AND.EX P5, PT, R177.reuse, RZ, PT, P5 ;  /* 0x000000ffb100720c */ /* 0x040fe40003fa4150 */
[----:B0-----:R-:W-:Y:S01]  /*d920*/  MOV R247, R25 ;  /* 0x0000001900f77202 */ /* 0x001fe20000000f00 */
[----:B------:R0:W-:Y:S01]  /*d930*/  STS.U16 [R4+0x10c00], R249 ;  /* 0x010c00f904007388 */ /* 0x0001e20000000400 */
[----:B------:R-:W-:Y:S02]  /*d940*/  ISETP.GT.U32.AND.EX P4, PT, R177, RZ, PT, P4 ;  /* 0x000000ffb100720c */ /* 0x000fe40003f84140 */
[----:B-1----:R-:W-:Y:S01]  /*d950*/  MOV R246, R24 ;  /* 0x0000001800f67202 */ /* 0x002fe20000000f00 */
[----:B------:R1:W-:Y:S01]  /*d960*/  STS.U16 [R4+0x10000], R239 ;  /* 0x010000ef04007388 */ /* 0x0003e20000000400 */
[----:B------:R-:W-:-:S03]  /*d970*/  MOV R180, R27 ;  /* 0x0000001b00b47202 */ /* 0x000fc60000000f00 */
[----:B--2---:R-:W2:Y:S01]  /*d980*/  LDL.LU R215, [R1+0x204] ;  /* 0x0002040001d77983 */ /* 0x004ea20000300800 */
[----:B0-----:R-:W-:-:S03]  /*d990*/  IMAD.MOV.U32 R249, RZ, RZ, R26 ;  /* 0x000000fffff97224 */ /* 0x001fc600078e001a */
[----:B------:R0:W-:Y:S01]  /*d9a0*/  STS.U16 [R4+0x10200], R238 ;  /* 0x010200ee04007388 */ /* 0x0001e20000000400 */
[----:B-1----:R-:W-:-:S03]  /*d9b0*/  MOV R239, R28 ;  /* 0x0000001c00ef7202 */ /* 0x002fc60000000f00 */
[----:B------:R-:W5:Y:S01]  /*d9c0*/  LDL.LU.64 R24, [R1] ;  /* 0x0000000001187983 */ /* 0x000f620000300a00 */
[----:B------:R-:W-:-:S03]  /*d9d0*/  FSEL R170, R170, -INF , !P3 ;  /* 0xff800000aaaa7808 */ /* 0x000fc60005800000 */
[----:B------:R-:W-:Y:S01]  /*d9e0*/  STS.U16 [R4+0x11200], R245 ;  /* 0x011200f504007388 */ /* 0x000fe20000000400 */
[----:B0-----:R-:W-:-:S03]  /*d9f0*/  IMAD.MOV.U32 R238, RZ, RZ, R29 ;  /* 0x000000ffffee7224 */ /* 0x001fc600078e001d */
[----:B------:R0:W-:Y:S01]  /*da00*/  STS.U16 [R4+0x11400], R244 ;  /* 0x011400f404007388 */ /* 0x0001e20000000400 */
[----:B------:R-:W-:-:S03]  /*da10*/  FSEL R172, R172, -INF , !P5 ;  /* 0xff800000acac7808 */ /* 0x000fc60006800000 */
[----:B------:R-:W-:Y:S01]  /*da20*/  STS.U16 [R4+0x11600], R243 ;  /* 0x011600f304007388 */ /* 0x000fe20000000400 */
[----:B------:R-:W-:-:S03]  /*da30*/  FSEL R179, R179, -INF , !P4 ;  /* 0xff800000b3b37808 */ /* 0x000fc60006000000 */
        /* <DEDUP_REMOVED lines=19> */
[----:B------:R-:W5:Y:S01]  /*db70*/  LDL.LU.64 R26, [R1+0x8] ;  /* 0x00000800011a7983 */ /* 0x000f620000300a00 */
[CC--:B------:R-:W-:Y:S01]  /*db80*/  ISETP.GT.U32.AND P6, PT, R5.reuse, R37.reuse, PT ;  /* 0x000000250500720c */ /* 0x0c0fe20003fc4070 */
[----:B0-----:R-:W0:Y:S02]  /*db90*/  LDC R244, c[0x0][0x238] ;  /* 0x00008e00fff47b82 */ /* 0x001e240000000800 */
[----:B------:R-:W-:Y:S01]  /*dba0*/  STS.U16 [R3+0x10900], R31 ;  /* 0x0109001f03007388 */ /* 0x000fe20000000400 */
[----:B------:R-:W-:-:S03]  /*dbb0*/  ISETP.GE.U32.AND P3, PT, R5, R37, PT ;  /* 0x000000250500720c */ /* 0x000fc60003f66070 */
[----:B------:R1:W-:Y:S01]  /*dbc0*/  STS.U16 [R3+0x10b00], R30 ;  /* 0x010b001e03007388 */ /* 0x0003e20000000400 */
[----:B------:R-:W-:-:S03]  /*dbd0*/  ISETP.GT.U32.AND P5, PT, R5, R36, PT ;  /* 0x000000240500720c */ /* 0x000fc60003fa4070 */
[----:B------:R-:W5:Y:S01]  /*dbe0*/  LDL.LU.64 R28, [R1+0x10] ;  /* 0x00001000011c7983 */ /* 0x000f620000300a00 */
[----:B------:R-:W-:-:S03]  /*dbf0*/  ISETP.GE.U32.AND P4, PT, R5, R36, PT ;  /* 0x000000240500720c */ /* 0x000fc60003f86070 */
[----:B------:R-:W-:Y:S04]  /*dc00*/  STS.U16 [R3+0x10500], R33 ;  /* 0x0105002103007388 */ /* 0x000fe80000000400 */
[----:B------:R4:W-:Y:S04]  /*dc10*/  STS.U16 [R3+0x10700], R32 ;  /* 0x0107002003007388 */ /* 0x0009e80000000400 */
[----:B-1----:R-:W5:Y:S04]  /*dc20*/  LDL.LU.64 R30, [R1+0x18] ;  /* 0x00001800011e7983 */ /* 0x002f680000300a00 */
[----:B------:R-:W-:Y:S04]  /*dc30*/  STS.U16 [R3+0x10100], R35 ;  /* 0x0101002303007388 */ /* 0x000fe80000000400 */
[----:B------:R1:W-:Y:S04]  /*dc40*/  STS.U16 [R3+0x10300], R34 ;  /* 0x0103002203007388 */ /* 0x0003e80000000400 */
[----:B----4-:R-:W4:Y:S04]  /*dc50*/  LDL.LU.64 R32, [R1+0x20] ;  /* 0x0000200001207983 */ /* 0x010f280000300a00 */
[----:B-1----:R-:W4:Y:S04]  /*dc60*/  LDL.LU.64 R34, [R1+0x28] ;  /* 0x0000280001227983 */ /* 0x002f280000300a00 */
[----:B------:R-:W4:Y:S04]  /*dc70*/  LDL.LU.64 R36, [R1+0x30] ;  /* 0x0000300001247983 */ /* 0x000f280000300a00 */
        /* <DEDUP_REMOVED lines=52> */
[----:B------:R-:W4:Y:S01]  /*dfc0*/  LDL.LU.64 R142, [R1+0x1d8] ;  /* 0x0001d800018e7983 */ /* 0x000f220000300a00 */
[----:B0-----:R-:W-:-:S03]  /*dfd0*/  FMUL R183, R160, R244 ;  /* 0x000000f4a0b77220 */ /* 0x001fc60000400000 */
[----:B------:R-:W4:Y:S01]  /*dfe0*/  LDL.LU.64 R144, [R1+0x1e0] ;  /* 0x0001e00001907983 */ /* 0x000f220000300a00 */
[----:B------:R-:W-:-:S03]  /*dff0*/  FMUL R182, R161, R244 ;  /* 0x000000f4a1b67220 */ /* 0x000fc60000400000 */
[----:B------:R-:W4:Y:S04]  /*e000*/  LDL.LU.64 R146, [R1+0x1e8] ;  /* 0x0001e80001927983 */ /* 0x000f280000300a00 */
[----:B------:R-:W4:Y:S04]  /*e010*/  LDL.LU.64 R148, [R1+0x1f0] ;  /* 0x0001f00001947983 */ /* 0x000f280000300a00 */
[----:B------:R-:W4:Y:S04]  /*e020*/  LDL.LU.64 R150, [R1+0x1f8] ;  /* 0x0001f80001967983 */ /* 0x000f280000300a00 */
[----:B------:R-:W4:Y:S01]  /*e030*/  LDL.64 R160, [R1+0x620] ;  /* 0x0006200001a07983 */ /* 0x000f220000100a00 */
[----:B------:R-:W-:-:S04]  /*e040*/  FMNMX R5, R13, R9, !PT ;  /* 0x000000090d057209 */ /* 0x000fc80007800000 */
[----:B------:R-:W-:-:S04]  /*e050*/  FMNMX R5, R168, R5, !PT ;  /* 0x00000005a8057209 */ /* 0x000fc80007800000 */
[----:B------:R-:W-:-:S04]  /*e060*/  FMNMX R5, R184, R5, !PT ;  /* 0x00000005b8057209 */ /* 0x000fc80007800000 */
[----:B------:R-:W-:-:S04]  /*e070*/  FMNMX R5, R185, R5, !PT ;  /* 0x00000005b9057209 */ /* 0x000fc80007800000 */
[----:B------:R-:W-:-:S04]  /*e080*/  FMNMX R5, R176, R5, !PT ;  /* 0x00000005b0057209 */ /* 0x000fc80007800000 */
[----:B------:R-:W-:-:S04]  /*e090*/  FMNMX R5, R174, R5, !PT ;  /* 0x00000005ae057209 */ /* 0x000fc80007800000 */
[----:B------:R-:W-:Y:S02]  /*e0a0*/  FMNMX R5, R172, R5, !PT ;  /* 0x00000005ac057209 */ /* 0x000fe40007800000 */
[----:B------:R-:W-:-:S03]  /*e0b0*/  FMNMX R8, R157, R170, !PT ;  /* 0x000000aa9d087209 */ /* 0x000fc60007800000 */
[----:B------:R-:W0:Y:S01]  /*e0c0*/  SHFL.BFLY PT, R12, R5, 0x2, 0x1f ;  /* 0x0c401f00050c7f89 */ /* 0x000e2200000e0000 */
[----:B------:R-:W-:-:S04]  /*e0d0*/  FMNMX R8, R169, R8, !PT ;  /* 0x00000008a9087209 */ /* 0x000fc80007800000 */
[----:B------:R-:W-:-:S04]  /*e0e0*/  FMNMX R8, R173, R8, !PT ;  /* 0x00000008ad087209 */ /* 0x000fc80007800000 */
[----:B------:R-:W-:-:S04]  /*e0f0*/  FMNMX R8, R186, R8, !PT ;  /* 0x00000008ba087209 */ /* 0x000fc80007800000 */
[----:B------:R-:W-:-:S04]  /*e100*/  FMNMX R8, R187, R8, !PT ;  /* 0x00000008bb087209 */ /* 0x000fc80007800000 */
[----:B------:R-:W-:-:S04]  /*e110*/  FMNMX R8, R175, R8, !PT ;  /* 0x00000008af087209 */ /* 0x000fc80007800000 */
[----:B------:R-:W-:Y:S02]  /*e120*/  FMNMX R8, R179, R8, !PT ;  /* 0x00000008b3087209 */ /* 0x000fe40007800000 */
[----:B0-----:R-:W-:-:S03]  /*e130*/  FMNMX R5, R5, R12, !PT ;  /* 0x0000000c05057209 */ /* 0x001fc60007800000 */
[----:B------:R-:W-:Y:S04]  /*e140*/  SHFL.BFLY PT, R171, R8, 0x2, 0x1f ;  /* 0x0c401f0008ab7f89 */ /* 0x000fe800000e0000 */
[----:B------:R-:W0:Y:S01]  /*e150*/  SHFL.BFLY PT, R12, R5, 0x1, 0x1f ;  /* 0x0c201f00050c7f89 */ /* 0x000e2200000e0000 */
[----:B------:R-:W-:Y:S02]  /*e160*/  ISETP.GT.U32.AND.EX P2, PT, R197, RZ, PT, P2 ;  /* 0x000000ffc500720c */ /* 0x000fe40003f44120 */
[----:B0-----:R-:W-:Y:S02]  /*e170*/  FMNMX R12, R5, R12, !PT ;  /* 0x0000000c050c7209 */ /* 0x001fe40007800000 */
[----:B------:R-:W-:-:S05]  /*e180*/  FMNMX R5, R8, R171, !PT ;  /* 0x000000ab08057209 */ /* 0x000fca0007800000 */
[----:B------:R-:W0:Y:S01]  /*e190*/  SHFL.BFLY PT, R8, R5, 0x1, 0x1f ;  /* 0x0c201f0005087f89 */ /* 0x000e2200000e0000 */
[----:B------:R-:W-:Y:S02]  /*e1a0*/  FMNMX R12, R12, R251, !PT ;  /* 0x000000fb0c0c7209 */ /* 0x000fe40007800000 */
[----:B------:R-:W-:-:S03]  /*e1b0*/  LOP3.LUT R241, R6, 0x40, RZ, 0xfc, !PT ;  /* 0x0000004006f17812 */ /* 0x000fc600078efcff */
[----:B------:R-:W-:Y:S01]  /*e1c0*/  FADD R13, R13, -R12 ;  /* 0x8000000c0d0d7221 */ /* 0x000fe20000000000 */
[----:B------:R-:W-:-:S03]  /*e1d0*/  FSEL R183, R183, -INF , !P2 ;  /* 0xff800000b7b77808 */ /* 0x000fc60005000000 */
[----:B------:R-:W-:Y:S01]  /*e1e0*/  FMUL R13, R13, 1.4426950216293334961 ;  /* 0x3fb8aa3b0d0d7820 */ /* 0x000fe20000400000 */
[-C--:B------:R-:W-:Y:S01]  /*e1f0*/  ISETP.GT.U32.AND P2, PT, R11, R241.reuse, PT ;  /* 0x000000f10b00720c */ /* 0x080fe20003f44070 */
[--C-:B------:R-:W-:Y:S02]  /*e200*/  FADD R184, R184, -R12.reuse ;  /* 0x8000000cb8b87221 */ /* 0x100fe40000000000 */
[----:B------:R0:W-:Y:S01]  /*e210*/  MUFU.EX2 R194, R13 ;  /* 0x0000000d00c27308 */ /* 0x0001e20000000800 */
[----:B------:R-:W-:Y:S01]  /*e220*/  ISETP.GT.U32.AND.EX P2, PT, R195, RZ, PT, P2 ;  /* 0x000000ffc300720c */ /* 0x000fe20003f44120 */
[----:B------:R-:W-:Y:S01]  /*e230*/  FADD R9, R9, -R12 ;  /* 0x8000000c09097221 */ /* 0x000fe20000000000 */
[----:B------:R-:W-:Y:S02]  /*e240*/  IMAD.MOV.U32 R245, RZ, RZ, R247 ;  /* 0x000000fffff57224 */ /* 0x000fe400078e00f7 */
[----:B------:R-:W-:Y:S02]  /*e250*/  FSEL R182, R182, -INF , !P2 ;  /* 0xff800000b6b67808 */ /* 0x000fe40005000000 */
[----:B0-----:R-:W-:Y:S01]  /*e260*/  FMNMX R13, R5, R8, !PT ;  /* 0x00000008050d7209 */ /* 0x001fe20007800000 */
[----:B------:R-:W-:Y:S01]  /*e270*/  FMUL R5, R184, 1.4426950216293334961 ;  /* 0x3fb8aa3bb8057820 */ /* 0x000fe20000400000 */
[----:B------:R-:W-:-:S02]  /*e280*/  ISETP.GT.U32.AND P2, PT, R10, R241, PT ;  /* 0x000000f10a00720c */ /* 0x000fc40003f44070 */
[----:B--2---:R-:W-:Y:S01]  /*e290*/  FMNMX R13, R13, R215, !PT ;  /* 0x000000d70d0d7209 */ /* 0x004fe20007800000 */
[----:B------:R0:W-:Y:S01]  /*e2a0*/  STS.U16 [R3+0x11b00], R191 ;  /* 0x011b00bf03007388 */ /* 0x0001e20000000400 */
[----:B------:R-:W-:Y:S01]  /*e2b0*/  FADD R8, -R12, R251 ;  /* 0x000000fb0c087221 */ /* 0x000fe20000000100 */
[----:B------:R-:W-:Y:S02]  /*e2c0*/  MOV R247, R249 ;  /* 0x000000f900f77202 */ /* 0x000fe40000000f00 */
[----:B------:R-:W-:Y:S01]  /*e2d0*/  MOV R249, R180 ;  /* 0x000000b400f97202 */ /* 0x000fe20000000f00 */
[----:B------:R-:W-:Y:S01]  /*e2e0*/  FMUL R180, R164, R244 ;  /* 0x000000f4a4b47220 */ /* 0x000fe20000400000 */
[----:B------:R-:W-:Y:S01]  /*e2f0*/  FMUL R9, R9, 1.4426950216293334961 ;  /* 0x3fb8aa3b09097820 */ /* 0x000fe20000400000 */
[----:B------:R-:W-:Y:S01]  /*e300*/  ISETP.GT.U32.AND.EX P2, PT, R178, RZ, PT, P2 ;  /* 0x000000ffb200720c */ /* 0x000fe20003f44120 */
[----:B0-----:R0:W-:Y:S01]  /*e310*/  MUFU.EX2 R191, R5 ;  /* 0x0000000500bf7308 */ /* 0x0011e20000000800 */
[----:B------:R-:W-:Y:S01]  /*e320*/  FMUL R8, R8, 1.4426950216293334961 ;  /* 0x3fb8aa3b08087820 */ /* 0x000fe20000400000 */
[----:B------:R1:W-:Y:S01]  /*e330*/  STS.U16 [R3+0x11300], R193 ;  /* 0x011300c103007388 */ /* 0x0003e20000000400 */
[----:B------:R-:W-:Y:S01]  /*e340*/  FSEL R180, R180, -INF , !P2 ;  /* 0xff800000b4b47808 */ /* 0x000fe20005000000 */
[----:B0-----:R-:W-:Y:S01]  /*e350*/  FADD R5, -R13, R215 ;  /* 0x000000d70d057221 */ /* 0x001fe20000000100 */
[----:B------:R-:W-:-:S03]  /*e360*/  ISETP.GT.U32.AND P2, PT, R22, R241, PT ;  /* 0x000000f11600720c */ /* 0x000fc60003f44070 */
[----:B------:R-:W-:Y:S01]  /*e370*/  FMUL R5, R5, 1.4426950216293334961 ;  /* 0x3fb8aa3b05057820 */ /* 0x000fe20000400000 */
[----:B-1----:R-:W-:Y:S01]  /*e380*/  MUFU.EX2 R193, R9 ;  /* 0x0000000900c17308 */ /* 0x002fe20000000800 */
[----:B------:R-:W-:Y:S01]  /*e390*/  STS.U16 [R3+0x10d00], R252 ;  /* 0x010d00fc03007388 */ /* 0x000fe20000000400 */
[----:B------:R-:W-:Y:S01]  /*e3a0*/  FMUL R153, R153, R244 ;  /* 0x000000f499997220 */ /* 0x000fe20000400000 */
[----:B------:R-:W-:Y:S02]  /*e3b0*/  ISETP.GE.U32.AND.EX P3, PT, R23, RZ, PT, P3 ;  /* 0x000000ff1700720c */ /* 0x000fe40003f66130 */
[----:B------:R-:W-:Y:S01]  /*e3c0*/  STS.U16 [R3+0x10f00], R250 ;  /* 0x010f00fa03007388 */ /* 0x000fe20000000400 */
[----:B------:R-:W-:Y:S02]  /*e3d0*/  LOP3.LUT R243, R6, 0x48, RZ, 0xfc, !PT ;  /* 0x0000004806f37812 */ /* 0x000fe400078efcff */
[----:B------:R-:W0:Y:S01]  /*e3e0*/  MUFU.EX2 R9, R8 ;  /* 0x0000000800097308 */ /* 0x000e220000000800 */
[----:B------:R-:W-:Y:S01]  /*e3f0*/  STS.U16 [R3+0x11100], R248 ;  /* 0x011100f803007388 */ /* 0x000fe20000000400 */
[----:B------:R-:W-:-:S03]  /*e400*/  ISETP.GT.U32.AND.EX P2, PT, R217, RZ, PT, P2 ;  /* 0x000000ffd900720c */ /* 0x000fc60003f44120 */
[----:B------:R-:W-:Y:S03]  /*e410*/  STS.U16 [R3+0x11500], R192 ;  /* 0x011500c003007388 */ /* 0x000fe60000000400 */
[----:B------:R1:W2:Y:S01]  /*e420*/  MUFU.EX2 R8, R5 ;  /* 0x0000000500087308 */ /* 0x0002a20000000800 */
[----:B------:R-:W-:Y:S04]  /*e430*/  STS.U16 [R3+0x11700], R189 ;  /* 0x011700bd03007388 */ /* 0x000fe80000000400 */
[----:B------:R0:W-:Y:S04]  /*e440*/  STS.U16 [R3+0x11900], R190 ;  /* 0x011900be03007388 */ /* 0x0001e80000000400 */
[----:B------:R-:W-:Y:S01]  /*e450*/  STS.U16 [R3+0x11d00], R212 ;  /* 0x011d00d403007388 */ /* 0x000fe20000000400 */
[----:B-1----:R-:W-:-:S03]  /*e460*/  FMUL R5, R156, R244 ;  /* 0x000000f49c057220 */ /* 0x002fc60000400000 */
        /* <DEDUP_REMOVED lines=14> */
[----:B---3--:R-:W-:Y:S04]  /*e550*/  STS.U16 [R3+0x13b00], R201 ;  /* 0x013b00c903007388 */ /* 0x008fe80000000400 */
[----:B-----5:R-:W-:Y:S04]  /*e560*/  STS.U16 [R3+0x13d00], R207 ;  /* 0x013d00cf03007388 */ /* 0x020fe80000000400 */
[----:B------:R-:W-:Y:S01]  /*e570*/  STS.U16 [R3+0x13f00], R198 ;  /* 0x013f00c603007388 */ /* 0x000fe20000000400 */
[----:B------:R3:W-:Y:S06]  /*e580*/  MEMBAR.ALL.CTA ;  /* 0x0000000000007992 */ /* 0x0007ec0000008000 */
[----:B---3--:R-:W3:Y:S01]  /*e590*/  FENCE.VIEW.ASYNC.S ;  /* 0x00000000000073c6 */ /* 0x008ee20000000000 */
[----:B------:R-:W-:-:S02]  /*e5a0*/  FSEL R156, R153, -INF , !P3 ;  /* 0xff800000999c7808 */ /* 0x000fc40005800000 */
[-C--:B------:R-:W-:Y:S02]  /*e5b0*/  ISETP.GT.U32.AND P3, PT, R11, R243.reuse, PT ;  /* 0x000000f30b00720c */ /* 0x080fe40003f64070 */
[----:B------:R-:W-:Y:S02]  /*e5c0*/  FSEL R11, R5, -INF , !P2 ;  /* 0xff800000050b7808 */ /* 0x000fe40005000000 */
[----:B------:R-:W-:-:S04]  /*e5d0*/  ISETP.GT.U32.AND P2, PT, R10, R243, PT ;  /* 0x000000f30a00720c */ /* 0x000fc80003f44070 */
[----:B------:R-:W-:Y:S01]  /*e5e0*/  ISETP.GT.U32.AND.EX P2, PT, R178, RZ, PT, P2 ;  /* 0x000000ffb200720c */ /* 0x000fe20003f44120 */
[--C-:B------:R-:W-:Y:S01]  /*e5f0*/  FADD R178, R185, -R12.reuse ;  /* 0x8000000cb9b27221 */ /* 0x100fe20000000000 */
[--C-:B0-----:R-:W-:Y:S01]  /*e600*/  FADD R190, R157, -R13.reuse ;  /* 0x8000000d9dbe7221 */ /* 0x101fe20000000000 */
[--C-:B------:R-:W-:Y:S01]  /*e610*/  FADD R189, R170, -R13.reuse ;  /* 0x8000000daabd7221 */ /* 0x100fe20000000000 */
[--C-:B-1----:R-:W-:Y:S01]  /*e620*/  FADD R188, R169, -R13.reuse ;  /* 0x8000000da9bc7221 */ /* 0x102fe20000000000 */
[----:B------:R-:W-:Y:S01]  /*e630*/  FADD R184, R173, -R13 ;  /* 0x8000000dadb87221 */ /* 0x000fe20000000000 */
[----:B------:R-:W-:Y:S01]  /*e640*/  FADD R168, R168, -R12 ;  /* 0x8000000ca8a87221 */ /* 0x000fe20000000000 */
[----:B------:R-:W-:Y:S01]  /*e650*/  FMUL R190, R190, 1.4426950216293334961 ;  /* 0x3fb8aa3bbebe7820 */ /* 0x000fe20000400000 */
[----:B------:R-:W-:Y:S01]  /*e660*/  FMUL R189, R189, 1.4426950216293334961 ;  /* 0x3fb8aa3bbdbd7820 */ /* 0x000fe20000400000 */
[----:B------:R-:W-:Y:S01]  /*e670*/  FMUL R188, R188, 1.4426950216293334961 ;  /* 0x3fb8aa3bbcbc7820 */ /* 0x000fe20000400000 */
[----:B------:R-:W-:Y:S01]  /*e680*/  FMUL R184, R184, 1.4426950216293334961 ;  /* 0x3fb8aa3bb8b87820 */ /* 0x000fe20000400000 */
[----:B------:R-:W-:-:S02]  /*e690*/  FMUL R168, R168, 1.4426950216293334961 ;  /* 0x3fb8aa3ba8a87820 */ /* 0x000fc40000400000 */
[----:B------:R-:W-:Y:S08]  /*e6a0*/  MUFU.EX2 R190, R190 ;  /* 0x000000be00be7308 */ /* 0x000ff00000000800 */
[----:B------:R0:W-:Y:S01]  /*e6b0*/  MUFU.EX2 R192, R168 ;  /* 0x000000a800c07308 */ /* 0x0001e20000000800 */
[----:B----4-:R-:W-:Y:S01]  /*e6c0*/  R2UR UR58, R160 ;  /* 0x00000000a03a72ca */ /* 0x010fe200000e0000 */
[----:B------:R-:W-:-:S02]  /*e6d0*/  FMUL R160, R162, R244 ;  /* 0x000000f4a2a07220 */ /* 0x000fc40000400000 */
[----:B------:R-:W4:Y:S04]  /*e6e0*/  LDL.LU R162, [R1+0x20c] ;  /* 0x00020c0001a27983 */ /* 0x000f280000300800 */
[----:B------:R-:W5:Y:S01]  /*e6f0*/  LDL.LU R185, [R1+0x210] ;  /* 0x0002100001b97983 */ /* 0x000f620000300800 */
[----:B------:R-:W1:Y:S08]  /*e700*/  MUFU.EX2 R189, R189 ;  /* 0x000000bd00bd7308 */ /* 0x000e700000000800 */
[----:B------:R-:W-:Y:S08]  /*e710*/  MUFU.EX2 R188, R188 ;  /* 0x000000bc00bc7308 */ /* 0x000ff00000000800 */
[----:B------:R-:W3:Y:S01]  /*e720*/  MUFU.EX2 R184, R184 ;  /* 0x000000b800b87308 */ /* 0x000ee20000000800 */
[-C--:B------:R-:W-:Y:S01]  /*e730*/  FMUL R24, R24, R9.reuse ;  /* 0x0000000918187220 */ /* 0x080fe20000400000 */
        /* <DEDUP_REMOVED lines=62> */
[----:B------:R-:W-:Y:S01]  /*eb20*/  FMUL R149, R149, R9 ;  /* 0x0000000995957220 */ /* 0x000fe20000400000 */
[-C--:B--2---:R-:W-:Y:S01]  /*eb30*/  FMUL R26, R26, R8.reuse ;  /* 0x000000081a1a7220 */ /* 0x084fe20000400000 */
        /* <DEDUP_REMOVED lines=63> */
[----:B0-----:R-:W-:-:S02]  /*ef30*/  F2FP.F16.F32.PACK_AB R168, R193, R194 ;  /* 0x000000c2c1a8723e */ /* 0x001fc400000000ff */
[----:B-1----:R-:W-:Y:S02]  /*ef40*/  F2FP.F16.F32.PACK_AB R169, R189, R190 ;  /* 0x000000bebda9723e */ /* 0x002fe400000000ff */
[----:B------:R-:W-:Y:S02]  /*ef50*/  F2FP.F16.F32.PACK_AB R170, R191, R192 ;  /* 0x000000c0bfaa723e */ /* 0x000fe400000000ff */
[----:B---3--:R-:W-:Y:S01]  /*ef60*/  F2FP.F16.F32.PACK_AB R171, R184, R188 ;  /* 0x000000bcb8ab723e */ /* 0x008fe200000000ff */
[----:B------:R-:W-:Y:S06]  /*ef70*/  BAR.SYNC.DEFER_BLOCKING 0x0 ;  /* 0x0000000000007b1d */ /* 0x000fec0000010000 */
[----:B------:R-:W-:-:S06]  /*ef80*/  WARPGROUP.ARRIVE ;  /* 0x00000000000079c5 */ /* 0x000fcc0000000000 */
[----:B------:R-:W-:Y:S01]  /*ef90*/  HGMMA.64x256x16.F32 R24, R168, gdesc[UR4], R24, gsb0 ;  /* 0x03e00004a8187df0 */ /* 0x000fe20008000818 */
[----:B------:R-:W-:Y:S01]  /*efa0*/  FMUL R157, R152, R244 ;  /* 0x000000f4989d7220 */ /* 0x000fe20000400000 */
[----:B------:R-:W-:-:S04]  /*efb0*/  ISETP.GT.U32.AND.EX P6, PT, R23, RZ, PT, P6 ;  /* 0x000000ff1700720c */ /* 0x000fc80003fc4160 */
[----:B------:R-:W-:-:S04]  /*efc0*/  FSEL R157, R157, -INF , !P6 ;  /* 0xff8000009d9d7808 */ /* 0x000fc80007000000 */
[----:B------:R-:W-:Y:S01]  /*efd0*/  FMNMX R5, R157, R156, !PT ;  /* 0x0000009c9d057209 */ /* 0x000fe20007800000 */
[-C--:B------:R-:W-:Y:S01]  /*efe0*/  FMUL R152, R154, R244.reuse ;  /* 0x000000f49a987220 */ /* 0x080fe20000400000 */
[----:B------:R-:W-:Y:S02]  /*eff0*/  FMUL R153, R155, R244 ;  /* 0x000000f49b997220 */ /* 0x000fe40000400000 */
[----:B------:R-:W-:Y:S02]  /*f000*/  FMNMX R5, R11, R5, !PT ;  /* 0x000000050b057209 */ /* 0x000fe40007800000 */
[C---:B------:R-:W-:Y:S02]  /*f010*/  ISETP.GT.U32.AND.EX P5, PT, R23.reuse, RZ, PT, P5 ;  /* 0x000000ff1700720c */ /* 0x040fe40003fa4150 */
[----:B------:R-:W-:Y:S02]  /*f020*/  ISETP.GE.U32.AND.EX P4, PT, R23, RZ, PT, P4 ;  /* 0x000000ff1700720c */ /* 0x000fe40003f86140 */
[----:B------:R-:W-:-:S02]  /*f030*/  FMNMX R5, R181, R5, !PT ;  /* 0x00000005b5057209 */ /* 0x000fc40007800000 */
[----:B------:R-:W-:Y:S02]  /*f040*/  FSEL R152, R152, -INF , !P5 ;  /* 0xff80000098987808 */ /* 0x000fe40006800000 */
[----:B------:R-:W-:Y:S02]  /*f050*/  FSEL R153, R153, -INF , !P4 ;  /* 0xff80000099997808 */ /* 0x000fe40006000000 */
[C---:B------:R-:W-:Y:S02]  /*f060*/  ISETP.GT.U32.AND P5, PT, R7.reuse, R241, PT ;  /* 0x000000f10700720c */ /* 0x040fe40003fa4070 */
[----:B------:R-:W-:Y:S02]  /*f070*/  ISETP.GT.U32.AND P4, PT, R7, R243, PT ;  /* 0x000000f30700720c */ /* 0x000fe40003f84070 */
[----:B------:R-:W-:Y:S02]  /*f080*/  FMNMX R7, R183, R5, !PT ;  /* 0x00000005b7077209 */ /* 0x000fe40007800000 */
[----:B------:R-:W-:-:S02]  /*f090*/  ISETP.GT.U32.AND.EX P5, PT, R177, RZ, PT, P5 ;  /* 0x000000ffb100720c */ /* 0x000fc40003fa4150 */
[----:B------:R-:W-:Y:S02]  /*f0a0*/  FMNMX R7, R182, R7, !PT ;  /* 0x00000007b6077209 */ /* 0x000fe40007800000 */
[----:B------:R-:W-:Y:S01]  /*f0b0*/  ISETP.GT.U32.AND P6, PT, R22, R243, PT ;  /* 0x000000f31600720c */ /* 0x000fe20003fc4070 */
[-C--:B------:R-:W-:Y:S01]  /*f0c0*/  FMUL R23, R158, R244.reuse ;  /* 0x000000f49e177220 */ /* 0x080fe20000400000 */
[----:B------:R-:W-:Y:S02]  /*f0d0*/  FMNMX R7, R180, R7, !PT ;  /* 0x00000007b4077209 */ /* 0x000fe40007800000 */
[----:B------:R-:W-:Y:S01]  /*f0e0*/  ISETP.GT.U32.AND.EX P6, PT, R217, RZ, PT, P6 ;  /* 0x000000ffd900720c */ /* 0x000fe20003fc4160 */
[----:B------:R-:W-:Y:S01]  /*f0f0*/  FMUL R22, R159, R244 ;  /* 0x000000f49f167220 */ /* 0x000fe20000400000 */
[----:B------:R-:W-:Y:S02]  /*f100*/  ISETP.GT.U32.AND.EX P1, PT, R196, RZ, PT, P1 ;  /* 0x000000ffc400720c */ /* 0x000fe40003f24110 */
[----:B------:R-:W-:-:S02]  /*f110*/  FSEL R23, R23, -INF , !P6 ;  /* 0xff80000017177808 */ /* 0x000fc40007000000 */
[----:B------:R-:W-:Y:S02]  /*f120*/  FMNMX R5, R152, R153, !PT ;  /* 0x0000009998057209 */ /* 0x000fe40007800000 */
[----:B------:R-:W-:Y:S02]  /*f130*/  ISETP.GT.U32.AND.EX P0, PT, R197, RZ, PT, P0 ;  /* 0x000000ffc500720c */ /* 0x000fe40003f04100 */
[----:B------:R-:W-:Y:S02]  /*f140*/  FSEL R22, R22, -INF , !P1 ;  /* 0xff80000016167808 */ /* 0x000fe40004800000 */
[----:B------:R-:W-:Y:S01]  /*f150*/  FMNMX R5, R23, R5, !PT ;  /* 0x0000000517057209 */ /* 0x000fe20007800000 */
[----:B------:R-:W-:Y:S01]  /*f160*/  FMUL R159, R163, R244 ;  /* 0x000000f4a39f7220 */ /* 0x000fe20000400000 */
[----:B------:R-:W-:Y:S02]  /*f170*/  ISETP.GT.U32.AND.EX P3, PT, R195, RZ, PT, P3 ;  /* 0x000000ffc300720c */ /* 0x000fe40003f64130 */
[----:B------:R-:W-:-:S02]  /*f180*/  FSEL R160, R160, -INF , !P0 ;  /* 0xff800000a0a07808 */ /* 0x000fc40004000000 */
[----:B------:R-:W-:Y:S01]  /*f190*/  FMNMX R5, R22, R5, !PT ;  /* 0x0000000516057209 */ /* 0x000fe20007800000 */
[-C--:B------:R-:W-:Y:S01]  /*f1a0*/  FMUL R158, R166, R244.reuse ;  /* 0x000000f4a69e7220 */ /* 0x080fe20000400000 */
[----:B------:R-:W-:Y:S02]  /*f1b0*/  FSEL R159, R159, -INF , !P3 ;  /* 0xff8000009f9f7808 */ /* 0x000fe40005800000 */
[----:B------:R-:W-:Y:S02]  /*f1c0*/  FMNMX R5, R160, R5, !PT ;  /* 0x00000005a0057209 */ /* 0x000fe40007800000 */
[----:B------:R-:W-:Y:S01]  /*f1d0*/  R2UR UR59, R161 ;  /* 0x00000000a13b72ca */ /* 0x000fe200000e0000 */
[----:B------:R-:W-:Y:S01]  /*f1e0*/  FMUL R161, R167, R244 ;  /* 0x000000f4a7a17220 */ /* 0x000fe20000400000 */
[----:B------:R-:W-:Y:S02]  /*f1f0*/  ISETP.GT.U32.AND.EX P4, PT, R177, RZ, PT, P4 ;  /* 0x000000ffb100720c */ /* 0x000fe40003f84140 */
[----:B------:R-:W-:-:S02]  /*f200*/  FSEL R158, R158, -INF , !P2 ;  /* 0xff8000009e9e7808 */ /* 0x000fc40005000000 */
[----:B------:R-:W-:Y:S02]  /*f210*/  FMNMX R5, R159, R5, !PT ;  /* 0x000000059f057209 */ /* 0x000fe40007800000 */
[----:B------:R-:W-:Y:S02]  /*f220*/  FSEL R161, R161, -INF , !P4 ;  /* 0xff800000a1a17808 */ /* 0x000fe40006000000 */
[----:B------:R-:W-:-:S04]  /*f230*/  FMNMX R5, R158, R5, !PT ;  /* 0x000000059e057209 */ /* 0x000fc80007800000 */
[----:B------:R-:W-:-:S05]  /*f240*/  FMNMX R5, R161, R5, !PT ;  /* 0x00000005a1057209 */ /* 0x000fca0007800000 */
[----:B------:R-:W0:Y:S01]  /*f250*/  SHFL.BFLY PT, R154, R5, 0x2, 0x1f ;  /* 0x0c401f00059a7f89 */ /* 0x000e2200000e0000 */
[----:B------:R-:W-:-:S04]  /*f260*/  FADD R176, R176, -R12 ;  /* 0x8000000cb0b07221 */ /* 0x000fc80000000000 */
[----:B------:R-:W-:Y:S01]  /*f270*/  FMUL R176, R176, 1.4426950216293334961 ;  /* 0x3fb8aa3bb0b07820 */ /* 0x000fe20000400000 */
[--C-:B------:R-:W-:Y:S01]  /*f280*/  FADD R174, R174, -R12.reuse ;  /* 0x8000000caeae7221 */ /* 0x100fe20000000000 */
[----:B------:R-:W-:Y:S01]  /*f290*/  FADD R173, R172, -R12 ;  /* 0x8000000cacad7221 */ /* 0x000fe20000000000 */
[--C-:B------:R-:W-:Y:S01]  /*f2a0*/  FADD R179, R179, -R13.reuse ;  /* 0x8000000db3b37221 */ /* 0x100fe20000000000 */
[----:B------:R1:W-:Y:S01]  /*f2b0*/  MUFU.EX2 R177, R176 ;  /* 0x000000b000b17308 */ /* 0x0003e20000000800 */
[----:B0-----:R-:W-:Y:S01]  /*f2c0*/  FMNMX R5, R5, R154, !PT ;  /* 0x0000009a05057209 */ /* 0x001fe20007800000 */
[----:B-1----:R-:W-:Y:S01]  /*f2d0*/  FADD R176, R186, -R13 ;  /* 0x8000000dbab07221 */ /* 0x002fe20000000000 */
[----:B------:R-:W-:Y:S01]  /*f2e0*/  FMUL R178, R178, 1.4426950216293334961 ;  /* 0x3fb8aa3bb2b27820 */ /* 0x000fe20000400000 */
[----:B------:R-:W-:Y:S01]  /*f2f0*/  FMUL R174, R174, 1.4426950216293334961 ;  /* 0x3fb8aa3baeae7820 */ /* 0x000fe20000400000 */
[----:B------:R-:W-:Y:S01]  /*f300*/  FMUL R173, R173, 1.4426950216293334961 ;  /* 0x3fb8aa3badad7820 */ /* 0x000fe20000400000 */
[----:B------:R-:W-:Y:S01]  /*f310*/  FMUL R176, R176, 1.4426950216293334961 ;  /* 0x3fb8aa3bb0b07820 */ /* 0x000fe20000400000 */
[----:B------:R-:W-:-:S02]  /*f320*/  FMUL R172, R179, 1.4426950216293334961 ;  /* 0x3fb8aa3bb3ac7820 */ /* 0x000fc40000400000 */
[----:B------:R-:W-:Y:S08]  /*f330*/  MUFU.EX2 R178, R178 ;  /* 0x000000b200b27308 */ /* 0x000ff00000000800 */
[----:B------:R-:W-:Y:S08]  /*f340*/  MUFU.EX2 R174, R174 ;  /* 0x000000ae00ae7308 */ /* 0x000ff00000000800 */
[----:B------:R-:W0:Y:S08]  /*f350*/  MUFU.EX2 R173, R173 ;  /* 0x000000ad00ad7308 */ /* 0x000e300000000800 */
[----:B------:R-:W-:Y:S08]  /*f360*/  MUFU.EX2 R176, R176 ;  /* 0x000000b000b07308 */ /* 0x000ff00000000800 */
[----:B------:R-:W-:Y:S01]  /*f370*/  MUFU.EX2 R172, R172 ;  /* 0x000000ac00ac7308 */ /* 0x000fe20000000800 */
[----:B0-----:R-:W-:Y:S01]  /*f380*/  F2FP.F16.F32.PACK_AB R154, R173, R174 ;  /* 0x000000aead9a723e */ /* 0x001fe200000000ff */
[----:B------:R-:W-:-:S02]  /*f390*/  WARPGROUP.DEPBAR.LE gsb0, 0x0 ;  /* 0x00008000000079c5 */ /* 0x000fc40000010000 */
[----:B------:R-:W-:-:S05]  /*f3a0*/  FMUL R170, R165, R244 ;  /* 0x000000f4a5aa7220 */ /* 0x000fca0000400000 */
[----:B------:R-:W-:-:S04]  /*f3b0*/  FSEL R170, R170, -INF , !P5 ;  /* 0xff800000aaaa7808 */ /* 0x000fc80006800000 */
[----:B------:R-:W-:-:S05]  /*f3c0*/  FMNMX R7, R170, R7, !PT ;  /* 0x00000007aa077209 */ /* 0x000fca0007800000 */
[----:B------:R-:W0:Y:S02]  /*f3d0*/  SHFL.BFLY PT, R10, R7, 0x2, 0x1f ;  /* 0x0c401f00070a7f89 */ /* 0x000e2400000e0000 */
[----:B0-----:R-:W-:-:S05]  /*f3e0*/  FMNMX R7, R7, R10, !PT ;  /* 0x0000000a07077209 */ /* 0x001fca0007800000 */
[----:B------:R-:W0:Y:S01]  /*f3f0*/  SHFL.BFLY PT, R155, R7, 0x1, 0x1f ;  /* 0x0c201f00079b7f89 */ /* 0x000e2200000e0000 */
[--C-:B------:R-:W-:Y:S01]  /*f400*/  FADD R10, R187, -R13.reuse ;  /* 0x8000000dbb0a7221 */ /* 0x100fe20000000000 */
[----:B------:R-:W-:-:S03]  /*f410*/  FADD R171, R175, -R13 ;  /* 0x8000000dafab7221 */ /* 0x000fc60000000000 */
[----:B------:R-:W-:-:S04]  /*f420*/  FMUL R10, R10, 1.4426950216293334961 ;  /* 0x3fb8aa3b0a0a7820 */ /* 0x000fc80000400000 */
[----:B------:R0:W-:Y:S01]  /*f430*/  MUFU.EX2 R175, R10 ;  /* 0x0000000a00af7308 */ /* 0x0001e20000000800 */
[----:B------:R-:W-:Y:S01]  /*f440*/  FMUL R171, R171, 1.4426950216293334961 ;  /* 0x3fb8aa3babab7820 */ /* 0x000fe20000400000 */
[----:B0-----:R-:W-:Y:S02]  /*f450*/  FMNMX R10, R7, R155, !PT ;  /* 0x0000009b070a7209 */ /* 0x001fe40007800000 */
[----:B------:R-:W0:Y:S04]  /*f460*/  SHFL.BFLY PT, R7, R5, 0x1, 0x1f ;  /* 0x0c201f0005077f89 */ /* 0x000e2800000e0000 */
[----:B------:R-:W1:Y:S01]  /*f470*/  MUFU.EX2 R171, R171 ;  /* 0x000000ab00ab7308 */ /* 0x000e620000000800 */
[----:B----4-:R-:W-:-:S05]  /*f480*/  FMNMX R10, R10, R162, !PT ;  /* 0x000000a20a0a7209 */ /* 0x010fca0007800000 */
[----:B------:R-:W-:Y:S01]  /*f490*/  FADD R167, R11, -R10 ;  /* 0x8000000a0ba77221 */ /* 0x000fe20000000000 */
[----:B0-----:R-:W-:-:S04]  /*f4a0*/  FMNMX R11, R5, R7, !PT ;  /* 0x00000007050b7209 */ /* 0x001fc80007800000 */
[----:B-----5:R-:W-:Y:S02]  /*f4b0*/  FMNMX R11, R11, R185, !PT ;  /* 0x000000b90b0b7209 */ /* 0x020fe40007800000 */
[----:B-1----:R-:W-:-:S03]  /*f4c0*/  F2FP.F16.F32.PACK_AB R155, R172, R171 ;  /* 0x000000abac9b723e */ /* 0x002fc600000000ff */
[--C-:B------:R-:W-:Y:S01]  /*f4d0*/  FADD R165, R152, -R11.reuse ;  /* 0x8000000b98a57221 */ /* 0x100fe20000000000 */
[----:B------:R-:W-:Y:S01]  /*f4e0*/  FADD R164, R153, -R11 ;  /* 0x8000000b99a47221 */ /* 0x000fe20000000000 */
[----:B------:R-:W-:Y:S02]  /*f4f0*/  F2FP.F16.F32.PACK_AB R152, R177, R178 ;  /* 0x000000b2b198723e */ /* 0x000fe400000000ff */
[----:B------:R-:W-:-:S04]  /*f500*/  F2FP.F16.F32.PACK_AB R153, R175, R176 ;  /* 0x000000b0af99723e */ /* 0x000fc800000000ff */
[----:B------:R-:W-:-:S06]  /*f510*/  WARPGROUP.ARRIVE ;  /* 0x00000000000079c5 */ /* 0x000fcc0000000000 */
[----:B------:R-:W-:Y:S03]  /*f520*/  HGMMA.64x256x16.F32 R24, R152, gdesc[UR56], R24, gsb0 ;  /* 0x03e0003898187df0 */ /* 0x000fe60008000818 */
[----:B------:R-:W-:Y:S02]  /*f530*/  WARPGROUP.DEPBAR.LE gsb0, 0x0 ;  /* 0x00008000000079c5 */ /* 0x000fe40000010000 */
[----:B------:R-:W-:Y:S04]  /*f540*/  STL.64 [R1], R24 ;  /* 0x0000001801007387 */ /* 0x000fe80000100a00 */
        /* <DEDUP_REMOVED lines=63> */
[----:B0-----:R-:W2:Y:S04]  /*f940*/  LDL.LU.64 R150, [R1+0x8d0] ;  /* 0x0008d00001967983 */ /* 0x001ea80000300a00 */
[----:B------:R-:W3:Y:S04]  /*f950*/  LDL.LU.64 R148, [R1+0x8c8] ;  /* 0x0008c80001947983 */ /* 0x000ee80000300a00 */
[----:B------:R-:W4:Y:S04]  /*f960*/  LDL.LU.64 R146, [R1+0x8c0] ;  /* 0x0008c00001927983 */ /* 0x000f280000300a00 */
[----:B------:R-:W5:Y:S04]  /*f970*/  LDL.LU.64 R144, [R1+0x8b8] ;  /* 0x0008b80001907983 */ /* 0x000f680000300a00 */
[----:B------:R-:W2:Y:S04]  /*f980*/  LDL.LU.64 R142, [R1+0x8b0] ;  /* 0x0008b000018e7983 */ /* 0x000ea80000300a00 */
        /* <DEDUP_REMOVED lines=8> */
[----:B------:R-:W4:Y:S04]  /*fa10*/  LDL.LU.64 R124, [R1+0x868] ;  /* 0x00086800017c7983 */ /* 0x000f280000300a00 */
[----:B------:R-:W2:Y:S04]  /*fa20*/  LDL.LU.64 R122, [R1+0x860] ;  /* 0x00086000017a7983 */ /* 0x000ea80000300a00 */
        /* <DEDUP_REMOVED lines=48> */
[----:B------:R-:W2:Y:S01]  /*fd30*/  LDL.LU.64 R24, [R1+0x6d8] ;  /* 0x0006d80001187983 */ /* 0x000ea20000300a00 */
[----:B------:R-:W-:-:S04]  /*fd40*/  FADD R5, -R10, R162 ;  /* 0x000000a20a057221 */ /* 0x000fc80000000100 */
[----:B------:R-:W-:Y:S01]  /*fd50*/  FMUL R5, R5, 1.4426950216293334961 ;  /* 0x3fb8aa3b05057820 */ /* 0x000fe20000400000 */
[----:B------:R-:W-:-:S03]  /*fd60*/  FADD R169, R157, -R10 ;  /* 0x8000000a9da97221 */ /* 0x000fc60000000000 */
[----:B------:R0:W5:Y:S01]  /*fd70*/  MUFU.EX2 R7, R5 ;  /* 0x0000000500077308 */ /* 0x0001620000000800 */
[--C-:B------:R-:W-:Y:S01]  /*fd80*/  FADD R168, R156, -R10.reuse ;  /* 0x8000000a9ca87221 */ /* 0x100fe20000000000 */
[----:B------:R-:W-:Y:S01]  /*fd90*/  FADD R166, R181, -R10 ;  /* 0x8000000ab5a67221 */ /* 0x000fe20000000000 */
[--C-:B------:R-:W-:Y:S01]  /*fda0*/  FADD R163, R23, -R11.reuse ;  /* 0x8000000b17a37221 */ /* 0x100fe20000000000 */
[----:B------:R-:W-:Y:S01]  /*fdb0*/  FADD R162, R22, -R11 ;  /* 0x8000000b16a27221 */ /* 0x000fe20000000000 */
[----:B0-----:R-:W-:Y:S01]  /*fdc0*/  FADD R5, -R11, R185 ;  /* 0x000000b90b057221 */ /* 0x001fe20000000100 */
[----:B------:R-:W-:Y:S01]  /*fdd0*/  FMUL R169, R169, 1.4426950216293334961 ;  /* 0x3fb8aa3ba9a97820 */ /* 0x000fe20000400000 */
[----:B------:R-:W-:Y:S02]  /*fde0*/  FMUL R168, R168, 1.4426950216293334961 ;  /* 0x3fb8aa3ba8a87820 */ /* 0x000fe40000400000 */
[----:B------:R-:W-:Y:S01]  /*fdf0*/  FMUL R5, R5, 1.4426950216293334961 ;  /* 0x3fb8aa3b05057820 */ /* 0x000fe20000400000 */
[----:B------:R-:W-:Y:S01]  /*fe00*/  FMUL R167, R167, 1.4426950216293334961 ;  /* 0x3fb8aa3ba7a77820 */ /* 0x000fe20000400000 */
[----:B------:R-:W-:Y:S01]  /*fe10*/  FMUL R166, R166, 1.4426950216293334961 ;  /* 0x3fb8aa3ba6a67820 */ /* 0x000fe20000400000 */
[----:B------:R-:W-:Y:S01]  /*fe20*/  FMUL R165, R165, 1.4426950216293334961 ;  /* 0x3fb8aa3ba5a57820 */ /* 0x000fe20000400000 */
[----:B------:R-:W-:Y:S01]  /*fe30*/  FMUL R164, R164, 1.4426950216293334961 ;  /* 0x3fb8aa3ba4a47820 */ /* 0x000fe20000400000 */
[----:B------:R-:W-:Y:S01]  /*fe40*/  FMUL R163, R163, 1.4426950216293334961 ;  /* 0x3fb8aa3ba3a37820 */ /* 0x000fe20000400000 */
[----:B------:R-:W-:Y:S01]  /*fe50*/  FMUL R162, R162, 1.4426950216293334961 ;  /* 0x3fb8aa3ba2a27820 */ /* 0x000fe20000400000 */
[----:B------:R-:W0:Y:S08]  /*fe60*/  MUFU.EX2 R5, R5 ;  /* 0x0000000500057308 */ /* 0x000e300000000800 */
[----:B------:R-:W-:Y:S08]  /*fe70*/  MUFU.EX2 R169, R169 ;  /* 0x000000a900a97308 */ /* 0x000ff00000000800 */
[----:B------:R-:W1:Y:S08]  /*fe80*/  MUFU.EX2 R168, R168 ;  /* 0x000000a800a87308 */ /* 0x000e700000000800 */
[----:B------:R-:W-:Y:S08]  /*fe90*/  MUFU.EX2 R167, R167 ;  /* 0x000000a700a77308 */ /* 0x000ff00000000800 */
[----:B------:R-:W1:Y:S08]  /*fea0*/  MUFU.EX2 R166, R166 ;  /* 0x000000a600a67308 */ /* 0x000e700000000800 */
[----:B------:R-:W-:Y:S08]  /*feb0*/  MUFU.EX2 R165, R165 ;  /* 0x000000a500a57308 */ /* 0x000ff00000000800 */
[----:B------:R-:W1:Y:S08]  /*fec0*/  MUFU.EX2 R164, R164 ;  /* 0x000000a400a47308 */ /* 0x000e700000000800 */
[----:B------:R-:W-:Y:S08]  /*fed0*/  MUFU.EX2 R163, R163 ;  /* 0x000000a300a37308 */ /* 0x000ff00000000800 */
[----:B------:R-:W1:Y:S01]  /*fee0*/  MUFU.EX2 R162, R162 ;  /* 0x000000a200a27308 */ /* 0x000e620000000800 */
[-C--:B-----5:R-:W-:Y:S01]  /*fef0*/  FMUL R128, R128, R7.reuse ;  /* 0x0000000780807220 */ /* 0x0a0fe20000400000 */
[-C--:B------:R-:W-:Y:S01]  /*ff00*/  FMUL R129, R129, R7.reuse ;  /* 0x0000000781817220 */ /* 0x080fe20000400000 */
[-C--:B---3--:R-:W-:Y:S01]  /*ff10*/  FMUL R132, R132, R7.reuse ;  /* 0x0000000784847220 */ /* 0x088fe20000400000 */
[-C--:B------:R-:W-:Y:S01]  /*ff20*/  FMUL R133, R133, R7.reuse ;  /* 0x0000000785857220 */ /* 0x080fe20000400000 */
[-C--:B------:R-:W-:Y:S01]  /*ff30*/  FMUL R136, R136, R7.reuse ;  /* 0x0000000788887220 */ /* 0x080fe20000400000 */
[-C--:B------:R-:W-:Y:S01]  /*ff40*/  FMUL R137, R137, R7.reuse ;  /* 0x0000000789897220 */ /* 0x080fe20000400000 */
[-C--:B----4-:R-:W-:Y:S01]  /*ff50*/  FMUL R124, R124, R7.reuse ;  /* 0x000000077c7c7220 */ /* 0x090fe20000400000 */
[-C--:B------:R-:W-:Y:S01]  /*ff60*/  FMUL R125, R125, R7.reuse ;  /* 0x000000077d7d7220 */ /* 0x080fe20000400000 */
[-C--:B------:R-:W-:Y:S01]  /*ff70*/  FMUL R140, R140, R7.reuse ;  /* 0x000000078c8c7220 */ /* 0x080fe20000400000 */
[-C--:B------:R-:W-:Y:S01]  /*ff80*/  FMUL R141, R141, R7.reuse ;  /* 0x000000078d8d7220 */ /* 0x080fe20000400000 */
[-C--:B------:R-:W-:Y:S01]  /*ff90*/  FMUL R144, R144, R7.reuse ;  /* 0x0000000790907220 */ /* 0x080fe20000400000 */
[-C--:B------:R-:W-:Y:S01]  /*ffa0*/  FMUL R145, R145, R7.reuse ;  /* 0x0000000791917220 */ /* 0x080fe20000400000 */
[-C--:B------:R-:W-:Y:S01]  /*ffb0*/  FMUL R148, R148, R7.reuse ;  /* 0x0000000794947220 */ /* 0x080fe20000400000 */
[-C--:B------:R-:W-:Y:S01]  /*ffc0*/  FMUL R149, R149, R7.reuse ;  /* 0x0000000795957220 */ /* 0x080fe20000400000 */
[-C--:B--2---:R-:W-:Y:S01]  /*ffd0*/  FMUL R120, R120, R7.reuse ;  /* 0x0000000778787220 */ /* 0x084fe20000400000 */
[----:B------:R-:W-:Y:S01]  /*ffe0*/  FMUL R121, R121, R7 ;  /* 0x0000000779797220 */ /* 0x000fe20000400000 */
[-C--:B0-----:R-:W-:Y:S01]  /*fff0*/  FMUL R122, R122, R5.reuse ;  /* 0x000000057a7a7220 */ /* 0x081fe20000400000 */
[-C--:B------:R-:W-:Y:S01]  /*10000*/  FMUL R123, R123, R5.reuse ;  /* 0x000000057b7b7220 */ /* 0x080fe20000400000 */
[-C--:B------:R-:W-:Y:S01]  /*10010*/  FMUL R118, R118, R5.reuse ;  /* 0x0000000576767220 */ /* 0x080fe20000400000 */
[-C--:B------:R-:W-:Y:S01]  /*10020*/  FMUL R119, R119, R5.reuse ;  /* 0x0000000577777220 */ /* 0x080fe20000400000 */
[-C--:B------:R-:W-:Y:S01]  /*10030*/  FMUL R126, R126, R5.reuse ;  /* 0x000000057e7e7220 */ /* 0x080fe20000400000 */
[----:B------:R-:W-:Y:S01]  /*10040*/  FMUL R127, R127, R5 ;  /* 0x000000057f7f7220 */ /* 0x000fe20000400000 */
[-C--:B------:R-:W-:Y:S01]  /*10050*/  FMUL R116, R116, R7.reuse ;  /* 0x0000000774747220 */ /* 0x080fe20000400000 */
[----:B------:R-:W-:Y:S01]  /*10060*/  FMUL R117, R117, R7 ;  /* 0x0000000775757220 */ /* 0x000fe20000400000 */
[-C--:B------:R-:W-:Y:S01]  /*10070*/  FMUL R130, R130, R5.reuse ;  /* 0x0000000582827220 */ /* 0x080fe20000400000 */
        /* <DEDUP_REMOVED lines=23> */
[----:B-1----:R-:W-:Y:S01]  /*101f0*/  F2FP.F16.F32.PACK_AB R152, R168, R169 ;  /* 0x000000a9a898723e */ /* 0x002fe200000000ff */
[-C--:B------:R-:W-:Y:S01]  /*10200*/  FMUL R102, R102, R5.reuse ;  /* 0x0000000566667220 */ /* 0x080fe20000400000 */
[----:B------:R-:W-:Y:S01]  /*10210*/  FMUL R103, R103, R5 ;  /* 0x0000000567677220 */ /* 0x000fe20000400000 */
[----:B------:R-:W-:Y:S01]  /*10220*/  F2FP.F16.F32.PACK_AB R154, R166, R167 ;  /* 0x000000a7a69a723e */ /* 0x000fe200000000ff */
        /* <DEDUP_REMOVED lines=80> */
[----:B------:R-:W-:Y:S01]  /*10730*/  UMOV UR4, UR6 ;  /* 0x0000000600047c82 */ /* 0x000fe20008000000 */
[----:B------:R-:W-:-:S04]  /*10740*/  UMOV UR5, UR7 ;  /* 0x0000000700057c82 */ /* 0x000fc80008000000 */
[----:B------:R-:W-:Y:S01]  /*10750*/  WARPGROUP.ARRIVE ;  /* 0x00000000000079c5 */ /* 0x000fe20000000000 */
[----:B------:R-:W-:Y:S01]  /*10760*/  UMOV UR6, UR4 ;  /* 0x0000000400067c82 */ /* 0x000fe20008000000 */
[----:B------:R-:W-:-:S04]  /*10770*/  UMOV UR7, UR5 ;  /* 0x0000000500077c82 */ /* 0x000fc80008000000 */
[----:B------:R-:W-:Y:S01]  /*10780*/  HGMMA.64x256x16.F32 R24, R152, gdesc[UR4], R24, gsb0 ;  /* 0x03e0000498187df0 */ /* 0x000fe20008000818 */
[--C-:B------:R-:W-:Y:S02]  /*10790*/  FADD R156, R183, -R10.reuse ;  /* 0x8000000ab79c7221 */ /* 0x100fe40000000000 */
[----:B------:R-:W2:Y:S01]  /*107a0*/  LDL.LU R183, [R1+0x220] ;  /* 0x0002200001b77983 */ /* 0x000ea20000300800 */
[----:B------:R-:W-:-:S03]  /*107b0*/  FADD R22, R170, -R10 ;  /* 0x8000000aaa167221 */ /* 0x000fc60000000000 */
[----:B------:R-:W3:Y:S01]  /*107c0*/  LDL.LU R181, [R1+0x228] ;  /* 0x0002280001b57983 */ /* 0x000ee20000300800 */
[----:B------:R-:W-:Y:S01]  /*107d0*/  FMUL R22, R22, 1.4426950216293334961 ;  /* 0x3fb8aa3b16167820 */ /* 0x000fe20000400000 */
[--C-:B------:R-:W-:Y:S01]  /*107e0*/  FADD R23, R182, -R10.reuse ;  /* 0x8000000ab6177221 */ /* 0x100fe20000000000 */
[----:B------:R-:W-:Y:S01]  /*107f0*/  FADD R157, R180, -R10 ;  /* 0x8000000ab49d7221 */ /* 0x000fe20000000000 */
[----:B------:R-:W-:Y:S01]  /*10800*/  FADD R161, R161, -R11 ;  /* 0x8000000ba1a17221 */ /* 0x000fe20000000000 */
[----:B------:R-:W-:Y:S01]  /*10810*/  FMUL R156, R156, 1.4426950216293334961 ;  /* 0x3fb8aa3b9c9c7820 */ /* 0x000fe20000400000 */
[----:B------:R-:W-:Y:S01]  /*10820*/  FMUL R23, R23, 1.4426950216293334961 ;  /* 0x3fb8aa3b17177820 */ /* 0x000fe20000400000 */
[----:B------:R-:W-:Y:S01]  /*10830*/  FMUL R157, R157, 1.4426950216293334961 ;  /* 0x3fb8aa3b9d9d7820 */ /* 0x000fe20000400000 */
[----:B------:R-:W-:Y:S01]  /*10840*/  FMUL R161, R161, 1.4426950216293334961 ;  /* 0x3fb8aa3ba1a17820 */ /* 0x000fe20000400000 */
[----:B------:R-:W4:Y:S02]  /*10850*/  LDL.LU R182, [R1+0x22c] ;  /* 0x00022c0001b67983 */ /* 0x000f240000300800 */
[----:B------:R-:W-:Y:S02]  /*10860*/  MUFU.EX2 R156, R156 ;  /* 0x0000009c009c7308 */ /* 0x000fe40000000800 */
[----:B------:R-:W5:Y:S01]  /*10870*/  LDL.LU R180, [R1+0x224] ;  /* 0x0002240001b47983 */ /* 0x000f620000300800 */
[----:B------:R-:W-:-:S05]  /*10880*/  UMOV UR56, UR58 ;  /* 0x0000003a00387c82 */ /* 0x000fca0008000000 */
[----:B------:R-:W0:Y:S08]  /*10890*/  MUFU.EX2 R23, R23 ;  /* 0x0000001700177308 */ /* 0x000e300000000800 */
[----:B------:R-:W-:Y:S08]  /*108a0*/  MUFU.EX2 R157, R157 ;  /* 0x0000009d009d7308 */ /* 0x000ff00000000800 */
[----:B------:R-:W-:Y:S01]  /*108b0*/  MUFU.EX2 R161, R161 ;  /* 0x000000a100a17308 */ /* 0x000fe20000000800 */
[----:B------:R-:W-:Y:S01]  /*108c0*/  UMOV UR57, UR59 ;  /* 0x0000003b00397c82 */ /* 0x000fe20008000000 */
[----:B------:R-:W-:Y:S01]  /*108d0*/  UMOV UR58, UR56 ;  /* 0x00000038003a7c82 */ /* 0x000fe20008000000 */
[----:B------:R-:W-:Y:S01]  /*108e0*/  UMOV UR59, UR57 ;  /* 0x00000039003b7c82 */ /* 0x000fe20008000000 */
[----:B------:R-:W2:Y:S04]  /*108f0*/  LDL R179, [R1+0x200] ;  /* 0x0002000001b37983 */ /* 0x000ea80000100800 */
[----:B------:R-:W3:Y:S01]  /*10900*/  LDL R170, [R1+0x230] ;  /* 0x0002300001aa7983 */ /* 0x000ee20000100800 */
[----:B------:R-:W-:-:S04]  /*10910*/  FADD R189, R190, R189 ;  /* 0x000000bdbebd7221 */ /* 0x000fc80000000000 */
[----:B------:R-:W-:Y:S01]  /*10920*/  FADD R188, R188, R189 ;  /* 0x000000bdbcbc7221 */ /* 0x000fe20000000000 */
[----:B------:R-:W-:Y:S02]  /*10930*/  WARPGROUP.DEPBAR.LE gsb0, 0x0 ;  /* 0x00008000000079c5 */ /* 0x000fe40000010000 */
[--C-:B------:R-:W-:Y:S02]  /*10940*/  FADD R152, R160, -R11.reuse ;  /* 0x8000000ba0987221 */ /* 0x100fe40000000000 */
[----:B------:R1:W0:Y:S02]  /*10950*/  MUFU.EX2 R160, R22 ;  /* 0x0000001600a07308 */ /* 0x0002240000000800 */
[----:B-1----:R-:W-:Y:S01]  /*10960*/  FMUL R22, R152, 1.4426950216293334961 ;  /* 0x3fb8aa3b98167820 */ /* 0x002fe20000400000 */
[--C-:B------:R-:W-:Y:S01]  /*10970*/  FADD R152, R159, -R11.reuse ;  /* 0x8000000b9f987221 */ /* 0x100fe20000000000 */
[----:B------:R-:W-:-:S04]  /*10980*/  FADD R159, R158, -R11 ;  /* 0x8000000b9e9f7221 */ /* 0x000fc80000000000 */
[----:B------:R-:W-:Y:S01]  /*10990*/  FMUL R159, R159, 1.4426950216293334961 ;  /* 0x3fb8aa3b9f9f7820 */ /* 0x000fe20000400000 */
[----:B------:R-:W-:Y:S01]  /*109a0*/  FMUL R152, R152, 1.4426950216293334961 ;  /* 0x3fb8aa3b98987820 */ /* 0x000fe20000400000 */
[----:B------:R-:W-:Y:S08]  /*109b0*/  MUFU.EX2 R22, R22 ;  /* 0x0000001600167308 */ /* 0x000ff00000000800 */
[----:B------:R0:W1:Y:S08]  /*109c0*/  MUFU.EX2 R158, R152 ;  /* 0x00000098009e7308 */ /* 0x0000700000000800 */
[----:B------:R-:W1:Y:S01]  /*109d0*/  MUFU.EX2 R159, R159 ;  /* 0x0000009f009f7308 */ /* 0x000e620000000800 */
[----:B0-----:R-:W-:-:S02]  /*109e0*/  F2FP.F16.F32.PACK_AB R152, R23, R156 ;  /* 0x0000009c1798723e */ /* 0x001fc400000000ff */
[----:B------:R-:W-:Y:S02]  /*109f0*/  F2FP.F16.F32.PACK_AB R154, R160, R157 ;  /* 0x0000009da09a723e */ /* 0x000fe400000000ff */
[----:B-1----:R-:W-:Y:S02]  /*10a00*/  F2FP.F16.F32.PACK_AB R153, R158, R22 ;  /* 0x000000169e99723e */ /* 0x002fe400000000ff */
[----:B------:R-:W-:-:S04]  /*10a10*/  F2FP.F16.F32.PACK_AB R155, R161, R159 ;  /* 0x0000009fa19b723e */ /* 0x000fc800000000ff */
[----:B------:R-:W-:-:S06]  /*10a20*/  WARPGROUP.ARRIVE ;  /* 0x00000000000079c5 */ /* 0x000fcc0000000000 */
[----:B------:R-:W-:Y:S01]  /*10a30*/  HGMMA.64x256x16.F32 R24, R152, gdesc[UR56], R24, gsb0 ;  /* 0x03e0003898187df0 */ /* 0x000fe20008000818 */
[----:B------:R-:W-:-:S04]  /*10a40*/  FADD R184, R184, R188 ;  /* 0x000000bcb8b87221 */ /* 0x000fc80000000000 */
[----:B------:R-:W-:-:S04]  /*10a50*/  FADD R176, R176, R184 ;  /* 0x000000b8b0b07221 */ /* 0x000fc80000000000 */
[----:B------:R-:W-:Y:S01]  /*10a60*/  FADD R175, R175, R176 ;  /* 0x000000b0afaf7221 */ /* 0x000fe20000000000 */
[----:B------:R-:W-:-:S04]  /*10a70*/  IADD3 R234, P0, R234, 0x20, RZ ;  /* 0x00000020eaea7810 */ /* 0x000fc80007f1e0ff */
[----:B------:R-:W-:Y:S02]  /*10a80*/  IADD3.X R242, RZ, R242, RZ, P0, !PT ;  /* 0x000000f2fff27210 */ /* 0x000fe400007fe4ff */
[----:B------:R-:W-:Y:S02]  /*10a90*/  R2UR UR7, R245 ;  /* 0x00000000f50772ca */ /* 0x000fe400000e0000 */
[----:B------:R-:W-:Y:S02]  /*10aa0*/  R2UR UR6, R246 ;  /* 0x00000000f60672ca */ /* 0x000fe400000e0000 */
[----:B------:R-:W-:Y:S02]  /*10ab0*/  R2UR UR5, R247 ;  /* 0x00000000f70572ca */ /* 0x000fe400000e0000 */
[----:B------:R-:W-:Y:S02]  /*10ac0*/  R2UR UR4, R249 ;  /* 0x00000000f90472ca */ /* 0x000fe400000e0000 */
[----:B------:R-:W-:-:S02]  /*10ad0*/  R2UR UR59, R238 ;  /* 0x00000000ee3b72ca */ /* 0x000fc400000e0000 */
[----:B------:R-:W-:Y:S01]  /*10ae0*/  R2UR UR58, R239 ;  /* 0x00000000ef3a72ca */ /* 0x000fe200000e0000 */
[----:B--2---:R-:W-:Y:S01]  /*10af0*/  IMAD R2, R179, 0x20, R2 ;  /* 0x00000020b3027824 */ /* 0x004fe200078e0202 */
[----:B---3--:R-:W-:Y:S02]  /*10b00*/  LEA R0, R170, R0, 0x5 ;  /* 0x00000000aa007211 */ /* 0x008fe400078e28ff */
[----:B------:R-:W-:Y:S01]  /*10b10*/  MOV R251, R12 ;  /* 0x0000000c00fb7202 */ /* 0x000fe20000000f00 */
[----:B------:R-:W-:Y:S02]  /*10b20*/  WARPGROUP.DEPBAR.LE gsb0, 0x0 ;  /* 0x00008000000079c5 */ /* 0x000fe40000010000 */
[----:B------:R-:W-:Y:S01]  /*10b30*/  FADD R152, R194, R193 ;  /* 0x000000c1c2987221 */ /* 0x000fe20000000000 */
[----:B------:R-:W-:-:S03]  /*10b40*/  FADD R153, R169, R168 ;  /* 0x000000a8a9997221 */ /* 0x000fc60000000000 */
[----:B------:R-:W-:Y:S01]  /*10b50*/  FADD R152, R192, R152 ;  /* 0x00000098c0987221 */ /* 0x000fe20000000000 */
[----:B------:R-:W-:Y:S01]  /*10b60*/  FADD R155, R165, R164 ;  /* 0x000000a4a59b7221 */ /* 0x000fe20000000000 */
[----:B------:R-:W-:Y:S02]  /*10b70*/  FADD R153, R167, R153 ;  /* 0x00000099a7997221 */ /* 0x000fe40000000000 */
[----:B------:R-:W-:Y:S01]  /*10b80*/  FADD R152, R191, R152 ;  /* 0x00000098bf987221 */ /* 0x000fe20000000000 */
[----:B------:R-:W-:Y:S01]  /*10b90*/  FADD R155, R163, R155 ;  /* 0x0000009ba39b7221 */ /* 0x000fe20000000000 */
[----:B------:R-:W-:Y:S02]  /*10ba0*/  FADD R153, R166, R153 ;  /* 0x00000099a6997221 */ /* 0x000fe40000000000 */
[----:B------:R-:W-:Y:S01]  /*10bb0*/  FADD R178, R178, R152 ;  /* 0x00000098b2b27221 */ /* 0x000fe20000000000 */
[----:B------:R-:W-:Y:S01]  /*10bc0*/  FADD R155, R162, R155 ;  /* 0x0000009ba29b7221 */ /* 0x000fe20000000000 */
[----:B------:R-:W-:-:S02]  /*10bd0*/  FADD R153, R156, R153 ;  /* 0x000000999c997221 */ /* 0x000fc40000000000 */
[----:B------:R-:W-:Y:S01]  /*10be0*/  FADD R177, R177, R178 ;  /* 0x000000b2b1b17221 */ /* 0x000fe20000000000 */
[----:B------:R-:W-:Y:S01]  /*10bf0*/  FADD R155, R22, R155 ;  /* 0x0000009b169b7221 */ /* 0x000fe20000000000 */
[----:B------:R-:W-:Y:S01]  /*10c00*/  FADD R153, R23, R153 ;  /* 0x0000009917997221 */ /* 0x000fe20000000000 */
[----:B------:R-:W-:Y:S01]  /*10c10*/  FADD R22, R171, R175 ;  /* 0x000000afab167221 */ /* 0x000fe20000000000 */
[----:B------:R-:W-:Y:S02]  /*10c20*/  FADD R174, R174, R177 ;  /* 0x000000b1aeae7221 */ /* 0x000fe40000000000 */
[----:B------:R-:W-:Y:S01]  /*10c30*/  FADD R153, R157, R153 ;  /* 0x000000999d997221 */ /* 0x000fe20000000000 */
[----:B------:R-:W-:Y:S01]  /*10c40*/  FADD R22, R172, R22 ;  /* 0x00000016ac167221 */ /* 0x000fe20000000000 */
[----:B------:R-:W-:Y:S02]  /*10c50*/  FADD R23, R173, R174 ;  /* 0x000000aead177221 */ /* 0x000fe40000000000 */
[----:B------:R-:W-:-:S02]  /*10c60*/  FADD R153, R160, R153 ;  /* 0x00000099a0997221 */ /* 0x000fc40000000000 */
[----:B------:R-:W0:Y:S04]  /*10c70*/  SHFL.BFLY PT, R152, R22, 0x2, 0x1f ;  /* 0x0c401f0016987f89 */ /* 0x000e2800000e0000 */
[----:B------:R-:W1:Y:S04]  /*10c80*/  SHFL.BFLY PT, R154, R23, 0x2, 0x1f ;  /* 0x0c401f00179a7f89 */ /* 0x000e6800000e0000 */
[----:B------:R-:W2:Y:S01]  /*10c90*/  SHFL.BFLY PT, R156, R153, 0x2, 0x1f ;  /* 0x0c401f00999c7f89 */ /* 0x000ea200000e0000 */
[----:B------:R-:W-:-:S04]  /*10ca0*/  FADD R155, R158, R155 ;  /* 0x0000009b9e9b7221 */ /* 0x000fc80000000000 */
[----:B------:R-:W-:Y:S01]  /*10cb0*/  FADD R155, R159, R155 ;  /* 0x0000009b9f9b7221 */ /* 0x000fe20000000000 */
[----:B0-----:R-:W-:Y:S01]  /*10cc0*/  FADD R152, R22, R152 ;  /* 0x0000009816987221 */ /* 0x001fe20000000000 */
[----:B-1----:R-:W-:Y:S01]  /*10cd0*/  FADD R154, R23, R154 ;  /* 0x0000009a179a7221 */ /* 0x002fe20000000000 */
[----:B--2---:R-:W-:-:S04]  /*10ce0*/  FADD R23, R153, R156 ;  /* 0x0000009c99177221 */ /* 0x004fc80000000000 */
[----:B------:R-:W0:Y:S04]  /*10cf0*/  SHFL.BFLY PT, R156, R154, 0x1, 0x1f ;  /* 0x0c201f009a9c7f89 */ /* 0x000e2800000e0000 */
[----:B------:R-:W1:Y:S01]  /*10d00*/  SHFL.BFLY PT, R153, R152, 0x1, 0x1f ;  /* 0x0c201f0098997f89 */ /* 0x000e6200000e0000 */
[----:B------:R-:W-:-:S05]  /*10d10*/  FADD R155, R161, R155 ;  /* 0x0000009ba19b7221 */ /* 0x000fca0000000000 */
[----:B------:R-:W2:Y:S01]  /*10d20*/  SHFL.BFLY PT, R157, R155, 0x2, 0x1f ;  /* 0x0c401f009b9d7f89 */ /* 0x000ea200000e0000 */
[----:B0-----:R-:W-:Y:S01]  /*10d30*/  FADD R154, R154, R156 ;  /* 0x0000009c9a9a7221 */ /* 0x001fe20000000000 */
[----:B-1----:R-:W-:-:S03]  /*10d40*/  FADD R152, R152, R153 ;  /* 0x0000009998987221 */ /* 0x002fc60000000000 */
[----:B------:R-:W-:Y:S01]  /*10d50*/  FFMA R183, R9, R183, R154 ;  /* 0x000000b709b77223 */ /* 0x000fe2000000009a */
[----:B------:R-:W-:-:S04]  /*10d60*/  FFMA R181, R8, R181, R152 ;  /* 0x000000b508b57223 */ /* 0x000fc80000000098 */
[----:B------:R-:W-:Y:S01]  /*10d70*/  STL [R1+0x220], R183 ;  /* 0x000220b701007387 */ /* 0x000fe20000100800 */
[----:B--2---:R-:W-:-:S03]  /*10d80*/  FADD R22, R155, R157 ;  /* 0x0000009d9b167221 */ /* 0x004fc60000000000 */
[----:B------:R0:W-:Y:S04]  /*10d90*/  STL [R1+0x228], R181 ;  /* 0x000228b501007387 */ /* 0x0001e80000100800 */
[----:B------:R-:W1:Y:S01]  /*10da0*/  SHFL.BFLY PT, R155, R23, 0x1, 0x1f ;  /* 0x0c201f00179b7f89 */ /* 0x000e6200000e0000 */
[----:B0-----:R-:W0:Y:S03]  /*10db0*/  S2R R181, SR_CTAID.X ;  /* 0x0000000000b57919 */ /* 0x001e260000002500 */
[----:B------:R-:W2:Y:S01]  /*10dc0*/  SHFL.BFLY PT, R157, R22, 0x1, 0x1f ;  /* 0x0c201f00169d7f89 */ /* 0x000ea200000e0000 */
[----:B-1----:R-:W-:-:S04]  /*10dd0*/  FADD R23, R23, R155 ;  /* 0x0000009b17177221 */ /* 0x002fc80000000000 */
[----:B----4-:R-:W-:Y:S01]  /*10de0*/  FFMA R182, R7, R182, R23 ;  /* 0x000000b607b67223 */ /* 0x010fe20000000017 */
[----:B--2---:R-:W-:Y:S01]  /*10df0*/  FADD R22, R22, R157 ;  /* 0x0000009d16167221 */ /* 0x004fe20000000000 */
[----:B0-----:R-:W-:-:S03]  /*10e00*/  IMAD.SHL.U32 R181, R181, 0x80, RZ ;  /* 0x00000080b5b57824 */ /* 0x001fc600078e00ff */
[----:B-----5:R-:W-:Y:S01]  /*10e10*/  FFMA R180, R5, R180, R22 ;  /* 0x000000b405b47223 */ /* 0x020fe20000000016 */
[----:B------:R0:W-:Y:S01]  /*10e20*/  STL [R1+0x22c], R182 ;  /* 0x00022cb601007387 */ /* 0x0001e20000100800 */
[----:B------:R-:W-:-:S03]  /*10e30*/  IADD3 R181, R181, 0x80, RZ ;  /* 0x00000080b5b57810 */ /* 0x000fc60007ffe0ff */
[----:B------:R0:W-:Y:S04]  /*10e40*/  STL [R1+0x224], R180 ;  /* 0x000224b401007387 */ /* 0x0001e80000100800 */
[----:B------:R0:W-:Y:S01]  /*10e50*/  STL [R1+0x204], R13 ;  /* 0x0002040d01007387 */ /* 0x0001e20000100800 */
[----:B------:R-:W-:-:S03]  /*10e60*/  ISETP.GE.U32.AND P0, PT, R234, R181, PT ;  /* 0x000000b5ea00720c */ /* 0x000fc60003f06070 */
[----:B------:R0:W-:Y:S04]  /*10e70*/  STL [R1+0x20c], R10 ;  /* 0x00020c0a01007387 */ /* 0x0001e80000100800 */
[----:B------:R0:W-:Y:S01]  /*10e80*/  STL [R1+0x210], R11 ;  /* 0x0002100b01007387 */ /* 0x0001e20000100800 */
[----:B------:R-:W-:Y:S01]  /*10e90*/  ISETP.GE.U32.AND.EX P0, PT, R242, RZ, PT, P0 ;  /* 0x000000fff200720c */ /* 0x000fe20003f06100 */
[----:B------:R-:W-:Y:S01]  /*10ea0*/  IMAD.MOV.U32 R8, RZ, RZ, R13 ;  /* 0x000000ffff087224 */ /* 0x000fe200078e000d */
[----:B------:R-:W-:Y:S01]  /*10eb0*/  MOV R9, R12 ;  /* 0x0000000c00097202 */ /* 0x000fe20000000f00 */
[----:B------:R-:W-:Y:S01]  /*10ec0*/  IMAD.MOV.U32 R5, RZ, RZ, R11 ;  /* 0x000000ffff057224 */ /* 0x000fe200078e000b */
[----:B------:R-:W-:-:S09]  /*10ed0*/  MOV R7, R10 ;  /* 0x0000000a00077202 */ /* 0x000fd20000000f00 */
[----:B0-----:R-:W-:Y:S05]  /*10ee0*/  @!P0 BRA `(.L_x_1) ;  /* 0xffffff9000cc8947 */ /* 0x001fea000383ffff */
.L_x_0:
[----:B------:R-:W-:Y:S04]  /*10ef0*/  STL [R1+0x6e4], R9 ;  /* 0x0006e40901007387 */ /* 0x000fe80000100800 */
[----:B------:R-:W-:Y:S04]  /*10f00*/  STL [R1+0x6e0], R8 ;  /* 0x0006e00801007387 */ /* 0x000fe80000100800 */
[----:B------:R0:W-:Y:S04]  /*10f10*/  STL [R1+0x6dc], R7 ;  /* 0x0006dc0701007387 */ /* 0x0001e80000100800 */
[----:B------:R1:W-:Y:S04]  /*10f20*/  STL [R1+0x6d8], R5 ;  /* 0x0006d80501007387 */ /* 0x0003e80000100800 */
[----:B------:R-:W2:Y:S04]  /*10f30*/  LDL.LU R4, [R1+0x220] ;  /* 0x0002200001047983 */ /* 0x000ea80000300800 */
[----:B------:R-:W3:Y:S04]  /*10f40*/  LDL.LU R175, [R1+0x228] ;  /* 0x0002280001af7983 */ /* 0x000ee80000300800 */
[----:B------:R-:W4:Y:S04]  /*10f50*/  LDL.LU R176, [R1+0x224] ;  /* 0x0002240001b07983 */ /* 0x000f280000300800 */
[----:B------:R-:W5:Y:S04]  /*10f60*/  LDL.LU R174, [R1+0x1e8] ;  /* 0x0001e80001ae7983 */ /* 0x000f680000300800 */
        /* <DEDUP_REMOVED lines=27> */
[----:B------:R-:W5:Y:S01]  /*11120*/  LDL.LU R10, [R1+0x1d8] ;  /* 0x0001d800010a7983 */ /* 0x000f620000300800 */
[----:B------:R-:W-:Y:S01]  /*11130*/  FMUL R3, R26, 0.25 ;  /* 0x3e8000001a037820 */ /* 0x000fe20000400000 */
[----:B------:R-:W-:Y:S01]  /*11140*/  MOV R14, 0x3dc6b27f ;  /* 0x3dc6b27f000e7802 */ /* 0x000fe20000000f00 */
[C---:B--2---:R-:W-:Y:S01]  /*11150*/  FMUL R2, R4.reuse, 8388608 ;  /* 0x4b00000004027820 */ /* 0x044fe20000400000 */
[----:B------:R-:W-:Y:S01]  /*11160*/  BAR.SYNC.DEFER_BLOCKING 0x0 ;  /* 0x0000000000007b1d */ /* 0x000fe20000010000 */
[----:B------:R-:W-:-:S02]  /*11170*/  FSETP.GEU.AND P0, PT, R4, 1.175494350822287508e-38, PT ;  /* 0x008000000400780b */ /* 0x000fc40003f0e000 */
[----:B---3--:R-:W-:Y:S02]  /*11180*/  MOV R177, R175 ;  /* 0x000000af00b17202 */ /* 0x008fe40000000f00 */
[----:B----4-:R-:W-:Y:S02]  /*11190*/  MOV R6, R176 ;  /* 0x000000b000067202 */ /* 0x010fe40000000f00 */
[----:B------:R-:W-:Y:S01]  /*111a0*/  FSEL R2, R2, R4, !P0 ;  /* 0x0000000402027208 */ /* 0x000fe20004000000 */
[----:B-----5:R-:W-:Y:S01]  /*111b0*/  IMAD.MOV.U32 R176, RZ, RZ, R174 ;  /* 0x000000ffffb07224 */ /* 0x020fe200078e00ae */
[----:B------:R-:W-:Y:S02]  /*111c0*/  MOV R175, R173 ;  /* 0x000000ad00af7202 */ /* 0x000fe40000000f00 */
[----:B------:R-:W-:Y:S02]  /*111d0*/  IADD3 R0, R2, -0x3f3504f3, RZ ;  /* 0xc0cafb0d02007810 */ /* 0x000fe40007ffe0ff */
[----:B------:R-:W-:Y:S01]  /*111e0*/  MOV R174, R172 ;  /* 0x000000ac00ae7202 */ /* 0x000fe20000000f00 */
[----:B------:R-:W-:Y:S01]  /*111f0*/  IMAD.MOV.U32 R173, RZ, RZ, R171 ;  /* 0x000000ffffad7224 */ /* 0x000fe200078e00ab */
[----:B------:R-:W-:-:S02]  /*11200*/  MOV R172, R170 ;  /* 0x000000aa00ac7202 */ /* 0x000fc40000000f00 */
[----:B------:R-:W-:Y:S01]  /*11210*/  MOV R171, R169 ;  /* 0x000000a900ab7202 */ /* 0x000fe20000000f00 */
[----:B------:R-:W-:Y:S01]  /*11220*/  IMAD.MOV.U32 R170, RZ, RZ, R168 ;  /* 0x000000ffffaa7224 */ /* 0x000fe200078e00a8 */
[----:B------:R-:W-:Y:S02]  /*11230*/  MOV R169, R167 ;  /* 0x000000a700a97202 */ /* 0x000fe40000000f00 */
[----:B------:R-:W-:Y:S01]  /*11240*/  MOV R168, R166 ;  /* 0x000000a600a87202 */ /* 0x000fe20000000f00 */
[----:B------:R-:W-:Y:S01]  /*11250*/  IMAD.MOV.U32 R167, RZ, RZ, R165 ;  /* 0x000000ffffa77224 */ /* 0x000fe200078e00a5 */
[----:B------:R-:W-:Y:S02]  /*11260*/  FSETP.GT.AND P3, PT, |R6|, 8.50705917302346158658e+37, PT ;  /* 0x7e8000000600780b */ /* 0x000fe40003f64200 */
[----:B------:R-:W-:Y:S02]  /*11270*/  MOV R166, R164 ;  /* 0x000000a400a67202 */ /* 0x000fe40000000f00 */
[----:B------:R-:W-:-:S02]  /*11280*/  MOV R165, R163 ;  /* 0x000000a300a57202 */ /* 0x000fc40000000f00 */
[----:B------:R-:W-:Y:S01]  /*11290*/  LOP3.LUT R0, R0, 0xff800000, RZ, 0xc0, !PT ;  /* 0xff80000000007812 */ /* 0x000fe200078ec0ff */
[----:B------:R-:W-:Y:S01]  /*112a0*/  IMAD.MOV.U32 R164, RZ, RZ, R162 ;  /* 0x000000ffffa47224 */ /* 0x000fe200078e00a2 */
[----:B------:R-:W-:Y:S02]  /*112b0*/  MOV R163, R161 ;  /* 0x000000a100a37202 */ /* 0x000fe40000000f00 */
[----:B------:R-:W-:Y:S01]  /*112c0*/  MOV R162, R160 ;  /* 0x000000a000a27202 */ /* 0x000fe20000000f00 */
[----:B------:R-:W-:Y:S01]  /*112d0*/  IMAD.MOV.U32 R161, RZ, RZ, R159 ;  /* 0x000000ffffa17224 */ /* 0x000fe200078e009f */
[----:B------:R-:W-:Y:S02]  /*112e0*/  FSEL R26, R3, R26, P3 ;  /* 0x0000001a031a7208 */ /* 0x000fe40001800000 */
[----:B------:R-:W-:Y:S02]  /*112f0*/  MOV R160, R158 ;  /* 0x0000009e00a07202 */ /* 0x000fe40000000f00 */
[----:B------:R-:W-:Y:S01]  /*11300*/  MOV R159, R157 ;  /* 0x0000009d009f7202 */ /* 0x000fe20000000f00 */
[----:B------:R-:W-:-:S02]  /*11310*/  IMAD.IADD R3, R2, 0x1, -R0 ;  /* 0x0000000102037824 */ /* 0x000fc400078e0a00 */
[----:B------:R-:W-:Y:S01]  /*11320*/  IMAD.MOV.U32 R158, RZ, RZ, R156 ;  /* 0x000000ffff9e7224 */ /* 0x000fe200078e009c */
[----:B------:R-:W-:Y:S02]  /*11330*/  MOV R157, R155 ;  /* 0x0000009b009d7202 */ /* 0x000fe40000000f00 */
[----:B------:R-:W-:Y:S01]  /*11340*/  MOV R156, R154 ;  /* 0x0000009a009c7202 */ /* 0x000fe20000000f00 */
[----:B------:R-:W-:Y:S01]  /*11350*/  IMAD.MOV.U32 R155, RZ, RZ, R153 ;  /* 0x000000ffff9b7224 */ /* 0x000fe200078e0099 */
[----:B------:R-:W-:Y:S02]  /*11360*/  MOV R154, R152 ;  /* 0x00000098009a7202 */ /* 0x000fe40000000f00 */
[----:B------:R-:W-:Y:S01]  /*11370*/  MOV R153, R23 ;  /* 0x0000001700997202 */ /* 0x000fe20000000f00 */
[----:B------:R-:W-:Y:S01]  /*11380*/  IMAD.MOV.U32 R152, RZ, RZ, R22 ;  /* 0x000000ffff987224 */ /* 0x000fe200078e0016 */
[----:B------:R-:W-:Y:S02]  /*11390*/  MOV R23, R13 ;  /* 0x0000000d00177202 */ /* 0x000fe40000000f00 */
[----:B------:R-:W-:Y:S01]  /*113a0*/  MOV R22, R12 ;  /* 0x0000000c00167202 */ /* 0x000fe20000000f00 */
[----:B------:R-:W-:-:S02]  /*113b0*/  IMAD.MOV.U32 R13, RZ, RZ, R11 ;  /* 0x000000ffff0d7224 */ /* 0x000fc400078e000b */
[----:B------:R-:W2:Y:S01]  /*113c0*/  LDL.LU R11, [R1+0x1dc] ;  /* 0x0001dc00010b7983 */ /* 0x000ea20000300800 */
[----:B------:R-:W-:-:S03]  /*113d0*/  MOV R12, R10 ;  /* 0x0000000a000c7202 */ /* 0x000fc60000000f00 */
[----:B------:R-:W3:Y:S01]  /*113e0*/  LDL.LU R179, [R1+0x22c] ;  /* 0x00022c0001b37983 */ /* 0x000ee20000300800 */
[----:B------:R-:W-:Y:S01]  /*113f0*/  I2FP.F32.S32 R10, R0 ;  /* 0x00000000000a7245 */ /* 0x000fe20000201400 */
[----:B------:R-:W-:Y:S01]  /*11400*/  FADD R0, R3, -1 ;  /* 0xbf80000003007421 */ /* 0x000fe20000000000 */
[----:B------:R-:W-:-:S05]  /*11410*/  FSEL R3, RZ, -23, P0 ;  /* 0xc1b80000ff037808 */ /* 0x000fca0000000000 */
[----:B------:R-:W-:Y:S01]  /*11420*/  FFMA.FTZ R10, R10, 1.1920928955078125e-07, R3 ;  /* 0x340000000a0a7823 */ /* 0x000fe20000010003 */
[----:B------:R-:W-:-:S04]  /*11430*/  FFMA.FTZ R3, R0, R14, -0.16845393180847167969 ;  /* 0xbe2c7f3000037423 */ /* 0x000fc8000001000e */
[----:B------:R-:W-:-:S04]  /*11440*/  FFMA.FTZ R3, R0, R3, 0.1716887056827545166 ;  /* 0x3e2fcf2a00037423 */ /* 0x000fc80000010003 */
[----:B------:R-:W-:-:S04]  /*11450*/  FFMA.FTZ R3, R0, R3, -0.17900948226451873779 ;  /* 0xbe374e4300037423 */ /* 0x000fc80000010003 */
[----:B------:R-:W-:-:S04]  /*11460*/  FFMA.FTZ R3, R0, R3, 0.20512372255325317383 ;  /* 0x3e520bf400037423 */ /* 0x000fc80000010003 */
[----:B------:R-:W-:-:S04]  /*11470*/  FFMA.FTZ R3, R0, R3, -0.24046532809734344482 ;  /* 0xbe763c8b00037423 */ /* 0x000fc80000010003 */
[----:B------:R-:W-:-:S04]  /*11480*/  FFMA.FTZ R3, R0, R3, 0.28857114911079406738 ;  /* 0x3e93bf9900037423 */ /* 0x000fc80000010003 */
[----:B------:R-:W-:-:S04]  /*11490*/  FFMA.FTZ R3, R0, R3, -0.36067417263984680176 ;  /* 0xbeb8aa4900037423 */ /* 0x000fc80000010003 */
[----:B------:R-:W-:-:S04]  /*114a0*/  FFMA.FTZ R3, R0, R3, 0.48089820146560668945 ;  /* 0x3ef6384a00037423 */ /* 0x000fc80000010003 */
[----:B------:R-:W-:-:S04]  /*114b0*/  FFMA.FTZ R3, R0, R3, -0.72134751081466674805 ;  /* 0xbf38aa3b00037423 */ /* 0x000fc80000010003 */
[----:B------:R-:W-:Y:S01]  /*114c0*/  FMUL R3, R0, R3 ;  /* 0x0000000300037220 */ /* 0x000fe20000400000 */
[----:B------:R-:W-:-:S03]  /*114d0*/  ISETP.GE.U32.AND P0, PT, R2, 0x7f800000, PT ;  /* 0x7f8000000200780c */ /* 0x000fc60003f06070 */
[----:B------:R-:W-:-:S04]  /*114e0*/  FMUL R3, R0, R3 ;  /* 0x0000000300037220 */ /* 0x000fc80000400000 */
[----:B------:R-:W-:Y:S01]  /*114f0*/  FFMA.FTZ R0, R0, 1.4426950216293334961, R3 ;  /* 0x3fb8aa3b00007823 */ /* 0x000fe20000010003 */
[----:B------:R-:W-:Y:S01]  /*11500*/  MOV R3, R177 ;  /* 0x000000b100037202 */ /* 0x000fe20000000f00 */
[----:B------:R-:W-:Y:S01]  /*11510*/  IMAD.MOV.U32 R177, RZ, RZ, R176 ;  /* 0x000000ffffb17224 */ /* 0x000fe200078e00b0 */
[----:B------:R-:W-:Y:S02]  /*11520*/  MOV R176, R175 ;  /* 0x000000af00b07202 */ /* 0x000fe40000000f00 */
[----:B------:R-:W-:Y:S01]  /*11530*/  MOV R175, R174 ;  /* 0x000000ae00af7202 */ /* 0x000fe20000000f00 */
[----:B------:R-:W-:Y:S01]  /*11540*/  IMAD.MOV.U32 R174, RZ, RZ, R173 ;  /* 0x000000ffffae7224 */ /* 0x000fe200078e00ad */
[----:B------:R-:W-:Y:S02]  /*11550*/  MOV R173, R172 ;  /* 0x000000ac00ad7202 */ /* 0x000fe40000000f00 */
[----:B------:R-:W-:Y:S01]  /*11560*/  MOV R172, R171 ;  /* 0x000000ab00ac7202 */ /* 0x000fe20000000f00 */
[----:B------:R-:W-:Y:S01]  /*11570*/  IMAD.MOV.U32 R171, RZ, RZ, R170 ;  /* 0x000000ffffab7224 */ /* 0x000fe200078e00aa */
[----:B------:R-:W-:-:S02]  /*11580*/  MOV R170, R169 ;  /* 0x000000a900aa7202 */ /* 0x000fc40000000f00 */
[----:B------:R-:W-:Y:S01]  /*11590*/  FSETP.GEU.AND P1, PT, R3, 1.175494350822287508e-38, PT ;  /* 0x008000000300780b */ /* 0x000fe20003f2e000 */
[----:B------:R-:W-:Y:S01]  /*115a0*/  FADD R221, R10, R0 ;  /* 0x000000000add7221 */ /* 0x000fe20000000000 */
[----:B------:R-:W-:Y:S01]  /*115b0*/  MOV R169, R168 ;  /* 0x000000a800a97202 */ /* 0x000fe20000000f00 */
[----:B------:R-:W-:Y:S01]  /*115c0*/  IMAD.MOV.U32 R168, RZ, RZ, R167 ;  /* 0x000000ffffa87224 */ /* 0x000fe200078e00a7 */
[----:B------:R-:W-:Y:S01]  /*115d0*/  MOV R167, R166 ;  /* 0x000000a600a77202 */ /* 0x000fe20000000f00 */
[----:B------:R-:W-:Y:S01]  /*115e0*/  @P0 IMAD.MOV.U32 R0, RZ, RZ, 0x7f800000 ;  /* 0x7f800000ff000424 */ /* 0x000fe200078e00ff */
[----:B------:R-:W-:Y:S01]  /*115f0*/  MOV R166, R165 ;  /* 0x000000a500a67202 */ /* 0x000fe20000000f00 */
[----:B------:R-:W-:Y:S01]  /*11600*/  IMAD.MOV.U32 R165, RZ, RZ, R164 ;  /* 0x000000ffffa57224 */ /* 0x000fe200078e00a4 */
[----:B------:R-:W-:Y:S01]  /*11610*/  MOV R164, R163 ;  /* 0x000000a300a47202 */ /* 0x000fe20000000f00 */
[----:B------:R-:W-:Y:S01]  /*11620*/  @P0 FFMA.FTZ R221, R2, R0, +INF ;  /* 0x7f80000002dd0423 */ /* 0x000fe20000010000 */
        /* <DEDUP_REMOVED lines=11> */
[----:B------:R-:W-:-:S02]  /*116e0*/  FSETP.NEU.AND P0, PT, R2, RZ, PT ;  /* 0x000000ff0200720b */ /* 0x000fc40003f0d000 */
[----:B------:R-:W-:Y:S02]  /*116f0*/  FSEL R2, RZ, -23, P1 ;  /* 0xc1b80000ff027808 */ /* 0x000fe40000800000 */
[----:B------:R-:W-:Y:S02]  /*11700*/  MOV R152, R23 ;  /* 0x0000001700987202 */ /* 0x000fe40000000f00 */
[----:B------:R-:W-:Y:S01]  /*11710*/  MOV R23, R22 ;  /* 0x0000001600177202 */ /* 0x000fe20000000f00 */
[----:B------:R-:W-:Y:S01]  /*11720*/  IMAD.MOV.U32 R22, RZ, RZ, R13 ;  /* 0x000000ffff167224 */ /* 0x000fe200078e000d */
[----:B------:R-:W-:Y:S02]  /*11730*/  MOV R13, R12 ;  /* 0x0000000c000d7202 */ /* 0x000fe40000000f00 */
[----:B------:R-:W-:Y:S02]  /*11740*/  FSETP.GEU.AND P4, PT, R6, 1.175494350822287508e-38, PT ;  /* 0x008000000600780b */ /* 0x000fe40003f8e000 */
[----:B--2---:R-:W-:Y:S01]  /*11750*/  MOV R178, R11 ;  /* 0x0000000b00b27202 */ /* 0x004fe20000000f00 */
[----:B------:R-:W-:-:S05]  /*11760*/  FMUL R11, R3, 8388608 ;  /* 0x4b000000030b7820 */ /* 0x000fca0000400000 */
[----:B------:R-:W-:-:S04]  /*11770*/  FSEL R11, R11, R3, !P1 ;  /* 0x000000030b0b7208 */ /* 0x000fc80004800000 */
[----:B------:R-:W-:-:S04]  /*11780*/  IADD3 R0, R11, -0x3f3504f3, RZ ;  /* 0xc0cafb0d0b007810 */ /* 0x000fc80007ffe0ff */
[----:B------:R-:W-:-:S04]  /*11790*/  LOP3.LUT R0, R0, 0xff800000, RZ, 0xc0, !PT ;  /* 0xff80000000007812 */ /* 0x000fc800078ec0ff */
[-C--:B------:R-:W-:Y:S02]  /*117a0*/  IADD3 R10, R11, -R0.reuse, RZ ;  /* 0x800000000b0a7210 */ /* 0x080fe40007ffe0ff */
[----:B------:R-:W-:-:S05]  /*117b0*/  I2FP.F32.S32 R0, R0 ;  /* 0x0000000000007245 */ /* 0x000fca0000201400 */
[----:B------:R-:W-:Y:S01]  /*117c0*/  FFMA.FTZ R12, R0, 1.1920928955078125e-07, R2 ;  /* 0x34000000000c7823 */ /* 0x000fe20000010002 */
[----:B------:R-:W-:-:S04]  /*117d0*/  FADD R0, R10, -1 ;  /* 0xbf8000000a007421 */ /* 0x000fc80000000000 */
        /* <DEDUP_REMOVED lines=13> */
[----:B---3--:R-:W-:-:S04]  /*118b0*/  MOV R2, R179 ;  /* 0x000000b300027202 */ /* 0x008fc80000000f00 */
[C---:B------:R-:W-:Y:S01]  /*118c0*/  FSETP.GEU.AND P2, PT, R2.reuse, 1.175494350822287508e-38, PT ;  /* 0x008000000200780b */ /* 0x040fe20003f4e000 */
[----:B------:R-:W-:Y:S01]  /*118d0*/  FMUL R10, R2, 8388608 ;  /* 0x4b000000020a7820 */ /* 0x000fe20000400000 */
[----:B------:R-:W-:Y:S01]  /*118e0*/  FADD R217, R12, R0 ;  /* 0x000000000cd97221 */ /* 0x000fe20000000000 */
[----:B------:R-:W-:-:S03]  /*118f0*/  @P1 IMAD.MOV.U32 R0, RZ, RZ, 0x7f800000 ;  /* 0x7f800000ff001424 */ /* 0x000fc600078e00ff */
[----:B------:R-:W-:Y:S01]  /*11900*/  FSEL R10, R10, R2, !P2 ;  /* 0x000000020a0a7208 */ /* 0x000fe20005000000 */
[----:B------:R-:W-:-:S04]  /*11910*/  @P1 FFMA.FTZ R217, R11, R0, +INF ;  /* 0x7f8000000bd91423 */ /* 0x000fc80000010000 */
[----:B------:R-:W-:Y:S01]  /*11920*/  VIADD R0, R10, 0xc0cafb0d ;  /* 0xc0cafb0d0a007836 */ /* 0x000fe20000000000 */
[----:B------:R-:W-:-:S04]  /*11930*/  FSETP.NEU.AND P1, PT, R11, RZ, PT ;  /* 0x000000ff0b00720b */ /* 0x000fc80003f2d000 */
[----:B------:R-:W-:Y:S02]  /*11940*/  LOP3.LUT R0, R0, 0xff800000, RZ, 0xc0, !PT ;  /* 0xff80000000007812 */ /* 0x000fe400078ec0ff */
[----:B------:R-:W-:Y:S02]  /*11950*/  FSEL R11, RZ, -23, P2 ;  /* 0xc1b80000ff0b7808 */ /* 0x000fe40001000000 */
[-C--:B------:R-:W-:Y:S02]  /*11960*/  IADD3 R12, R10, -R0.reuse, RZ ;  /* 0x800000000a0c7210 */ /* 0x080fe40007ffe0ff */
[----:B------:R-:W-:Y:S02]  /*11970*/  I2FP.F32.S32 R0, R0 ;  /* 0x0000000000007245 */ /* 0x000fe40000201400 */
[----:B------:R-:W-:-:S03]  /*11980*/  MOV R179, R13 ;  /* 0x0000000d00b37202 */ /* 0x000fc60000000f00 */
        /* <DEDUP_REMOVED lines=10> */
[----:B------:R-:W-:Y:S01]  /*11a30*/  FFMA.FTZ R11, R0, R11, -0.72134751081466674805 ;  /* 0xbf38aa3b000b7423 */ /* 0x000fe2000001000b */
[----:B------:R-:W-:-:S03]  /*11a40*/  ISETP.GE.U32.AND P2, PT, R10, 0x7f800000, PT ;  /* 0x7f8000000a00780c */ /* 0x000fc60003f46070 */
[----:B------:R-:W-:-:S04]  /*11a50*/  FMUL R11, R0, R11 ;  /* 0x0000000b000b7220 */ /* 0x000fc80000400000 */
[----:B------:R-:W-:-:S04]  /*11a60*/  FMUL R11, R0, R11 ;  /* 0x0000000b000b7220 */ /* 0x000fc80000400000 */
[----:B------:R-:W-:-:S04]  /*11a70*/  FFMA.FTZ R0, R0, 1.4426950216293334961, R11 ;  /* 0x3fb8aa3b00007823 */ /* 0x000fc8000001000b */
[----:B------:R-:W-:Y:S01]  /*11a80*/  FADD R213, R13, R0 ;  /* 0x000000000dd57221 */ /* 0x000fe20000000000 */
[----:B------:R-:W-:-:S05]  /*11a90*/  @P2 MOV R0, 0x7f800000 ;  /* 0x7f80000000002802 */ /* 0x000fca0000000f00 */
[----:B------:R-:W-:Y:S01]  /*11aa0*/  @P2 FFMA.FTZ R213, R10, R0, +INF ;  /* 0x7f8000000ad52423 */ /* 0x000fe20000010000 */
[----:B------:R-:W-:Y:S01]  /*11ab0*/  FMUL R0, R6, 8388608 ;  /* 0x4b00000006007820 */ /* 0x000fe20000400000 */
[----:B------:R-:W-:-:S04]  /*11ac0*/  FSETP.NEU.AND P2, PT, R10, RZ, PT ;  /* 0x000000ff0a00720b */ /* 0x000fc80003f4d000 */
[----:B------:R-:W-:-:S05]  /*11ad0*/  FSEL R0, R0, R6, !P4 ;  /* 0x0000000600007208 */ /* 0x000fca0006000000 */
[----:B------:R-:W-:-:S05]  /*11ae0*/  VIADD R10, R0, 0xc0cafb0d ;  /* 0xc0cafb0d000a7836 */ /* 0x000fca0000000000 */
[----:B------:R-:W-:Y:S02]  /*11af0*/  LOP3.LUT R10, R10, 0xff800000, RZ, 0xc0, !PT ;  /* 0xff8000000a0a7812 */ /* 0x000fe400078ec0ff */
[----:B------:R-:W-:Y:S02]  /*11b00*/  FSEL R11, RZ, -23, P4 ;  /* 0xc1b80000ff0b7808 */ /* 0x000fe40002000000 */
        /* <DEDUP_REMOVED lines=13> */
[----:B------:R-:W-:-:S04]  /*11be0*/  FMUL R11, R10, R11 ;  /* 0x0000000b0a0b7220 */ /* 0x000fc80000400000 */
[----:B------:R-:W-:-:S04]  /*11bf0*/  FMUL R11, R10, R11 ;  /* 0x0000000b0a0b7220 */ /* 0x000fc80000400000 */
[----:B------:R-:W-:-:S04]  /*11c00*/  FFMA.FTZ R10, R10, 1.4426950216293334961, R11 ;  /* 0x3fb8aa3b0a0a7823 */ /* 0x000fc8000001000b */
[----:B------:R-:W-:Y:S01]  /*11c10*/  FADD R208, R13, R10 ;  /* 0x0000000a0dd07221 */ /* 0x000fe20000000000 */
[----:B------:R-:W-:-:S05]  /*11c20*/  FMUL R10, R151, 0.25 ;  /* 0x3e800000970a7820 */ /* 0x000fca0000400000 */
[----:B------:R-:W-:Y:S01]  /*11c30*/  FSEL R151, R10, R151, P3 ;  /* 0x000000970a977208 */ /* 0x000fe20001800000 */
        /* <DEDUP_REMOVED lines=114> */
[----:B------:R-:W-:Y:S01]  /*12360*/  FMUL R10, R35, 0.25 ;  /* 0x3e800000230a7820 */ /* 0x000fe20000400000 */
[----:B------:R-:W-:-:S04]  /*12370*/  FSETP.GEU.AND P4, PT, |R6|, 1.175494350822287508e-38, PT ;  /* 0x008000000600780b */ /* 0x000fc80003f8e200 */
[----:B------:R-:W-:Y:S01]  /*12380*/  FSEL R35, R10, R35, P3 ;  /* 0x000000230a237208 */ /* 0x000fe20001800000 */
[----:B------:R-:W-:-:S05]  /*12390*/  FMUL R10, R34, 0.25 ;  /* 0x3e800000220a7820 */ /* 0x000fca0000400000 */
[----:B------:R-:W-:Y:S01]  /*123a0*/  FSEL R34, R10, R34, P3 ;  /* 0x000000220a227208 */ /* 0x000fe20001800000 */
[----:B------:R-:W-:Y:S01]  /*123b0*/  FMUL R10, R31, 0.25 ;  /* 0x3e8000001f0a7820 */ /* 0x000fe20000400000 */
[----:B------:R-:W-:-:S04]  /*123c0*/  @P3 FMUL R6, R6, 0.25 ;  /* 0x3e80000006063820 */ /* 0x000fc80000400000 */
[----:B------:R-:W-:Y:S01]  /*123d0*/  FSEL R31, R10, R31, P3 ;  /* 0x0000001f0a1f7208 */ /* 0x000fe20001800000 */
[----:B------:R-:W-:Y:S01]  /*123e0*/  FMUL R10, R30, 0.25 ;  /* 0x3e8000001e0a7820 */ /* 0x000fe20000400000 */
[----:B------:R-:W-:-:S04]  /*123f0*/  @!P4 FMUL R6, R6, 16777216 ;  /* 0x4b8000000606c820 */ /* 0x000fc80000400000 */
[----:B------:R-:W-:Y:S01]  /*12400*/  FSEL R30, R10, R30, P3 ;  /* 0x0000001e0a1e7208 */ /* 0x000fe20001800000 */
[----:B------:R-:W-:Y:S01]  /*12410*/  FMUL R10, R27, 0.25 ;  /* 0x3e8000001b0a7820 */ /* 0x000fe20000400000 */
[----:B------:R-:W0:Y:S04]  /*12420*/  MUFU.RCP R6, R6 ;  /* 0x0000000600067308 */ /* 0x000e280000001000 */
[----:B------:R-:W-:Y:S01]  /*12430*/  FSEL R27, R10, R27, P3 ;  /* 0x0000001b0a1b7208 */ /* 0x000fe20001800000 */
[----:B------:R-:W-:Y:S01]  /*12440*/  FMUL R10, R24, 0.25 ;  /* 0x3e800000180a7820 */ /* 0x000fe20000400000 */
[----:B------:R-:W-:-:S04]  /*12450*/  FSETP.GT.AND P3, PT, |R2|, 8.50705917302346158658e+37, PT ;  /* 0x7e8000000200780b */ /* 0x000fc80003f64200 */
[----:B------:R-:W-:Y:S01]  /*12460*/  FSEL R24, R10, R24, P3 ;  /* 0x000000180a187208 */ /* 0x000fe20001800000 */
[----:B------:R-:W-:Y:S01]  /*12470*/  FMUL R10, R149, 0.25 ;  /* 0x3e800000950a7820 */ /* 0x000fe20000400000 */
[----:B------:R-:W-:Y:S01]  /*12480*/  @!P4 FMUL R151, R151, 16777216 ;  /* 0x4b8000009797c820 */ /* 0x000fe20000400000 */
[----:B------:R-:W-:-:S03]  /*12490*/  @!P4 FMUL R150, R150, 16777216 ;  /* 0x4b8000009696c820 */ /* 0x000fc60000400000 */
[----:B------:R-:W-:Y:S01]  /*124a0*/  FSEL R149, R10, R149, P3 ;  /* 0x000000950a957208 */ /* 0x000fe20001800000 */
[----:B------:R-:W-:Y:S01]  /*124b0*/  FMUL R10, R148, 0.25 ;  /* 0x3e800000940a7820 */ /* 0x000fe20000400000 */
[C---:B0-----:R-:W-:Y:S01]  /*124c0*/  FMUL R7, R6.reuse, R151 ;  /* 0x0000009706077220 */ /* 0x041fe20000400000 */
[----:B-1----:R-:W-:Y:S01]  /*124d0*/  FMUL R5, R6, R150 ;  /* 0x0000009606057220 */ /* 0x002fe20000400000 */
[----:B------:R-:W-:Y:S01]  /*124e0*/  STL [R1+0x6e8], R221 ;  /* 0x0006e8dd01007387 */ /* 0x000fe20000100800 */
[----:B------:R-:W-:Y:S01]  /*124f0*/  @!P4 FMUL R143, R143, 16777216 ;  /* 0x4b8000008f8fc820 */ /* 0x000fe20000400000 */
[----:B------:R-:W-:Y:S01]  /*12500*/  FSEL R148, R10, R148, P3 ;  /* 0x000000940a947208 */ /* 0x000fe20001800000 */
[----:B------:R-:W-:Y:S01]  /*12510*/  FMUL R10, R145, 0.25 ;  /* 0x3e800000910a7820 */ /* 0x000fe20000400000 */
[----:B------:R-:W-:Y:S04]  /*12520*/  STL [R1+0x6ec], R217 ;  /* 0x0006ecd901007387 */ /* 0x000fe80000100800 */
[----:B------:R-:W-:Y:S01]  /*12530*/  STL [R1+0x6f0], R213 ;  /* 0x0006f0d501007387 */ /* 0x000fe20000100800 */
[----:B------:R-:W-:-:S03]  /*12540*/  FSEL R145, R10, R145, P3 ;  /* 0x000000910a917208 */ /* 0x000fc60001800000 */
[----:B------:R-:W-:Y:S01]  /*12550*/  STL [R1+0x6f4], R7 ;  /* 0x0006f40701007387 */ /* 0x000fe20000100800 */
[----:B------:R-:W-:-:S03]  /*12560*/  FMUL R10, R144, 0.25 ;  /* 0x3e800000900a7820 */ /* 0x000fc60000400000 */
[----:B------:R0:W-:Y:S02]  /*12570*/  STL [R1+0x6f8], R5 ;  /* 0x0006f80501007387 */ /* 0x0001e40000100800 */
[----:B------:R-:W-:Y:S01]  /*12580*/  FSEL R144, R10, R144, P3 ;  /* 0x000000900a907208 */ /* 0x000fe20001800000 */
[----:B0-----:R-:W-:Y:S01]  /*12590*/  FMUL R5, R6, R143 ;  /* 0x0000008f06057220 */ /* 0x001fe20000400000 */
[----:B------:R-:W-:-:S04]  /*125a0*/  FMUL R10, R141, 0.25 ;  /* 0x3e8000008d0a7820 */ /* 0x000fc80000400000 */
[----:B------:R0:W-:Y:S04]  /*125b0*/  STL [R1+0x208], R5 ;  /* 0x0002080501007387 */ /* 0x0001e80000100800 */
[----:B------:R-:W2:Y:S04]  /*125c0*/  LDL.LU R188, [R1+0x118] ;  /* 0x0001180001bc7983 */ /* 0x000ea80000300800 */
[----:B------:R-:W3:Y:S04]  /*125d0*/  LDL.LU R187, [R1+0x10c] ;  /* 0x00010c0001bb7983 */ /* 0x000ee80000300800 */
[----:B------:R-:W4:Y:S04]  /*125e0*/  LDL.LU R186, [R1+0x108] ;  /* 0x0001080001ba7983 */ /* 0x000f280000300800 */
[----:B------:R-:W5:Y:S01]  /*125f0*/  LDL.LU R185, [R1+0xfc] ;  /* 0x0000fc0001b97983 */ /* 0x000f620000300800 */
[----:B------:R-:W-:-:S03]  /*12600*/  FSEL R141, R10, R141, P3 ;  /* 0x0000008d0a8d7208 */ /* 0x000fc60001800000 */
[----:B------:R-:W5:Y:S01]  /*12610*/  LDL.LU R184, [R1+0xf8] ;  /* 0x0000f80001b87983 */ /* 0x000f620000300800 */
[----:B------:R-:W-:-:S03]  /*12620*/  MOV R206, R179 ;  /* 0x000000b300ce7202 */ /* 0x000fc60000000f00 */
[----:B------:R-:W5:Y:S01]  /*12630*/  LDL.LU R183, [R1+0xec] ;  /* 0x0000ec0001b77983 */ /* 0x000f620000300800 */
[----:B------:R-:W-:-:S03]  /*12640*/  FMUL R10, R140, 0.25 ;  /* 0x3e8000008c0a7820 */ /* 0x000fc60000400000 */
[----:B------:R-:W5:Y:S01]  /*12650*/  LDL.LU R182, [R1+0xe8] ;  /* 0x0000e80001b67983 */ /* 0x000f620000300800 */
[----:B------:R-:W-:-:S03]  /*12660*/  IMAD.MOV.U32 R201, RZ, RZ, R178 ;  /* 0x000000ffffc97224 */ /* 0x000fc600078e00b2 */
[----:B------:R-:W5:Y:S01]  /*12670*/  LDL.LU R181, [R1+0xdc] ;  /* 0x0000dc0001b57983 */ /* 0x000f620000300800 */
[----:B------:R-:W-:-:S03]  /*12680*/  MOV R200, R177 ;  /* 0x000000b100c87202 */ /* 0x000fc60000000f00 */
[----:B------:R-:W5:Y:S01]  /*12690*/  LDL.LU R180, [R1+0xd8] ;  /* 0x0000d80001b47983 */ /* 0x000f620000300800 */
[----:B------:R-:W-:-:S03]  /*126a0*/  MOV R199, R176 ;  /* 0x000000b000c77202 */ /* 0x000fc60000000f00 */
[----:B------:R-:W5:Y:S01]  /*126b0*/  LDL.LU R179, [R1+0xcc] ;  /* 0x0000cc0001b37983 */ /* 0x000f620000300800 */
[----:B------:R-:W-:-:S03]  /*126c0*/  IMAD.MOV.U32 R195, RZ, RZ, R175 ;  /* 0x000000ffffc37224 */ /* 0x000fc600078e00af */
[----:B------:R-:W5:Y:S01]  /*126d0*/  LDL.LU R178, [R1+0xc8] ;  /* 0x0000c80001b27983 */ /* 0x000f620000300800 */
[----:B------:R-:W-:-:S03]  /*126e0*/  MOV R191, R174 ;  /* 0x000000ae00bf7202 */ /* 0x000fc60000000f00 */
[----:B------:R-:W5:Y:S01]  /*126f0*/  LDL.LU R177, [R1+0xbc] ;  /* 0x0000bc0001b17983 */ /* 0x000f620000300800 */
[----:B------:R-:W-:Y:S01]  /*12700*/  FSEL R140, R10, R140, P3 ;  /* 0x0000008c0a8c7208 */ /* 0x000fe20001800000 */
[----:B------:R-:W-:Y:S02]  /*12710*/  FMUL R10, R137, 0.25 ;  /* 0x3e800000890a7820 */ /* 0x000fe40000400000 */
[----:B------:R-:W5:Y:S01]  /*12720*/  LDL.LU R176, [R1+0xb8] ;  /* 0x0000b80001b07983 */ /* 0x000f620000300800 */
[----:B------:R-:W-:Y:S01]  /*12730*/  MOV R11, R173 ;  /* 0x000000ad000b7202 */ /* 0x000fe20000000f00 */
[----:B------:R-:W-:Y:S02]  /*12740*/  IMAD.MOV.U32 R143, RZ, RZ, R172 ;  /* 0x000000ffff8f7224 */ /* 0x000fe400078e00ac */
        /* <DEDUP_REMOVED lines=40> */
[----:B------:R-:W-:-:S03]  /*129d0*/  MOV R196, R155 ;  /* 0x0000009b00c47202 */ /* 0x000fc60000000f00 */
[----:B------:R-:W5:Y:S01]  /*129e0*/  LDL.LU R157, [R1+0x1c] ;  /* 0x00001c00019d7983 */ /* 0x000f620000300800 */
[----:B------:R-:W-:Y:S01]  /*129f0*/  MOV R189, R22 ;  /* 0x0000001600bd7202 */ /* 0x000fe20000000f00 */
[----:B------:R-:W-:Y:S02]  /*12a00*/  IMAD.MOV.U32 R190, RZ, RZ, R23 ;  /* 0x000000ffffbe7224 */ /* 0x000fe400078e0017 */
[----:B------:R-:W5:Y:S01]  /*12a10*/  LDL.LU R156, [R1+0x18] ;  /* 0x00001800019c7983 */ /* 0x000f620000300800 */
[----:B------:R-:W-:-:S03]  /*12a20*/  IMAD.MOV.U32 R194, RZ, RZ, R154 ;  /* 0x000000ffffc27224 */ /* 0x000fc600078e009a */
[----:B------:R-:W5:Y:S01]  /*12a30*/  LDL.LU R155, [R1+0xc] ;  /* 0x00000c00019b7983 */ /* 0x000f620000300800 */
[----:B------:R-:W-:-:S03]  /*12a40*/  MOV R193, R153 ;  /* 0x0000009900c17202 */ /* 0x000fc60000000f00 */
[----:B------:R-:W5:Y:S01]  /*12a50*/  LDL.LU R22, [R1] ;  /* 0x0000000001167983 */ /* 0x000f620000300800 */
[----:B------:R-:W-:-:S03]  /*12a60*/  FSEL R132, R10, R132, P3 ;  /* 0x000000840a847208 */ /* 0x000fc60001800000 */
[----:B------:R-:W5:Y:S01]  /*12a70*/  LDL.LU R23, [R1+0x24] ;  /* 0x0000240001177983 */ /* 0x000f620000300800 */
[----:B------:R-:W-:-:S03]  /*12a80*/  FMUL R10, R129, 0.25 ;  /* 0x3e800000810a7820 */ /* 0x000fc60000400000 */
[----:B------:R-:W5:Y:S04]  /*12a90*/  LDL.LU R154, [R1+0x20] ;  /* 0x00002000019a7983 */ /* 0x000f680000300800 */
[----:B------:R-:W2:Y:S01]  /*12aa0*/  LDL.LU R153, [R1+0x14] ;  /* 0x0000140001997983 */ /* 0x000ea20000300800 */
        /* <DEDUP_REMOVED lines=94> */
[----:B------:R-:W-:Y:S01]  /*13090*/  @!P4 FMUL R146, R146, 16777216 ;  /* 0x4b8000009292c820 */ /* 0x000fe20000400000 */
[----:B------:R-:W-:-:S03]  /*130a0*/  @!P4 FMUL R38, R38, 16777216 ;  /* 0x4b8000002626c820 */ /* 0x000fc60000400000 */
[----:B------:R-:W-:Y:S01]  /*130b0*/  FSEL R36, R10, R36, P3 ;  /* 0x000000240a247208 */ /* 0x000fe20001800000 */
[----:B------:R-:W-:Y:S01]  /*130c0*/  FMUL R10, R33, 0.25 ;  /* 0x3e800000210a7820 */ /* 0x000fe20000400000 */
[C---:B------:R-:W-:Y:S01]  /*130d0*/  FMUL R8, R6.reuse, R146 ;  /* 0x0000009206087220 */ /* 0x040fe20000400000 */
[----:B------:R-:W-:Y:S01]  /*130e0*/  FMUL R146, R6, R38 ;  /* 0x0000002606927220 */ /* 0x000fe20000400000 */
[----:B------:R-:W-:Y:S01]  /*130f0*/  FMUL R38, R143, 0.25 ;  /* 0x3e8000008f267820 */ /* 0x000fe20000400000 */
[----:B------:R-:W-:Y:S01]  /*13100*/  FMUL R16, R29, 0.25 ;  /* 0x3e8000001d107820 */ /* 0x000fe20000400000 */
[----:B------:R-:W-:Y:S01]  /*13110*/  FSEL R33, R10, R33, P3 ;  /* 0x000000210a217208 */ /* 0x000fe20001800000 */
[----:B------:R-:W-:Y:S01]  /*13120*/  FMUL R10, R32, 0.25 ;  /* 0x3e800000200a7820 */ /* 0x000fe20000400000 */
[----:B------:R-:W-:Y:S01]  /*13130*/  FMUL R17, R28, 0.25 ;  /* 0x3e8000001c117820 */ /* 0x000fe20000400000 */
[----:B------:R-:W-:Y:S01]  /*13140*/  FMUL R13, R25, 0.25 ;  /* 0x3e800000190d7820 */ /* 0x000fe20000400000 */
[----:B------:R-:W-:Y:S01]  /*13150*/  FSETP.GT.AND P6, PT, |R3|, 8.50705917302346158658e+37, PT ;  /* 0x7e8000000300780b */ /* 0x000fe20003fc4200 */
[----:B------:R-:W-:Y:S01]  /*13160*/  @!P4 FMUL R26, R26, 16777216 ;  /* 0x4b8000001a1ac820 */ /* 0x000fe20000400000 */
        /* <DEDUP_REMOVED lines=58> */
[----:B------:R-:W-:-:S02]  /*13510*/  MOV R192, R152 ;  /* 0x0000009800c07202 */ /* 0x000fc40000000f00 */
[----:B------:R-:W-:Y:S01]  /*13520*/  FSEL R38, R38, R143, P6 ;  /* 0x0000008f26267208 */ /* 0x000fe20003000000 */
[----:B------:R-:W5:Y:S01]  /*13530*/  LDL.LU R152, [R1+0x10] ;  /* 0x0000100001987983 */ /* 0x000f620000300800 */
[C---:B------:R-:W-:Y:S01]  /*13540*/  FSETP.GEU.AND P4, PT, |R2|.reuse, 1.175494350822287508e-38, PT ;  /* 0x008000000200780b */ /* 0x040fe20003f8e200 */
[----:B------:R-:W-:Y:S01]  /*13550*/  @P3 FMUL R2, R2, 0.25 ;  /* 0x3e80000002023820 */ /* 0x000fe20000400000 */
[----:B------:R-:W-:Y:S01]  /*13560*/  FSEL R32, R10, R32, P3 ;  /* 0x000000200a207208 */ /* 0x000fe20001800000 */
[----:B--2---:R-:W-:Y:S01]  /*13570*/  FMUL R143, R153, 0.25 ;  /* 0x3e800000998f7820 */ /* 0x004fe20000400000 */
[----:B------:R-:W-:Y:S02]  /*13580*/  FSEL R16, R16, R29, P3 ;  /* 0x0000001d10107208 */ /* 0x000fe40001800000 */
[----:B------:R-:W-:Y:S02]  /*13590*/  FSEL R17, R17, R28, P3 ;  /* 0x0000001c11117208 */ /* 0x000fe40001800000 */
[----:B------:R-:W-:-:S02]  /*135a0*/  FSEL R13, R13, R25, P3 ;  /* 0x000000190d0d7208 */ /* 0x000fc40001800000 */
[----:B------:R-:W-:-:S04]  /*135b0*/  FSETP.GT.AND P3, PT, |R4|, 8.50705917302346158658e+37, PT ;  /* 0x7e8000000400780b */ /* 0x000fc80003f64200 */
[----:B------:R-:W-:Y:S02]  /*135c0*/  FSEL R143, R143, R153, P3 ;  /* 0x000000998f8f7208 */ /* 0x000fe40001800000 */
[----:B------:R-:W2:Y:S01]  /*135d0*/  LDL.LU R153, [R1+0x4] ;  /* 0x0000040001997983 */ /* 0x000ea20000300800 */
[C---:B------:R-:W-:Y:S01]  /*135e0*/  FMUL R217, R6.reuse, R138 ;  /* 0x0000008a06d97220 */ /* 0x040fe20000400000 */
[C---:B0-----:R-:W-:Y:S01]  /*135f0*/  FMUL R5, R6.reuse, R135 ;  /* 0x0000008706057220 */ /* 0x041fe20000400000 */
[C---:B------:R-:W-:Y:S01]  /*13600*/  FMUL R252, R6.reuse, R131 ;  /* 0x0000008306fc7220 */ /* 0x040fe20000400000 */
[----:B------:R-:W-:Y:S01]  /*13610*/  FMUL R10, R11, 0.25 ;  /* 0x3e8000000b0a7820 */ /* 0x000fe20000400000 */
[C---:B------:R-:W-:Y:S01]  /*13620*/  FMUL R213, R6.reuse, R139 ;  /* 0x0000008b06d57220 */ /* 0x040fe20000400000 */
[----:B------:R-:W-:Y:S01]  /*13630*/  MOV R138, R200 ;  /* 0x000000c8008a7202 */ /* 0x000fe20000000f00 */
[C---:B------:R-:W-:Y:S01]  /*13640*/  FMUL R7, R6.reuse, R134 ;  /* 0x0000008606077220 */ /* 0x040fe20000400000 */
[----:B------:R-:W-:Y:S01]  /*13650*/  MOV R135, R199 ;  /* 0x000000c700877202 */ /* 0x000fe20000000f00 */
[----:B------:R-:W-:Y:S01]  /*13660*/  FMUL R221, R6, R142 ;  /* 0x0000008e06dd7220 */ /* 0x000fe20000400000 */
[----:B------:R-:W-:Y:S01]  /*13670*/  MOV R131, R191 ;  /* 0x000000bf00837202 */ /* 0x000fe20000000f00 */
[----:B------:R-:W-:-:S02]  /*13680*/  IMAD.MOV.U32 R139, RZ, RZ, R201 ;  /* 0x000000ffff8b7224 */ /* 0x000fc400078e00c9 */
[C---:B------:R-:W-:Y:S01]  /*13690*/  FMUL R9, R6.reuse, R147 ;  /* 0x0000009306097220 */ /* 0x040fe20000400000 */
[----:B------:R-:W-:Y:S01]  /*136a0*/  IMAD.MOV.U32 R134, RZ, RZ, R195 ;  /* 0x000000ffff867224 */ /* 0x000fe200078e00c3 */
[----:B------:R-:W-:Y:S01]  /*136b0*/  MOV R142, R206 ;  /* 0x000000ce008e7202 */ /* 0x000fe20000000f00 */
[C---:B------:R-:W-:Y:S01]  /*136c0*/  FMUL R251, R6.reuse, R130 ;  /* 0x0000008206fb7220 */ /* 0x040fe20000400000 */
        /* <DEDUP_REMOVED lines=50> */
[----:B------:R-:W-:Y:S01]  /*139f0*/  FMUL R6, R6, R26 ;  /* 0x0000001a06067220 */ /* 0x000fe20000400000 */
[----:B------:R-:W-:Y:S01]  /*13a00*/  FSEL R10, R10, R11, P6 ;  /* 0x0000000b0a0a7208 */ /* 0x000fe20003000000 */
[----:B------:R-:W-:Y:S01]  /*13a10*/  FMUL R14, R131, 0.25 ;  /* 0x3e800000830e7820 */ /* 0x000fe20000400000 */
        /* <DEDUP_REMOVED lines=10> */
[----:B------:R-:W-:Y:S01]  /*13ac0*/  FSEL R14, R14, R131, P6 ;  /* 0x000000830e0e7208 */ /* 0x000fe20003000000 */
        /* <DEDUP_REMOVED lines=27> */
[----:B---3--:R-:W-:Y:S01]  /*13c80*/  FMUL R86, R187, 0.25 ;  /* 0x3e800000bb567820 */ /* 0x008fe20000400000 */
[----:B----4-:R-:W-:Y:S01]  /*13c90*/  FMUL R87, R186, 0.25 ;  /* 0x3e800000ba577820 */ /* 0x010fe20000400000 */
[----:B-----5:R-:W-:Y:S01]  /*13ca0*/  FMUL R90, R185, 0.25 ;  /* 0x3e800000b95a7820 */ /* 0x020fe20000400000 */
        /* <DEDUP_REMOVED lines=30> */
[----:B------:R-:W-:-:S02]  /*13e90*/  FSEL R39, R39, R150, P6 ;  /* 0x0000009627277208 */ /* 0x000fc40003000000 */
[C---:B------:R-:W-:Y:S01]  /*13ea0*/  FSETP.GEU.AND P5, PT, |R3|.reuse, 1.175494350822287508e-38, PT ;  /* 0x008000000300780b */ /* 0x040fe20003fae200 */
[----:B------:R-:W-:Y:S01]  /*13eb0*/  @P6 FMUL R3, R3, 0.25 ;  /* 0x3e80000003036820 */ /* 0x000fe20000400000 */
[----:B------:R-:W-:Y:S02]  /*13ec0*/  FSEL R29, R29, R142, P6 ;  /* 0x0000008e1d1d7208 */ /* 0x000fe40003000000 */
[----:B------:R-:W-:Y:S02]  /*13ed0*/  FSEL R42, R42, R12, P6 ;  /* 0x0000000c2a2a7208 */ /* 0x000fe40003000000 */
[----:B------:R-:W-:Y:S02]  /*13ee0*/  FSEL R54, R54, R243, P6 ;  /* 0x000000f336367208 */ /* 0x000fe40003000000 */
[----:B------:R-:W-:Y:S02]  /*13ef0*/  FSEL R55, R55, R228, P6 ;  /* 0x000000e437377208 */ /* 0x000fe40003000000 */
[----:B------:R-:W-:-:S02]  /*13f00*/  FSEL R58, R58, R225, P6 ;  /* 0x000000e13a3a7208 */ /* 0x000fc40003000000 */
[----:B------:R-:W-:Y:S02]  /*13f10*/  FSEL R59, R59, R212, P6 ;  /* 0x000000d43b3b7208 */ /* 0x000fe40003000000 */
        /* <DEDUP_REMOVED lines=45> */
[C---:B------:R-:W-:Y:S01]  /*141f0*/  FSETP.GEU.AND P6, PT, |R4|.reuse, 1.175494350822287508e-38, PT ;  /* 0x008000000400780b */ /* 0x040fe20003fce200 */
[----:B------:R-:W-:Y:S01]  /*14200*/  @P3 FMUL R4, R4, 0.25 ;  /* 0x3e80000004043820 */ /* 0x000fe20000400000 */
[----:B------:R-:W0:Y:S01]  /*14210*/  S2R R156, SR_CgaCtaId ;  /* 0x00000000009c7919 */ /* 0x000e220000008800 */
[----:B------:R-:W-:Y:S01]  /*14220*/  @!P5 FMUL R3, R3, 16777216 ;  /* 0x4b8000000303d820 */ /* 0x000fe20000400000 */
[----:B------:R-:W-:-:S09]  /*14230*/  FMUL R12, R22, 0.25 ;  /* 0x3e800000160c7820 */ /* 0x000fd20000400000 */
[----:B------:R-:W-:Y:S01]  /*14240*/  @!P6 FMUL R4, R4, 16777216 ;  /* 0x4b8000000404e820 */ /* 0x000fe20000400000 */
[----:B------:R-:W-:-:S05]  /*14250*/  FMUL R150, R152, 0.25 ;  /* 0x3e80000098967820 */ /* 0x000fca0000400000 */
[----:B------:R-:W-:Y:S01]  /*14260*/  FSEL R150, R150, R152, P3 ;  /* 0x0000009896967208 */ /* 0x000fe20001800000 */
[----:B--2---:R-:W-:-:S05]  /*14270*/  FMUL R152, R153, 0.25 ;  /* 0x3e80000099987820 */ /* 0x004fca0000400000 */
[----:B------:R-:W-:Y:S02]  /*14280*/  FSEL R152, R152, R153, P3 ;  /* 0x0000009998987208 */ /* 0x000fe40001800000 */
[----:B------:R-:W1:Y:S01]  /*14290*/  S2R R153, SR_TID.X ;  /* 0x0000000000997919 */ /* 0x000e620000002100 */
[----:B------:R-:W2:Y:S01]  /*142a0*/  MUFU.RCP R4, R4 ;  /* 0x0000000400047308 */ /* 0x000ea20000001000 */
[----:B------:R-:W-:Y:S01]  /*142b0*/  @!P4 FMUL R2, R2, 16777216 ;  /* 0x4b8000000202c820 */ /* 0x000fe20000400000 */
[----:B------:R-:W-:Y:S01]  /*142c0*/  FSEL R12, R12, R22, P3 ;  /* 0x000000160c0c7208 */ /* 0x000fe20001800000 */
[----:B------:R-:W-:-:S05]  /*142d0*/  FMUL R22, R23, 0.25 ;  /* 0x3e80000017167820 */ /* 0x000fca0000400000 */
[----:B------:R-:W3:Y:S01]  /*142e0*/  MUFU.RCP R142, R2 ;  /* 0x00000002008e7308 */ /* 0x000ee20000001000 */
[----:B------:R-:W-:Y:S01]  /*142f0*/  @!P6 FMUL R152, R152, 16777216 ;  /* 0x4b8000009898e820 */ /* 0x000fe20000400000 */
[----:B------:R-:W-:-:S06]  /*14300*/  @!P6 FMUL R12, R12, 16777216 ;  /* 0x4b8000000c0ce820 */ /* 0x000fcc0000400000 */
[----:B------:R-:W4:Y:S01]  /*14310*/  MUFU.RCP R3, R3 ;  /* 0x0000000300037308 */ /* 0x000f220000001000 */
[----:B------:R-:W-:Y:S01]  /*14320*/  FSEL R22, R22, R23, P3 ;  /* 0x0000001716167208 */ /* 0x000fe20001800000 */
[C---:B--2---:R-:W-:Y:S01]  /*14330*/  FMUL R152, R4.reuse, R152 ;  /* 0x0000009804987220 */ /* 0x044fe20000400000 */
[----:B------:R-:W-:Y:S01]  /*14340*/  FMUL R12, R4, R12 ;  /* 0x0000000c040c7220 */ /* 0x000fe20000400000 */
[----:B------:R-:W-:Y:S01]  /*14350*/  FMUL R23, R154, 0.25 ;  /* 0x3e8000009a177820 */ /* 0x000fe20000400000 */
[----:B------:R-:W-:Y:S01]  /*14360*/  @!P4 FMUL R13, R13, 16777216 ;  /* 0x4b8000000d0dc820 */ /* 0x000fe20000400000 */
[----:B------:R-:W-:Y:S01]  /*14370*/  @!P5 FMUL R15, R15, 16777216 ;  /* 0x4b8000000f0fd820 */ /* 0x000fe20000400000 */
[----:B------:R-:W-:Y:S01]  /*14380*/  @!P5 FMUL R14, R14, 16777216 ;  /* 0x4b8000000e0ed820 */ /* 0x000fe20000400000 */
[----:B------:R-:W-:Y:S01]  /*14390*/  @!P4 FMUL R24, R24, 16777216 ;  /* 0x4b8000001818c820 */ /* 0x000fe20000400000 */
[----:B------:R-:W-:Y:S01]  /*143a0*/  F2FP.F16.F32.PACK_AB R12, R152, R12 ;  /* 0x0000000c980c723e */ /* 0x000fe200000000ff */
[----:B---3--:R-:W-:Y:S01]  /*143b0*/  FMUL R2, R142, R13 ;  /* 0x0000000d8e027220 */ /* 0x008fe20000400000 */
[----:B------:R-:W-:-:S02]  /*143c0*/  FSEL R23, R23, R154, P3 ;  /* 0x0000009a17177208 */ /* 0x000fc40001800000 */
[----:B------:R-:W-:Y:S01]  /*143d0*/  MOV R155, 0x400 ;  /* 0x00000400009b7802 */ /* 0x000fe20000000f00 */
[C---:B-1----:R-:W-:Y:S01]  /*143e0*/  IMAD.SHL.U32 R152, R153.reuse, 0x40, RZ ;  /* 0x0000004099987824 */ /* 0x042fe200078e00ff */
[----:B------:R-:W-:Y:S01]  /*143f0*/  SHF.L.U32 R154, R153, 0x4, RZ ;  /* 0x00000004999a7819 */ /* 0x000fe200000006ff */
[C---:B----4-:R-:W-:Y:S01]  /*14400*/  FMUL R13, R3.reuse, R15 ;  /* 0x0000000f030d7220 */ /* 0x050fe20000400000 */
[----:B------:R-:W-:Y:S01]  /*14410*/  FMUL R14, R3, R14 ;  /* 0x0000000e030e7220 */ /* 0x000fe20000400000 */
[----:B------:R-:W-:Y:S01]  /*14420*/  FMUL R15, R142, R24 ;  /* 0x000000188e0f7220 */ /* 0x000fe20000400000 */
[----:B------:R-:W-:Y:S02]  /*14430*/  LOP3.LUT R154, R154, 0xf0, RZ, 0xc0, !PT ;  /* 0x000000f09a9a7812 */ /* 0x000fe400078ec0ff */
[----:B------:R-:W-:Y:S02]  /*14440*/  LOP3.LUT R152, R152, 0x400, RZ, 0xc0, !PT ;  /* 0x0000040098987812 */ /* 0x000fe400078ec0ff */
[----:B0-----:R-:W-:-:S02]  /*14450*/  LEA R155, R156, R155, 0x18 ;  /* 0x0000009b9c9b7211 */ /* 0x001fc400078ec0ff */
[----:B------:R-:W-:Y:S02]  /*14460*/  F2FP.F16.F32.PACK_AB R13, R13, R14 ;  /* 0x0000000e0d0d723e */ /* 0x000fe400000000ff */
[----:B------:R-:W-:Y:S02]  /*14470*/  F2FP.F16.F32.PACK_AB R14, R2, R15 ;  /* 0x0000000f020e723e */ /* 0x000fe400000000ff */
[----:B------:R-:W-:Y:S02]  /*14480*/  IADD3 R24, R152, R155, R154 ;  /* 0x0000009b98187210 */ /* 0x000fe40007ffe09a */
[----:B------:R-:W-:Y:S02]  /*14490*/  LOP3.LUT R2, R153, 0x60, RZ, 0xc0, !PT ;  /* 0x0000006099027812 */ /* 0x000fe400078ec0ff */
[----:B------:R-:W-:Y:S02]  /*144a0*/  F2FP.F16.F32.PACK_AB R15, R27, R6 ;  /* 0x000000061b0f723e */ /* 0x000fe400000000ff */
[----:B------:R-:W-:-:S05]  /*144b0*/  LEA R2, R2, R24, 0x3 ;  /* 0x0000001802027211 */ /* 0x000fca00078e18ff */
[----:B------:R0:W-:Y:S01]  /*144c0*/  STSM.16.M88.4 [R2], R12 ;  /* 0x0000000c02007844 */ /* 0x0001e20000000200 */
[----:B------:R-:W-:Y:S01]  /*144d0*/  @!P4 FMUL R16, R16, 16777216 ;  /* 0x4b8000001010c820 */ /* 0x000fe20000400000 */
[----:B------:R-:W-:Y:S01]  /*144e0*/  @!P4 FMUL R17, R17, 16777216 ;  /* 0x4b8000001111c820 */ /* 0x000fe20000400000 */
[----:B------:R-:W-:Y:S01]  /*144f0*/  @!P5 FMUL R18, R18, 16777216 ;  /* 0x4b8000001212d820 */ /* 0x000fe20000400000 */
[----:B------:R-:W-:Y:S01]  /*14500*/  @!P5 FMUL R19, R19, 16777216 ;  /* 0x4b8000001313d820 */ /* 0x000fe20000400000 */
[----:B------:R-:W-:Y:S01]  /*14510*/  LOP3.LUT R6, R153, 0x7f, RZ, 0xc0, !PT ;  /* 0x0000007f99067812 */ /* 0x000fe200078ec0ff */
[----:B------:R-:W-:Y:S02]  /*14520*/  FMUL R17, R142, R17 ;  /* 0x000000118e117220 */ /* 0x000fe40000400000 */
[C---:B------:R-:W-:Y:S01]  /*14530*/  FMUL R19, R3.reuse, R19 ;  /* 0x0000001303137220 */ /* 0x040fe20000400000 */
[----:B------:R-:W-:Y:S01]  /*14540*/  LEA R6, R6, R155, 0x4 ;  /* 0x0000009b06067211 */ /* 0x000fe200078e20ff */
[----:B0-----:R-:W-:Y:S01]  /*14550*/  FMUL R14, R142, R16 ;  /* 0x000000108e0e7220 */ /* 0x001fe20000400000 */
[----:B------:R-:W-:-:S04]  /*14560*/  FMUL R13, R3, R18 ;  /* 0x00000012030d7220 */ /* 0x000fc80000400000 */
[----:B------:R-:W-:Y:S02]  /*14570*/  F2FP.F16.F32.PACK_AB R14, R14, R17 ;  /* 0x000000110e0e723e */ /* 0x000fe400000000ff */
[----:B------:R-:W-:Y:S01]  /*14580*/  F2FP.F16.F32.PACK_AB R13, R13, R19 ;  /* 0x000000130d0d723e */ /* 0x000fe200000000ff */
[----:B------:R-:W-:Y:S01]  /*14590*/  BAR.SYNC.DEFER_BLOCKING 0x0 ;  /* 0x0000000000007b1d */ /* 0x000fe20000010000 */
[----:B------:R-:W-:Y:S01]  /*145a0*/  @!P6 FMUL R143, R143, 16777216 ;  /* 0x4b8000008f8fe820 */ /* 0x000fe20000400000 */
[----:B------:R-:W-:-:S03]  /*145b0*/  @!P6 FMUL R150, R150, 16777216 ;  /* 0x4b8000009696e820 */ /* 0x000fc60000400000 */
[C---:B------:R-:W-:Y:S01]  /*145c0*/  FMUL R12, R4.reuse, R143 ;  /* 0x0000008f040c7220 */ /* 0x040fe20000400000 */
[----:B------:R-:W-:Y:S01]  /*145d0*/  FMUL R150, R4, R150 ;  /* 0x0000009604967220 */ /* 0x000fe20000400000 */
[----:B------:R-:W0:Y:S04]  /*145e0*/  LDS.128 R16, [R6] ;  /* 0x0000000006107984 */ /* 0x000e280000000c00 */
[----:B------:R-:W-:Y:S02]  /*145f0*/  F2FP.F16.F32.PACK_AB R12, R12, R150 ;  /* 0x000000960c0c723e */ /* 0x000fe400000000ff */
[----:B------:R-:W-:Y:S01]  /*14600*/  F2FP.F16.F32.PACK_AB R15, R31, R30 ;  /* 0x0000001e1f0f723e */ /* 0x000fe200000000ff */
[----:B------:R-:W-:Y:S01]  /*14610*/  BAR.SYNC.DEFER_BLOCKING 0x0 ;  /* 0x0000000000007b1d */ /* 0x000fe20000010000 */
[----:B------:R-:W-:Y:S01]  /*14620*/  @!P5 FMUL R20, R20, 16777216 ;  /* 0x4b8000001414d820 */ /* 0x000fe20000400000 */
[----:B------:R-:W-:Y:S01]  /*14630*/  @!P5 FMUL R21, R21, 16777216 ;  /* 0x4b8000001515d820 */ /* 0x000fe20000400000 */
[----:B------:R-:W-:Y:S01]  /*14640*/  @!P6 FMUL R22, R22, 16777216 ;  /* 0x4b8000001616e820 */ /* 0x000fe20000400000 */
[----:B------:R-:W-:-:S02]  /*14650*/  @!P6 FMUL R23, R23, 16777216 ;  /* 0x4b8000001717e820 */ /* 0x000fc40000400000 */
[----:B------:R1:W-:Y:S02]  /*14660*/  STSM.16.M88.4 [R2], R12 ;  /* 0x0000000c02007844 */ /* 0x0003e40000000200 */
[C---:B------:R-:W-:Y:S01]  /*14670*/  FMUL R23, R4.reuse, R23 ;  /* 0x0000001704177220 */ /* 0x040fe20000400000 */
[C---:B------:R-:W-:Y:S01]  /*14680*/  FMUL R21, R3.reuse, R21 ;  /* 0x0000001503157220 */ /* 0x040fe20000400000 */
[----:B------:R-:W2:Y:S01]  /*14690*/  S2R R24, SR_TID.X ;  /* 0x0000000000187919 */ /* 0x000ea20000002100 */
[----:B-1----:R-:W-:Y:S01]  /*146a0*/  FMUL R13, R3, R20 ;  /* 0x00000014030d7220 */ /* 0x002fe20000400000 */
        /* <DEDUP_REMOVED lines=8> */
[----:B------:R-:W1:Y:S04]  /*14730*/  LDS.128 R20, [R6] ;  /* 0x0000000006147984 */ /* 0x000e680000000c00 */
[----:B------:R-:W-:Y:S02]  /*14740*/  F2FP.F16.F32.PACK_AB R14, R14, R32 ;  /* 0x000000200e0e723e */ /* 0x000fe400000000ff */
[----:B------:R-:W-:Y:S01]  /*14750*/  F2FP.F16.F32.PACK_AB R15, R35, R34 ;  /* 0x00000022230f723e */ /* 0x000fe200000000ff */
[----:B------:R-:W-:Y:S01]  /*14760*/  BAR.SYNC.DEFER_BLOCKING 0x0 ;  /* 0x0000000000007b1d */ /* 0x000fe20000010000 */
        /* <DEDUP_REMOVED lines=15> */
[----:B------:R3:W-:Y:S01]  /*14860*/  STSM.16.M88.4 [R2], R12 ;  /* 0x0000000c02007844 */ /* 0x0007e20000000200 */
        /* <DEDUP_REMOVED lines=8> */
[----:B---3--:R-:W3:Y:S04]  /*148f0*/  LDL.LU R14, [R1+0x1e0] ;  /* 0x0001e000010e7983 */ /* 0x008ee80000300800 */
[----:B------:R-:W4:Y:S04]  /*14900*/  LDL.LU R15, [R1+0x1d4] ;  /* 0x0001d400010f7983 */ /* 0x000f280000300800 */
[----:B------:R-:W5:Y:S04]  /*14910*/  LDL.LU R30, [R1+0x1d0] ;  /* 0x0001d000011e7983 */ /* 0x000f680000300800 */
[----:B------:R-:W5:Y:S04]  /*14920*/  LDL.LU R31, [R1+0x1c0] ;  /* 0x0001c000011f7983 */ /* 0x000f680000300800 */
[----:B------:R-:W5:Y:S01]  /*14930*/  LDL.LU R161, [R1+0x174] ;  /* 0x0001740001a17983 */ /* 0x000f620000300800 */
[----:B------:R-:W-:-:S03]  /*14940*/  @!P4 FMUL R104, R104, 16777216 ;  /* 0x4b8000006868c820 */ /* 0x000fc60000400000 */
[----:B------:R-:W5:Y:S01]  /*14950*/  LDL.LU R160, [R1+0x170] ;  /* 0x0001700001a07983 */ /* 0x000f620000300800 */
[----:B------:R-:W-:Y:S01]  /*14960*/  @!P4 FMUL R101, R101, 16777216 ;  /* 0x4b8000006565c820 */ /* 0x000fe20000400000 */
[----:B------:R-:W-:Y:S02]  /*14970*/  @!P4 FMUL R100, R100, 16777216 ;  /* 0x4b8000006464c820 */ /* 0x000fe40000400000 */
[----:B------:R-:W5:Y:S01]  /*14980*/  LDL.LU R163, [R1+0x164] ;  /* 0x0001640001a37983 */ /* 0x000f620000300800 */
[----:B------:R-:W-:Y:S01]  /*14990*/  @!P4 FMUL R97, R97, 16777216 ;  /* 0x4b8000006161c820 */ /* 0x000fe20000400000 */
[----:B------:R-:W-:Y:S01]  /*149a0*/  @!P4 FMUL R96, R96, 16777216 ;  /* 0x4b8000006060c820 */ /* 0x000fe20000400000 */
[----:B------:R-:W-:Y:S01]  /*149b0*/  @!P4 FMUL R93, R93, 16777216 ;  /* 0x4b8000005d5dc820 */ /* 0x000fe20000400000 */
[----:B------:R-:W5:Y:S01]  /*149c0*/  LDL.LU R162, [R1+0x160] ;  /* 0x0001600001a27983 */ /* 0x000f620000300800 */
        /* <DEDUP_REMOVED lines=29> */
[C---:B--2---:R-:W-:Y:S01]  /*14ba0*/  IMAD.SHL.U32 R12, R24.reuse, 0x8, RZ ;  /* 0x00000008180c7824 */ /* 0x044fe200078e00ff */
[----:B------:R-:W2:Y:S01]  /*14bb0*/  LDL.LU R173, [R1+0x154] ;  /* 0x0001540001ad7983 */ /* 0x000ea20000300800 */
[----:B------:R-:W-:-:S02]  /*14bc0*/  SHF.L.U32 R196, R24, 0x2, RZ ;  /* 0x0000000218c47819 */ /* 0x000fc400000006ff */
[----:B------:R-:W-:Y:S01]  /*14bd0*/  ISETP.GE.U32.AND P4, PT, R0, 0x7f800000, PT ;  /* 0x7f8000000000780c */ /* 0x000fe20003f86070 */
[----:B------:R-:W2:Y:S01]  /*14be0*/  LDL.LU R172, [R1+0x150] ;  /* 0x0001500001ac7983 */ /* 0x000ea20000300800 */
[----:B------:R-:W-:-:S03]  /*14bf0*/  LOP3.LUT R12, R12, 0x38, RZ, 0xc0, !PT ;  /* 0x000000380c0c7812 */ /* 0x000fc600078ec0ff */
[----:B------:R-:W2:Y:S01]  /*14c00*/  LDL.LU R175, [R1+0x144] ;  /* 0x0001440001af7983 */ /* 0x000ea20000300800 */
[----:B------:R-:W-:-:S03]  /*14c10*/  LOP3.LUT R196, R196, 0x1c0, RZ, 0xc0, !PT ;  /* 0x000001c0c4c47812 */ /* 0x000fc600078ec0ff */
[----:B------:R-:W2:Y:S01]  /*14c20*/  LDL.LU R174, [R1+0x140] ;  /* 0x0001400001ae7983 */ /* 0x000ea20000300800 */
[----:B------:R-:W-:-:S03]  /*14c30*/  SHF.R.U32.HI R13, RZ, 0x1, R24 ;  /* 0x00000001ff0d7819 */ /* 0x000fc60000011618 */
[----:B------:R-:W2:Y:S04]  /*14c40*/  LDL.LU R181, [R1+0x134] ;  /* 0x0001340001b57983 */ /* 0x000ea80000300800 */
[----:B------:R-:W2:Y:S01]  /*14c50*/  LDL.LU R180, [R1+0x130] ;  /* 0x0001300001b47983 */ /* 0x000ea20000300800 */
[----:B------:R-:W-:-:S03]  /*14c60*/  IADD3 R196, R196, R155, R12 ;  /* 0x0000009bc4c47210 */ /* 0x000fc60007ffe00c */
[----:B------:R-:W2:Y:S01]  /*14c70*/  LDL.LU R183, [R1+0x124] ;  /* 0x0001240001b77983 */ /* 0x000ea20000300800 */
[----:B------:R-:W-:-:S03]  /*14c80*/  LOP3.LUT R13, R13, 0x4, RZ, 0xc0, !PT ;  /* 0x000000040d0d7812 */ /* 0x000fc600078ec0ff */
[----:B------:R-:W2:Y:S04]  /*14c90*/  LDL.LU R182, [R1+0x120] ;  /* 0x0001200001b67983 */ /* 0x000ea80000300800 */
[----:B------:R-:W2:Y:S04]  /*14ca0*/  LDL.LU R150, [R1+0x100] ;  /* 0x0001000001967983 */ /* 0x000ea80000300800 */
[----:B------:R-:W3:Y:S01]  /*14cb0*/  LDL.LU R198, [R1+0xe4] ;  /* 0x0000e40001c67983 */ /* 0x000ee20000300800 */
[----:B------:R-:W-:-:S03]  /*14cc0*/  IADD3 R196, R13, R196, RZ ;  /* 0x000000c40dc47210 */ /* 0x000fc60007ffe0ff */
[----:B------:R-:W2:Y:S01]  /*14cd0*/  LDL.LU R197, [R1+0xe0] ;  /* 0x0000e00001c57983 */ /* 0x000ea20000300800 */
[----:B------:R-:W-:-:S03]  /*14ce0*/  @P4 MOV R13, 0x7f800000 ;  /* 0x7f800000000d4802 */ /* 0x000fc60000000f00 */
[----:B------:R-:W4:Y:S04]  /*14cf0*/  LDL.LU R210, [R1+0xc4] ;  /* 0x0000c40001d27983 */ /* 0x000f280000300800 */
[----:B------:R-:W5:Y:S04]  /*14d00*/  LDL.LU R209, [R1+0xc0] ;  /* 0x0000c00001d17983 */ /* 0x000f680000300800 */
[----:B------:R-:W3:Y:S04]  /*14d10*/  LDL.LU R34, [R1+0xb4] ;  /* 0x0000b40001227983 */ /* 0x000ee80000300800 */
[----:B------:R-:W2:Y:S04]  /*14d20*/  LDL.LU R35, [R1+0xb0] ;  /* 0x0000b00001237983 */ /* 0x000ea80000300800 */
[----:B------:R-:W2:Y:S01]  /*14d30*/  LDL.LU R243, [R1+0x50] ;  /* 0x0000500001f37983 */ /* 0x000ea20000300800 */
[----:B------:R-:W-:-:S03]  /*14d40*/  @P4 FFMA.FTZ R208, R0, R13, +INF ;  /* 0x7f80000000d04423 */ /* 0x000fc6000001000d */
[----:B------:R-:W2:Y:S01]  /*14d50*/  LDL.LU R228, [R1+0x44] ;  /* 0x0000440001e47983 */ /* 0x000ea20000300800 */
[----:B------:R-:W-:-:S03]  /*14d60*/  FMUL R194, R142, R149 ;  /* 0x000000958ec27220 */ /* 0x000fc60000400000 */
        /* <DEDUP_REMOVED lines=13> */
[----:B------:R-:W-:-:S03]  /*14e40*/  SHF.L.U32 R12, R24, 0x1, RZ ;  /* 0x00000001180c7819 */ /* 0x000fc600000006ff */
[----:B------:R-:W2:Y:S01]  /*14e50*/  LDL.LU R128, [R1+0x54] ;  /* 0x0000540001807983 */ /* 0x000ea20000300800 */
[----:B------:R-:W-:-:S03]  /*14e60*/  FMUL R158, R142, R104 ;  /* 0x000000688e9e7220 */ /* 0x000fc60000400000 */
[----:B------:R-:W2:Y:S01]  /*14e70*/  LDL.LU R124, [R1+0x60] ;  /* 0x00006000017c7983 */ /* 0x000ea20000300800 */
[C---:B------:R-:W-:Y:S01]  /*14e80*/  FMUL R168, R142.reuse, R116 ;  /* 0x000000748ea87220 */ /* 0x040fe20000400000 */
[C---:B------:R-:W-:Y:S02]  /*14e90*/  FMUL R156, R142.reuse, R100 ;  /* 0x000000648e9c7220 */ /* 0x040fe40000400000 */
[----:B------:R-:W2:Y:S01]  /*14ea0*/  LDL.LU R112, [R1+0x64] ;  /* 0x0000640001707983 */ /* 0x000ea20000300800 */
[C---:B------:R-:W-:Y:S01]  /*14eb0*/  FMUL R169, R142.reuse, R117 ;  /* 0x000000758ea97220 */ /* 0x040fe20000400000 */
[C---:B------:R-:W-:Y:S02]  /*14ec0*/  FMUL R116, R142.reuse, R49 ;  /* 0x000000318e747220 */ /* 0x040fe40000400000 */
[----:B------:R-:W2:Y:S01]  /*14ed0*/  LDL.LU R108, [R1+0x70] ;  /* 0x00007000016c7983 */ /* 0x000ea20000300800 */
[C---:B------:R-:W-:Y:S01]  /*14ee0*/  FMUL R170, R142.reuse, R120 ;  /* 0x000000788eaa7220 */ /* 0x040fe20000400000 */
[----:B------:R-:W-:-:S02]  /*14ef0*/  FMUL R117, R142, R48 ;  /* 0x000000308e757220 */ /* 0x000fc40000400000 */
[----:B------:R-:W2:Y:S01]  /*14f00*/  LDL.LU R104, [R1+0x90] ;  /* 0x0000900001687983 */ /* 0x000ea20000300800 */
[----:B------:R-:W-:Y:S01]  /*14f10*/  LOP3.LUT R12, R12, 0xf8, RZ, 0xc0, !PT ;  /* 0x000000f80c0c7812 */ /* 0x000fe200078ec0ff */
[C---:B------:R-:W-:Y:S02]  /*14f20*/  FMUL R171, R142.reuse, R121 ;  /* 0x000000798eab7220 */ /* 0x040fe40000400000 */
[----:B------:R-:W2:Y:S01]  /*14f30*/  LDL.LU R100, [R1+0xa0] ;  /* 0x0000a00001647983 */ /* 0x000ea20000300800 */
[----:B------:R-:W-:Y:S01]  /*14f40*/  FMUL R120, R142, R45 ;  /* 0x0000002d8e787220 */ /* 0x000fe20000400000 */
[----:B------:R-:W-:Y:S02]  /*14f50*/  @!P5 FMUL R10, R10, 16777216 ;  /* 0x4b8000000a0ad820 */ /* 0x000fe40000400000 */
[----:B------:R-:W2:Y:S01]  /*14f60*/  LDL.LU R49, [R1+0x180] ;  /* 0x0001800001317983 */ /* 0x000ea20000300800 */
[C---:B------:R-:W-:Y:S01]  /*14f70*/  FMUL R121, R142.reuse, R44 ;  /* 0x0000002c8e797220 */ /* 0x040fe20000400000 */
[----:B------:R-:W-:-:S02]  /*14f80*/  FMUL R24, R142, R41 ;  /* 0x000000298e187220 */ /* 0x000fc40000400000 */
[----:B------:R-:W2:Y:S01]  /*14f90*/  LDL.LU R48, [R1+0x190] ;  /* 0x0001900001307983 */ /* 0x000ea20000300800 */
[----:B------:R-:W-:Y:S01]  /*14fa0*/  @!P5 FMUL R11, R11, 16777216 ;  /* 0x4b8000000b0bd820 */ /* 0x000fe20000400000 */
[C---:B------:R-:W-:Y:S02]  /*14fb0*/  FMUL R27, R142.reuse, R40 ;  /* 0x000000288e1b7220 */ /* 0x040fe40000400000 */
[----:B------:R-:W2:Y:S01]  /*14fc0*/  LDL.LU R45, [R1+0x194] ;  /* 0x00019400012d7983 */ /* 0x000ea20000300800 */
[----:B------:R-:W-:-:S03]  /*14fd0*/  FMUL R32, R142, R37 ;  /* 0x000000258e207220 */ /* 0x000fc60000400000 */
[----:B------:R-:W2:Y:S01]  /*14fe0*/  LDL.LU R44, [R1+0x1a0] ;  /* 0x0001a000012c7983 */ /* 0x000ea20000300800 */
[----:B------:R-:W-:Y:S02]  /*14ff0*/  IMAD.IADD R12, R155, 0x1, R12 ;  /* 0x000000019b0c7824 */ /* 0x000fe400078e020c */
[----:B------:R-:W-:Y:S01]  /*15000*/  FMUL R33, R142, R36 ;  /* 0x000000248e217220 */ /* 0x000fe20000400000 */
[----:B------:R-:W2:Y:S01]  /*15010*/  LDL.LU R41, [R1+0x1a4] ;  /* 0x0001a40001297983 */ /* 0x000ea20000300800 */
[----:B------:R-:W-:-:S03]  /*15020*/  FMUL R155, R3, R10 ;  /* 0x0000000a039b7220 */ /* 0x000fc60000400000 */
[----:B------:R-:W2:Y:S01]  /*15030*/  LDL.LU R40, [R1+0x1b0] ;  /* 0x0001b00001287983 */ /* 0x000ea20000300800 */
[----:B------:R-:W-:-:S03]  /*15040*/  FMUL R154, R3, R11 ;  /* 0x0000000b039a7220 */ /* 0x000fc60000400000 */
[----:B------:R-:W2:Y:S04]  /*15050*/  LDL.LU R37, [R1+0x1b4] ;  /* 0x0001b40001257983 */ /* 0x000ea80000300800 */
[----:B------:R-:W2:Y:S04]  /*15060*/  LDL.LU R36, [R1+0x1c4] ;  /* 0x0001c40001247983 */ /* 0x000ea80000300800 */
[----:B------:R-:W2:Y:S04]  /*15070*/  LDL.LU R10, [R1+0x1f0] ;  /* 0x0001f000010a7983 */ /* 0x000ea80000300800 */
[----:B------:R-:W2:Y:S01]  /*15080*/  LDL.LU R11, [R1+0x1f4] ;  /* 0x0001f400010b7983 */ /* 0x000ea20000300800 */
[----:B------:R-:W-:Y:S01]  /*15090*/  @!P5 FMUL R98, R98, 16777216 ;  /* 0x4b8000006262d820 */ /* 0x000fe20000400000 */
[----:B------:R-:W-:Y:S01]  /*150a0*/  @!P5 FMUL R102, R102, 16777216 ;  /* 0x4b8000006666d820 */ /* 0x000fe20000400000 */
[C---:B------:R-:W-:Y:S01]  /*150b0*/  FMUL R187, R142.reuse, R137 ;  /* 0x000000898ebb7220 */ /* 0x040fe20000400000 */
[----:B------:R-:W-:Y:S01]  /*150c0*/  FMUL R185, R142, R133 ;  /* 0x000000858eb97220 */ /* 0x000fe20000400000 */
[C---:B------:R-:W-:Y:S01]  /*150d0*/  FMUL R137, R3.reuse, R98 ;  /* 0x0000006203897220 */ /* 0x040fe20000400000 */
[----:B------:R-:W-:Y:S01]  /*150e0*/  FMUL R133, R3, R102 ;  /* 0x0000006603857220 */ /* 0x000fe20000400000 */
[----:B------:R-:W2:Y:S04]  /*150f0*/  LDL.LU R98, [R1+0x184] ;  /* 0x0001840001627983 */ /* 0x000ea80000300800 */
[----:B------:R-:W2:Y:S01]  /*15100*/  LDL.LU R102, [R1+0xa4] ;  /* 0x0000a40001667983 */ /* 0x000ea20000300800 */
[----:B------:R-:W-:Y:S01]  /*15110*/  @!P5 FMUL R94, R94, 16777216 ;  /* 0x4b8000005e5ed820 */ /* 0x000fe20000400000 */
[----:B------:R-:W-:Y:S01]  /*15120*/  @!P5 FMUL R103, R103, 16777216 ;  /* 0x4b8000006767d820 */ /* 0x000fe20000400000 */
[----:B------:R-:W-:Y:S01]  /*15130*/  @!P5 FMUL R106, R106, 16777216 ;  /* 0x4b8000006a6ad820 */ /* 0x000fe20000400000 */
[C---:B------:R-:W-:Y:S01]  /*15140*/  FMUL R189, R142.reuse, R141 ;  /* 0x0000008d8ebd7220 */ /* 0x040fe20000400000 */
[C---:B------:R-:W-:Y:S01]  /*15150*/  FMUL R141, R3.reuse, R94 ;  /* 0x0000005e038d7220 */ /* 0x040fe20000400000 */
[----:B------:R-:W-:Y:S01]  /*15160*/  FMUL R184, R142, R132 ;  /* 0x000000848eb87220 */ /* 0x000fe20000400000 */
[----:B------:R-:W-:Y:S01]  /*15170*/  FMUL R94, R3, R103 ;  /* 0x00000067035e7220 */ /* 0x000fe20000400000 */
[----:B------:R-:W-:Y:S01]  /*15180*/  @!P5 FMUL R107, R107, 16777216 ;  /* 0x4b8000006b6bd820 */ /* 0x000fe20000400000 */
[----:B------:R-:W2:Y:S01]  /*15190*/  LDL.LU R103, [R1+0x94] ;  /* 0x0000940001677983 */ /* 0x000ea20000300800 */
[----:B------:R-:W-:Y:S01]  /*151a0*/  FMUL R132, R3, R106 ;  /* 0x0000006a03847220 */ /* 0x000fe20000400000 */
[----:B------:R-:W-:-:S02]  /*151b0*/  @!P5 FMUL R110, R110, 16777216 ;  /* 0x4b8000006e6ed820 */ /* 0x000fc40000400000 */
[----:B------:R-:W2:Y:S01]  /*151c0*/  LDL.LU R106, [R1+0x80] ;  /* 0x00008000016a7983 */ /* 0x000ea20000300800 */
[----:B------:R-:W-:Y:S01]  /*151d0*/  @!P5 FMUL R111, R111, 16777216 ;  /* 0x4b8000006f6fd820 */ /* 0x000fe20000400000 */
[C---:B------:R-:W-:Y:S01]  /*151e0*/  FMUL R186, R142.reuse, R136 ;  /* 0x000000888eba7220 */ /* 0x040fe20000400000 */
[C---:B------:R-:W-:Y:S01]  /*151f0*/  FMUL R188, R142.reuse, R140 ;  /* 0x0000008c8ebc7220 */ /* 0x040fe20000400000 */
[C---:B------:R-:W-:Y:S01]  /*15200*/  FMUL R136, R3.reuse, R107 ;  /* 0x0000006b03887220 */ /* 0x040fe20000400000 */
[C---:B------:R-:W-:Y:S01]  /*15210*/  FMUL R140, R3.reuse, R110 ;  /* 0x0000006e038c7220 */ /* 0x040fe20000400000 */
[----:B------:R-:W2:Y:S01]  /*15220*/  LDL.LU R107, [R1+0x84] ;  /* 0x00008400016b7983 */ /* 0x000ea20000300800 */
        /* <DEDUP_REMOVED lines=31> */
[----:B------:R-:W2:Y:S01]  /*15420*/  LDL.LU R110, [R1+0x74] ;  /* 0x00007400016e7983 */ /* 0x000ea20000300800 */
[----:B------:R-:W-:-:S03]  /*15430*/  FMUL R142, R3, R111 ;  /* 0x0000006f038e7220 */ /* 0x000fc60000400000 */
[----:B------:R-:W2:Y:S01]  /*15440*/  LDL.LU R111, [R1+0xd0] ;  /* 0x0000d000016f7983 */ /* 0x000ea20000300800 */
[----:B------:R-:W-:Y:S01]  /*15450*/  @!P5 FMUL R114, R114, 16777216 ;  /* 0x4b8000007272d820 */ /* 0x000fe20000400000 */
[----:B------:R-:W-:Y:S01]  /*15460*/  @!P5 FMUL R115, R115, 16777216 ;  /* 0x4b8000007373d820 */ /* 0x000fe20000400000 */
[----:B------:R-:W-:Y:S02]  /*15470*/  @!P5 FMUL R118, R118, 16777216 ;  /* 0x4b8000007676d820 */ /* 0x000fe40000400000 */
[C---:B------:R-:W-:Y:S01]  /*15480*/  FMUL R143, R3.reuse, R114 ;  /* 0x00000072038f7220 */ /* 0x040fe20000400000 */
[C---:B------:R-:W-:Y:S01]  /*15490*/  FMUL R144, R3.reuse, R115 ;  /* 0x0000007303907220 */ /* 0x040fe20000400000 */
[----:B------:R-:W2:Y:S01]  /*154a0*/  LDL.LU R114, [R1+0xd4] ;  /* 0x0000d40001727983 */ /* 0x000ea20000300800 */
[----:B------:R-:W-:-:S03]  /*154b0*/  FMUL R125, R3, R118 ;  /* 0x00000076037d7220 */ /* 0x000fc60000400000 */
[----:B------:R-:W2:Y:S04]  /*154c0*/  LDL.LU R115, [R1+0xf0] ;  /* 0x0000f00001737983 */ /* 0x000ea80000300800 */
[----:B------:R-:W2:Y:S01]  /*154d0*/  LDL.LU R118, [R1+0xf4] ;  /* 0x0000f40001767983 */ /* 0x000ea20000300800 */
        /* <DEDUP_REMOVED lines=90> */
[----:B------:R-:W-:Y:S01]  /*15a80*/  FSETP.NEU.AND P4, PT, R0, RZ, PT ;  /* 0x000000ff0000720b */ /* 0x000fe20003f8d000 */
[----:B-----5:R-:W-:-:S05]  /*15a90*/  FMUL R135, R209, 0.25 ;  /* 0x3e800000d1877820 */ /* 0x020fca0000400000 */
[----:B------:R-:W-:Y:S01]  /*15aa0*/  FSEL R135, R135, R209, P3 ;  /* 0x000000d187877208 */ /* 0x000fe20001800000 */
[----:B---3--:R-:W-:-:S05]  /*15ab0*/  FMUL R209, R34, 0.25 ;  /* 0x3e80000022d17820 */ /* 0x008fca0000400000 */
[----:B------:R-:W-:Y:S01]  /*15ac0*/  FSEL R209, R209, R34, P3 ;  /* 0x00000022d1d17208 */ /* 0x000fe20001800000 */
[----:B------:R-:W-:Y:S01]  /*15ad0*/  FMUL R138, R198, 0.25 ;  /* 0x3e800000c68a7820 */ /* 0x000fe20000400000 */
[----:B----4-:R-:W-:-:S04]  /*15ae0*/  FMUL R134, R210, 0.25 ;  /* 0x3e800000d2867820 */ /* 0x010fc80000400000 */
[----:B------:R-:W-:Y:S02]  /*15af0*/  FSEL R138, R138, R198, P3 ;  /* 0x000000c68a8a7208 */ /* 0x000fe40001800000 */
[----:B------:R-:W-:Y:S01]  /*15b00*/  FSEL R134, R134, R210, P3 ;  /* 0x000000d286867208 */ /* 0x000fe20001800000 */
[----:B--2---:R-:W-:-:S05]  /*15b10*/  FMUL R210, R35, 0.25 ;  /* 0x3e80000023d27820 */ /* 0x004fca0000400000 */
[----:B------:R-:W-:Y:S02]  /*15b20*/  FSEL R210, R210, R35, P3 ;  /* 0x00000023d2d27208 */ /* 0x000fe40001800000 */
[----:B------:R-:W-:Y:S02]  /*15b30*/  F2FP.F16.F32.PACK_AB R101, R101, R26 ;  /* 0x0000001a6565723e */ /* 0x000fe400000000ff */
[----:B------:R-:W-:Y:S01]  /*15b40*/  F2FP.F16.F32.PACK_AB R105, R105, R25 ;  /* 0x000000196969723e */ /* 0x000fe200000000ff */
[----:B------:R-:W-:-:S05]  /*15b50*/  FMUL R126, R211, 0.25 ;  /* 0x3e800000d37e7820 */ /* 0x000fca0000400000 */
[----:B------:R-:W-:-:S05]  /*15b60*/  FSEL R126, R126, R211, P3 ;  /* 0x000000d37e7e7208 */ /* 0x000fca0001800000 */
[----:B------:R-:W-:Y:S01]  /*15b70*/  @!P6 FMUL R126, R126, 16777216 ;  /* 0x4b8000007e7ee820 */ /* 0x000fe20000400000 */
[----:B------:R-:W-:Y:S01]  /*15b80*/  FMUL R3, R10, 0.25 ;  /* 0x3e8000000a037820 */ /* 0x000fe20000400000 */
[----:B------:R-:W-:-:S04]  /*15b90*/  FMUL R0, R11, 0.25 ;  /* 0x3e8000000b007820 */ /* 0x000fc80000400000 */
[----:B------:R-:W-:Y:S01]  /*15ba0*/  FSEL R3, R3, R10, P3 ;  /* 0x0000000a03037208 */ /* 0x000fe20001800000 */
[----:B------:R-:W-:Y:S01]  /*15bb0*/  FMUL R10, R13, 0.25 ;  /* 0x3e8000000d0a7820 */ /* 0x000fe20000400000 */
[----:B------:R-:W-:Y:S01]  /*15bc0*/  FSEL R0, R0, R11, P3 ;  /* 0x0000000b00007208 */ /* 0x000fe20001800000 */
[----:B------:R-:W-:-:S03]  /*15bd0*/  FMUL R11, R14, 0.25 ;  /* 0x3e8000000e0b7820 */ /* 0x000fc60000400000 */
[----:B------:R-:W-:Y:S01]  /*15be0*/  FSEL R10, R10, R13, P3 ;  /* 0x0000000d0a0a7208 */ /* 0x000fe20001800000 */
[----:B------:R-:W-:Y:S01]  /*15bf0*/  FMUL R13, R15, 0.25 ;  /* 0x3e8000000f0d7820 */ /* 0x000fe20000400000 */
[----:B------:R-:W-:Y:S01]  /*15c00*/  FSEL R11, R11, R14, P3 ;  /* 0x0000000e0b0b7208 */ /* 0x000fe20001800000 */
[----:B------:R-:W-:-:S03]  /*15c10*/  FMUL R14, R30, 0.25 ;  /* 0x3e8000001e0e7820 */ /* 0x000fc60000400000 */
[----:B------:R-:W-:Y:S01]  /*15c20*/  FSEL R13, R13, R15, P3 ;  /* 0x0000000f0d0d7208 */ /* 0x000fe20001800000 */
[----:B------:R-:W-:Y:S01]  /*15c30*/  FMUL R15, R36, 0.25 ;  /* 0x3e800000240f7820 */ /* 0x000fe20000400000 */
[----:B------:R-:W-:Y:S01]  /*15c40*/  FMUL R34, R102, 0.25 ;  /* 0x3e80000066227820 */ /* 0x000fe20000400000 */
[----:B------:R-:W-:Y:S01]  /*15c50*/  FSEL R14, R14, R30, P3 ;  /* 0x0000001e0e0e7208 */ /* 0x000fe20001800000 */
[----:B------:R-:W-:Y:S02]  /*15c60*/  FMUL R30, R31, 0.25 ;  /* 0x3e8000001f1e7820 */ /* 0x000fe40000400000 */
        /* <DEDUP_REMOVED lines=14> */
[----:B------:R-:W-:-:S02]  /*15d50*/  FSEL R104, R104, R106, P3 ;  /* 0x0000006a68687208 */ /* 0x000fc40001800000 */
        /* <DEDUP_REMOVED lines=11> */
[----:B------:R-:W-:Y:S01]  /*15e10*/  FMUL R106, R110, 0.25 ;  /* 0x3e8000006e6a7820 */ /* 0x000fe20000400000 */
[----:B------:R-:W-:-:S04]  /*15e20*/  FMUL R198, R111, 0.25 ;  /* 0x3e8000006fc67820 */ /* 0x000fc80000400000 */
[----:B------:R-:W-:Y:S02]  /*15e30*/  FSEL R106, R106, R110, P3 ;  /* 0x0000006e6a6a7208 */ /* 0x000fe40001800000 */
[----:B------:R-:W-:Y:S01]  /*15e40*/  FSEL R198, R198, R111, P3 ;  /* 0x0000006fc6c67208 */ /* 0x000fe20001800000 */
[----:B------:R-:W-:Y:S02]  /*15e50*/  FMUL R111, R128, 0.25 ;  /* 0x3e800000806f7820 */ /* 0x000fe40000400000 */
[----:B------:R-:W-:Y:S01]  /*15e60*/  @!P6 FMUL R106, R106, 16777216 ;  /* 0x4b8000006a6ae820 */ /* 0x000fe20000400000 */
[----:B------:R-:W-:Y:S01]  /*15e70*/  FMUL R110, R124, 0.25 ;  /* 0x3e8000007c6e7820 */ /* 0x000fe20000400000 */
[----:B------:R-:W-:Y:S02]  /*15e80*/  FSEL R35, R35, R100, P3 ;  /* 0x0000006423237208 */ /* 0x000fe40001800000 */
[----:B------:R-:W-:Y:S01]  /*15e90*/  FSEL R111, R111, R128, P3 ;  /* 0x000000806f6f7208 */ /* 0x000fe20001800000 */
[----:B------:R-:W-:Y:S01]  /*15ea0*/  FMUL R128, R4, R106 ;  /* 0x0000006a04807220 */ /* 0x000fe20000400000 */
[----:B------:R-:W-:Y:S01]  /*15eb0*/  FMUL R100, R103, 0.25 ;  /* 0x3e80000067647820 */ /* 0x000fe20000400000 */
[----:B------:R-:W-:Y:S01]  /*15ec0*/  F2FP.F16.F32.PACK_AB R106, R24, R27 ;  /* 0x0000001b186a723e */ /* 0x000fe200000000ff */
[----:B------:R-:W-:Y:S01]  /*15ed0*/  BAR.SYNC.DEFER_BLOCKING 0x0 ;  /* 0x0000000000007b1d */ /* 0x000fe20000010000 */
        /* <DEDUP_REMOVED lines=13> */
[----:B------:R-:W2:Y:S01]  /*15fb0*/  LDS.128 R24, [R6] ;  /* 0x0000000006187984 */ /* 0x000ea20000000c00 */
[----:B------:R-:W-:Y:S01]  /*15fc0*/  FSEL R103, R103, R107, P3 ;  /* 0x0000006b67677208 */ /* 0x000fe20001800000 */
[----:B------:R-:W-:Y:S01]  /*15fd0*/  @!P6 FMUL R100, R100, 16777216 ;  /* 0x4b8000006464e820 */ /* 0x000fe20000400000 */
[----:B------:R-:W-:Y:S01]  /*15fe0*/  @!P6 FMUL R124, R124, 16777216 ;  /* 0x4b8000007c7ce820 */ /* 0x000fe20000400000 */
[----:B------:R-:W-:Y:S01]  /*15ff0*/  FSEL R162, R162, R173, P3 ;  /* 0x000000ada2a27208 */ /* 0x000fe20001800000 */
[----:B------:R-:W-:Y:S01]  /*16000*/  FMUL R173, R174, 0.25 ;  /* 0x3e800000aead7820 */ /* 0x000fe20000400000 */
[----:B------:R-:W-:Y:S01]  /*16010*/  FSEL R163, R163, R172, P3 ;  /* 0x000000aca3a37208 */ /* 0x000fe20001800000 */
[----:B------:R-:W-:Y:S01]  /*16020*/  FMUL R211, R4, R100 ;  /* 0x0000006404d37220 */ /* 0x000fe20000400000 */
[----:B------:R-:W-:Y:S01]  /*16030*/  FMUL R172, R175, 0.25 ;  /* 0x3e800000afac7820 */ /* 0x000fe20000400000 */
[----:B------:R-:W-:Y:S01]  /*16040*/  @!P6 FMUL R102, R102, 16777216 ;  /* 0x4b8000006666e820 */ /* 0x000fe20000400000 */
[----:B------:R-:W-:Y:S01]  /*16050*/  @!P6 FMUL R103, R103, 16777216 ;  /* 0x4b8000006767e820 */ /* 0x000fe20000400000 */
[C---:B------:R-:W-:Y:S01]  /*16060*/  FMUL R100, R4.reuse, R124 ;  /* 0x0000007c04647220 */ /* 0x040fe20000400000 */
[C---:B------:R-:W-:Y:S01]  /*16070*/  FMUL R126, R4.reuse, R126 ;  /* 0x0000007e047e7220 */ /* 0x040fe20000400000 */
[----:B------:R-:W-:Y:S01]  /*16080*/  FSEL R173, R173, R174, P3 ;  /* 0x000000aeadad7208 */ /* 0x000fe20001800000 */
[----:B------:R-:W-:Y:S01]  /*16090*/  FMUL R174, R181, 0.25 ;  /* 0x3e800000b5ae7820 */ /* 0x000fe20000400000 */
[C---:B------:R-:W-:Y:S01]  /*160a0*/  FMUL R212, R4.reuse, R102 ;  /* 0x0000006604d47220 */ /* 0x040fe20000400000 */
[----:B------:R-:W-:Y:S01]  /*160b0*/  FMUL R130, R4, R103 ;  /* 0x0000006704827220 */ /* 0x000fe20000400000 */
[----:B------:R-:W-:Y:S01]  /*160c0*/  FSEL R172, R172, R175, P3 ;  /* 0x000000afacac7208 */ /* 0x000fe20001800000 */
[----:B------:R-:W-:Y:S01]  /*160d0*/  FMUL R175, R180, 0.25 ;  /* 0x3e800000b4af7820 */ /* 0x000fe20000400000 */
[----:B------:R-:W-:-:S02]  /*160e0*/  F2FP.F16.F32.PACK_AB R100, R100, R126 ;  /* 0x0000007e6464723e */ /* 0x000fc400000000ff */
[----:B------:R-:W-:Y:S02]  /*160f0*/  F2FP.F16.F32.PACK_AB R102, R32, R33 ;  /* 0x000000212066723e */ /* 0x000fe400000000ff */
[----:B------:R-:W-:Y:S01]  /*16100*/  F2FP.F16.F32.PACK_AB R103, R147, R146 ;  /* 0x000000929367723e */ /* 0x000fe200000000ff */
[----:B------:R-:W-:Y:S01]  /*16110*/  BAR.SYNC.DEFER_BLOCKING 0x0 ;  /* 0x0000000000007b1d */ /* 0x000fe20000010000 */
        /* <DEDUP_REMOVED lines=9> */
[----:B------:R-:W-:Y:S01]  /*161b0*/  STSM.16.M88.4 [R2], R100 ;  /* 0x0000006402007844 */ /* 0x000fe20000000200 */
[----:B------:R-:W-:Y:S01]  /*161c0*/  BAR.SYNC.DEFER_BLOCKING 0x0 ;  /* 0x0000000000007b1d */ /* 0x000fe20000010000 */
[----:B------:R-:W-:Y:S01]  /*161d0*/  FMUL R148, R145, 0.25 ;  /* 0x3e80000091947820 */ /* 0x000fe20000400000 */
[----:B------:R-:W-:Y:S01]  /*161e0*/  FSEL R183, R183, R149, P3 ;  /* 0x00000095b7b77208 */ /* 0x000fe20001800000 */
[----:B------:R-:W-:Y:S01]  /*161f0*/  FMUL R149, R150, 0.25 ;  /* 0x3e80000096957820 */ /* 0x000fe20000400000 */
[----:B------:R-:W-:Y:S02]  /*16200*/  FMUL R139, R197, 0.25 ;  /* 0x3e800000c58b7820 */ /* 0x000fe40000400000 */
[----:B------:R-:W-:Y:S01]  /*16210*/  FSEL R148, R148, R145, P3 ;  /* 0x0000009194947208 */ /* 0x000fe20001800000 */
[----:B------:R-:W-:Y:S01]  /*16220*/  FMUL R145, R118, 0.25 ;  /* 0x3e80000076917820 */ /* 0x000fe20000400000 */
[----:B------:R-:W-:Y:S01]  /*16230*/  FSEL R149, R149, R150, P3 ;  /* 0x0000009695957208 */ /* 0x000fe20001800000 */
[----:B------:R-:W-:Y:S01]  /*16240*/  @!P6 FMUL R34, R34, 16777216 ;  /* 0x4b8000002222e820 */ /* 0x000fe20000400000 */
[----:B------:R-:W-:Y:S01]  /*16250*/  FSEL R139, R139, R197, P3 ;  /* 0x000000c58b8b7208 */ /* 0x000fe20001800000 */
[----:B------:R-:W-:Y:S01]  /*16260*/  @!P6 FMUL R35, R35, 16777216 ;  /* 0x4b8000002323e820 */ /* 0x000fe20000400000 */
[----:B------:R-:W-:Y:S01]  /*16270*/  FMUL R150, R115, 0.25 ;  /* 0x3e80000073967820 */ /* 0x000fe20000400000 */
[----:B------:R-:W-:Y:S01]  /*16280*/  FMUL R197, R114, 0.25 ;  /* 0x3e80000072c57820 */ /* 0x000fe20000400000 */
[----:B------:R-:W-:Y:S01]  /*16290*/  FSEL R145, R145, R118, P3 ;  /* 0x0000007691917208 */ /* 0x000fe20001800000 */
[C---:B------:R-:W-:Y:S01]  /*162a0*/  FMUL R118, R4.reuse, R34 ;  /* 0x0000002204767220 */ /* 0x040fe20000400000 */
[----:B------:R-:W-:Y:S01]  /*162b0*/  FMUL R122, R4, R35 ;  /* 0x00000023047a7220 */ /* 0x000fe20000400000 */
[----:B------:R-:W-:Y:S01]  /*162c0*/  FSEL R150, R150, R115, P3 ;  /* 0x0000007396967208 */ /* 0x000fe20001800000 */
[----:B------:R-:W-:Y:S01]  /*162d0*/  FMUL R115, R225, 0.25 ;  /* 0x3e800000e1737820 */ /* 0x000fe20000400000 */
[----:B------:R-:W-:Y:S01]  /*162e0*/  FSEL R197, R197, R114, P3 ;  /* 0x00000072c5c57208 */ /* 0x000fe20001800000 */
[----:B------:R-:W-:Y:S01]  /*162f0*/  FMUL R114, R228, 0.25 ;  /* 0x3e800000e4727820 */ /* 0x000fe20000400000 */
[----:B------:R-:W3:Y:S01]  /*16300*/  LDS.128 R32, [R6] ;  /* 0x0000000006207984 */ /* 0x000ee20000000c00 */
[----:B------:R-:W-:-:S03]  /*16310*/  FMUL R107, R108, 0.25 ;  /* 0x3e8000006c6b7820 */ /* 0x000fc60000400000 */
[----:B------:R-:W-:Y:S02]  /*16320*/  FSEL R114, R114, R228, P3 ;  /* 0x000000e472727208 */ /* 0x000fe40001800000 */
[----:B------:R-:W-:Y:S01]  /*16330*/  FSEL R115, R115, R225, P3 ;  /* 0x000000e173737208 */ /* 0x000fe20001800000 */
[----:B------:R-:W-:Y:S01]  /*16340*/  @!P6 FMUL R104, R104, 16777216 ;  /* 0x4b8000006868e820 */ /* 0x000fe20000400000 */
[----:B------:R-:W-:Y:S01]  /*16350*/  FSEL R107, R107, R108, P3 ;  /* 0x0000006c6b6b7208 */ /* 0x000fe20001800000 */
[----:B------:R-:W-:Y:S02]  /*16360*/  @!P6 FMUL R114, R114, 16777216 ;  /* 0x4b8000007272e820 */ /* 0x000fe40000400000 */
[----:B------:R-:W-:Y:S01]  /*16370*/  @!P6 FMUL R115, R115, 16777216 ;  /* 0x4b8000007373e820 */ /* 0x000fe20000400000 */
[C---:B------:R-:W-:Y:S01]  /*16380*/  FMUL R225, R4.reuse, R104 ;  /* 0x0000006804e17220 */ /* 0x040fe20000400000 */
[----:B------:R-:W-:Y:S01]  /*16390*/  @!P6 FMUL R107, R107, 16777216 ;  /* 0x4b8000006b6be820 */ /* 0x000fe20000400000 */
[C---:B------:R-:W-:Y:S01]  /*163a0*/  FMUL R104, R4.reuse, R114 ;  /* 0x0000007204687220 */ /* 0x040fe20000400000 */
[----:B------:R-:W-:-:S02]  /*163b0*/  FMUL R115, R4, R115 ;  /* 0x0000007304737220 */ /* 0x000fc40000400000 */
[----:B------:R-:W-:Y:S01]  /*163c0*/  FMUL R228, R4, R107 ;  /* 0x0000006b04e47220 */ /* 0x000fe20000400000 */
[----:B------:R-:W-:Y:S02]  /*163d0*/  F2FP.F16.F32.PACK_AB R107, R191, R151 ;  /* 0x00000097bf6b723e */ /* 0x000fe400000000ff */
[----:B------:R-:W-:Y:S01]  /*163e0*/  F2FP.F16.F32.PACK_AB R104, R104, R115 ;  /* 0x000000736868723e */ /* 0x000fe200000000ff */
[----:B------:R-:W-:Y:S01]  /*163f0*/  BAR.SYNC.DEFER_BLOCKING 0x0 ;  /* 0x0000000000007b1d */ /* 0x000fe20000010000 */
[----:B------:R-:W-:Y:S01]  /*16400*/  FMUL R108, R112, 0.25 ;  /* 0x3e800000706c7820 */ /* 0x000fe20000400000 */
        /* <DEDUP_REMOVED lines=22> */
[----:B------:R-:W-:Y:S01]  /*16570*/  STSM.16.M88.4 [R2], R104 ;  /* 0x0000006802007844 */ /* 0x000fe20000000200 */
[----:B------:R-:W-:Y:S01]  /*16580*/  BAR.SYNC.DEFER_BLOCKING 0x0 ;  /* 0x0000000000007b1d */ /* 0x000fe20000010000 */
[----:B------:R-:W-:Y:S01]  /*16590*/  FSEL R108, R108, R112, P3 ;  /* 0x000000706c6c7208 */ /* 0x000fe20001800000 */
[----:B------:R-:W-:Y:S01]  /*165a0*/  FMUL R112, R243, 0.25 ;  /* 0x3e800000f3707820 */ /* 0x000fe20000400000 */
[----:B------:R-:W-:-:S04]  /*165b0*/  @!P6 FMUL R172, R172, 16777216 ;  /* 0x4b800000acace820 */ /* 0x000fc80000400000 */
[----:B------:R-:W-:Y:S01]  /*165c0*/  FSEL R112, R112, R243, P3 ;  /* 0x000000f370707208 */ /* 0x000fe20001800000 */
        /* <DEDUP_REMOVED lines=16> */
[----:B------:R-:W4:Y:S01]  /*166d0*/  LDS.128 R100, [R6] ;  /* 0x0000000006647984 */ /* 0x000f220000000c00 */
        /* <DEDUP_REMOVED lines=53> */
[----:B------:R-:W-:Y:S01]  /*16a30*/  F2FP.F16.F32.PACK_AB R109, R109, R131 ;  /* 0x000000836d6d723e */ /* 0x000fe200000000ff */
[----:B------:R-:W5:Y:S01]  /*16a40*/  LDL.LU R191, [R1+0x208] ;  /* 0x0002080001bf7983 */ /* 0x000f620000300800 */
[----:B------:R-:W-:-:S02]  /*16a50*/  F2FP.F16.F32.PACK_AB R112, R243, R110 ;  /* 0x0000006ef370723e */ /* 0x000fc400000000ff */
[----:B------:R-:W-:Y:S01]  /*16a60*/  F2FP.F16.F32.PACK_AB R108, R108, R4 ;  /* 0x000000046c6c723e */ /* 0x000fe200000000ff */
[----:B------:R-:W2:Y:S01]  /*16a70*/  LDL.LU R243, [R1+0x6c4] ;  /* 0x0006c40001f37983 */ /* 0x000ea20000300800 */
[----:B------:R-:W-:Y:S02]  /*16a80*/  F2FP.F16.F32.PACK_AB R110, R120, R121 ;  /* 0x00000079786e723e */ /* 0x000fe400000000ff */
[----:B------:R-:W-:Y:S01]  /*16a90*/  F2FP.F16.F32.PACK_AB R111, R199, R195 ;  /* 0x000000c3c76f723e */ /* 0x000fe200000000ff */
[----:B------:R-:W-:Y:S01]  /*16aa0*/  BAR.SYNC.DEFER_BLOCKING 0x0 ;  /* 0x0000000000007b1d */ /* 0x000fe20000010000 */
[----:B------:R-:W-:Y:S02]  /*16ab0*/  F2FP.F16.F32.PACK_AB R113, R113, R127 ;  /* 0x0000007f7171723e */ /* 0x000fe400000000ff */
[----:B------:R-:W-:Y:S02]  /*16ac0*/  F2FP.F16.F32.PACK_AB R114, R116, R117 ;  /* 0x000000757472723e */ /* 0x000fe400000000ff */
[----:B------:R-:W-:-:S03]  /*16ad0*/  F2FP.F16.F32.PACK_AB R115, R201, R200 ;  /* 0x000000c8c973723e */ /* 0x000fc600000000ff */
[----:B------:R-:W0:Y:S01]  /*16ae0*/  LDC R195, c[0x0][0x278] ;  /* 0x00009e00ffc37b82 */ /* 0x000e220000000800 */
[----:B------:R-:W-:Y:S07]  /*16af0*/  STSM.16.M88.4 [R2], R108 ;  /* 0x0000006c02007844 */ /* 0x000fee0000000200 */
[----:B------:R-:W-:Y:S06]  /*16b00*/  BAR.SYNC.DEFER_BLOCKING 0x0 ;  /* 0x0000000000007b1d */ /* 0x000fec0000010000 */
[----:B------:R-:W4:Y:S02]  /*16b10*/  LDS.128 R104, [R6] ;  /* 0x0000000006687984 */ /* 0x000f240000000c00 */
[----:B------:R-:W-:Y:S06]  /*16b20*/  BAR.SYNC.DEFER_BLOCKING 0x0 ;  /* 0x0000000000007b1d */ /* 0x000fec0000010000 */
[----:B------:R-:W-:Y:S02]  /*16b30*/  STSM.16.M88.4 [R2], R112 ;  /* 0x0000007002007844 */ /* 0x000fe40000000200 */
[----:B------:R-:W-:Y:S01]  /*16b40*/  BAR.SYNC.DEFER_BLOCKING 0x0 ;  /* 0x0000000000007b1d */ /* 0x000fe20000010000 */
[----:B------:R-:W-:-:S02]  /*16b50*/  F2FP.F16.F32.PACK_AB R124, R130, R225 ;  /* 0x000000e1827c723e */ /* 0x000fc400000000ff */
[----:B------:R-:W-:-:S03]  /*16b60*/  F2FP.F16.F32.PACK_AB R128, R128, R228 ;  /* 0x000000e48080723e */ /* 0x000fc600000000ff */
[----:B------:R-:W4:Y:S01]  /*16b70*/  LDS.128 R108, [R6] ;  /* 0x00000000066c7984 */ /* 0x000f220000000c00 */
[----:B------:R-:W-:Y:S02]  /*16b80*/  F2FP.F16.F32.PACK_AB R129, R129, R123 ;  /* 0x0000007b8181723e */ /* 0x000fe400000000ff */
[----:B------:R-:W-:Y:S02]  /*16b90*/  F2FP.F16.F32.PACK_AB R130, R53, R52 ;  /* 0x000000343582723e */ /* 0x000fe400000000ff */
[----:B------:R-:W-:Y:S01]  /*16ba0*/  F2FP.F16.F32.PACK_AB R131, R203, R202 ;  /* 0x000000cacb83723e */ /* 0x000fe200000000ff */
[----:B------:R-:W-:Y:S01]  /*16bb0*/  BAR.SYNC.DEFER_BLOCKING 0x0 ;  /* 0x0000000000007b1d */ /* 0x000fe20000010000 */
[----:B------:R-:W-:Y:S02]  /*16bc0*/  F2FP.F16.F32.PACK_AB R125, R125, R119 ;  /* 0x000000777d7d723e */ /* 0x000fe400000000ff */
[----:B------:R-:W-:Y:S02]  /*16bd0*/  F2FP.F16.F32.PACK_AB R126, R57, R56 ;  /* 0x00000038397e723e */ /* 0x000fe400000000ff */
[----:B------:R-:W-:-:S02]  /*16be0*/  F2FP.F16.F32.PACK_AB R127, R205, R204 ;  /* 0x000000cccd7f723e */ /* 0x000fc400000000ff */
[----:B------:R-:W-:Y:S02]  /*16bf0*/  F2FP.F16.F32.PACK_AB R120, R118, R122 ;  /* 0x0000007a7678723e */ /* 0x000fe400000000ff */
[----:B------:R-:W-:Y:S02]  /*16c00*/  F2FP.F16.F32.PACK_AB R116, R211, R212 ;  /* 0x000000d4d374723e */ /* 0x000fe400000000ff */
[----:B------:R-:W-:Y:S02]  /*16c10*/  F2FP.F16.F32.PACK_AB R117, R143, R144 ;  /* 0x000000908f75723e */ /* 0x000fe400000000ff */
[----:B------:R-:W-:Y:S02]  /*16c20*/  F2FP.F16.F32.PACK_AB R121, R140, R142 ;  /* 0x0000008e8c79723e */ /* 0x000fe400000000ff */
[----:B------:R-:W-:Y:S02]  /*16c30*/  F2FP.F16.F32.PACK_AB R133, R133, R94 ;  /* 0x0000005e8585723e */ /* 0x000fe400000000ff */
[----:B------:R-:W-:-:S02]  /*16c40*/  F2FP.F16.F32.PACK_AB R137, R137, R99 ;  /* 0x000000638989723e */ /* 0x000fc400000000ff */
[----:B------:R-:W-:Y:S02]  /*16c50*/  F2FP.F16.F32.PACK_AB R141, R141, R95 ;  /* 0x0000005f8d8d723e */ /* 0x000fe400000000ff */
[----:B------:R-:W-:Y:S02]  /*16c60*/  F2FP.F16.F32.PACK_AB R148, R148, R149 ;  /* 0x000000959494723e */ /* 0x000fe400000000ff */
[----:B------:R-:W-:Y:S01]  /*16c70*/  F2FP.F16.F32.PACK_AB R146, R85, R84 ;  /* 0x000000545592723e */ /* 0x000fe200000000ff */
[----:B------:R1:W-:Y:S01]  /*16c80*/  STSM.16.M88.4 [R2], R128 ;  /* 0x0000008002007844 */ /* 0x0003e20000000200 */
[----:B------:R-:W-:Y:S02]  /*16c90*/  F2FP.F16.F32.PACK_AB R118, R61, R60 ;  /* 0x0000003c3d76723e */ /* 0x000fe400000000ff */
[----:B------:R-:W-:Y:S01]  /*16ca0*/  F2FP.F16.F32.PACK_AB R147, R229, R227 ;  /* 0x000000e3e593723e */ /* 0x000fe200000000ff */
[----:B------:R-:W-:Y:S01]  /*16cb0*/  BAR.SYNC.DEFER_BLOCKING 0x0 ;  /* 0x0000000000007b1d */ /* 0x000fe20000010000 */
[----:B------:R-:W-:-:S02]  /*16cc0*/  F2FP.F16.F32.PACK_AB R119, R207, R206 ;  /* 0x000000cecf77723e */ /* 0x000fc400000000ff */
[----:B------:R-:W-:Y:S02]  /*16cd0*/  F2FP.F16.F32.PACK_AB R122, R65, R64 ;  /* 0x00000040417a723e */ /* 0x000fe400000000ff */
[----:B------:R-:W-:Y:S02]  /*16ce0*/  F2FP.F16.F32.PACK_AB R123, R215, R214 ;  /* 0x000000d6d77b723e */ /* 0x000fe400000000ff */
[----:B------:R-:W-:Y:S02]  /*16cf0*/  F2FP.F16.F32.PACK_AB R151, R231, R230 ;  /* 0x000000e6e797723e */ /* 0x000fe400000000ff */
[----:B------:R-:W-:Y:S02]  /*16d00*/  F2FP.F16.F32.PACK_AB R44, R41, R44 ;  /* 0x0000002c292c723e */ /* 0x000fe400000000ff */
[----:B------:R-:W-:Y:S01]  /*16d10*/  F2FP.F16.F32.PACK_AB R36, R31, R36 ;  /* 0x000000241f24723e */ /* 0x000fe200000000ff */
[----:B------:R-:W3:Y:S01]  /*16d20*/  S2R R228, SR_CTAID.Y ;  /* 0x0000000000e47919 */ /* 0x000ee20000002600 */
[----:B------:R-:W-:-:S02]  /*16d30*/  F2FP.F16.F32.PACK_AB R57, R54, R55 ;  /* 0x000000373639723e */ /* 0x000fc400000000ff */
[----:B------:R-:W-:Y:S01]  /*16d40*/  F2FP.F16.F32.PACK_AB R190, R192, R190 ;  /* 0x000000bec0be723e */ /* 0x000fe200000000ff */
[----:B0-----:R-:W-:Y:S01]  /*16d50*/  IMAD R195, R195, 0x61, RZ ;  /* 0x00000061c3c37824 */ /* 0x001fe200078e02ff */
[----:B------:R-:W-:Y:S01]  /*16d60*/  F2FP.F16.F32.PACK_AB R52, R49, R98 ;  /* 0x000000623134723e */ /* 0x000fe200000000ff */
[----:B------:R-:W0:Y:S01]  /*16d70*/  LDC R203, c[0x0][0x278] ;  /* 0x00009e00ffcb7b82 */ /* 0x000e220000000800 */
[----:B------:R-:W4:Y:S01]  /*16d80*/  LDS.128 R112, [R6] ;  /* 0x0000000006707984 */ /* 0x000f220000000c00 */
[----:B-1----:R-:W-:-:S06]  /*16d90*/  F2FP.F16.F32.PACK_AB R128, R209, R210 ;  /* 0x000000d2d180723e */ /* 0x002fcc00000000ff */
[----:B------:R-:W1:Y:S08]  /*16da0*/  LDC R205, c[0x0][0x278] ;  /* 0x00009e00ffcd7b82 */ /* 0x000e700000000800 */
[----:B------:R-:W-:Y:S01]  /*16db0*/  BAR.SYNC.DEFER_BLOCKING 0x0 ;  /* 0x0000000000007b1d */ /* 0x000fe20000010000 */
[----:B------:R-:W-:Y:S02]  /*16dc0*/  F2FP.F16.F32.PACK_AB R129, R132, R136 ;  /* 0x000000888481723e */ /* 0x000fe400000000ff */
[----:B------:R-:W-:-:S02]  /*16dd0*/  F2FP.F16.F32.PACK_AB R130, R69, R68 ;  /* 0x000000444582723e */ /* 0x000fc400000000ff */
[----:B------:R-:W-:-:S03]  /*16de0*/  F2FP.F16.F32.PACK_AB R131, R218, R216 ;  /* 0x000000d8da83723e */ /* 0x000fc600000000ff */
[----:B------:R-:W4:Y:S01]  /*16df0*/  LDC R209, c[0x0][0x278] ;  /* 0x00009e00ffd17b82 */ /* 0x000f220000000800 */
[----:B------:R-:W-:Y:S02]  /*16e00*/  F2FP.F16.F32.PACK_AB R140, R138, R139 ;  /* 0x0000008b8a8c723e */ /* 0x000fe400000000ff */
[----:B------:R-:W-:Y:S02]  /*16e10*/  F2FP.F16.F32.PACK_AB R142, R81, R80 ;  /* 0x00000050518e723e */ /* 0x000fe400000000ff */
[----:B------:R-:W-:Y:S02]  /*16e20*/  F2FP.F16.F32.PACK_AB R143, R226, R224 ;  /* 0x000000e0e28f723e */ /* 0x000fe400000000ff */
[----:B------:R-:W-:Y:S01]  /*16e30*/  F2FP.F16.F32.PACK_AB R149, R86, R87 ;  /* 0x000000575695723e */ /* 0x000fe200000000ff */
[----:B------:R-:W4:Y:S01]  /*16e40*/  LDC R211, c[0x0][0x278] ;  /* 0x00009e00ffd37b82 */ /* 0x000f220000000800 */
[----:B------:R-:W-:Y:S02]  /*16e50*/  F2FP.F16.F32.PACK_AB R144, R145, R150 ;  /* 0x000000969190723e */ /* 0x000fe400000000ff */
[----:B------:R-:W-:-:S02]  /*16e60*/  F2FP.F16.F32.PACK_AB R65, R62, R63 ;  /* 0x0000003f3e41723e */ /* 0x000fc400000000ff */
[----:B------:R-:W-:Y:S02]  /*16e70*/  F2FP.F16.F32.PACK_AB R60, R162, R163 ;  /* 0x000000a3a23c723e */ /* 0x000fe400000000ff */
[----:B------:R-:W-:Y:S01]  /*16e80*/  F2FP.F16.F32.PACK_AB R61, R66, R67 ;  /* 0x00000043423d723e */ /* 0x000fe200000000ff */
[----:B------:R-:W3:Y:S01]  /*16e90*/  LDC R163, c[0x0][0x278] ;  /* 0x00009e00ffa37b82 */ /* 0x000ee20000000800 */
[----:B------:R-:W-:Y:S07]  /*16ea0*/  STSM.16.M88.4 [R2], R124 ;  /* 0x0000007c02007844 */ /* 0x000fee0000000200 */
[----:B------:R-:W-:Y:S01]  /*16eb0*/  BAR.SYNC.DEFER_BLOCKING 0x0 ;  /* 0x0000000000007b1d */ /* 0x000fe20000010000 */
[----:B------:R-:W-:-:S02]  /*16ec0*/  F2FP.F16.F32.PACK_AB R64, R160, R161 ;  /* 0x000000a1a040723e */ /* 0x000fc400000000ff */
[----:B------:R-:W-:Y:S02]  /*16ed0*/  F2FP.F16.F32.PACK_AB R132, R134, R135 ;  /* 0x000000878684723e */ /* 0x000fe400000000ff */
[----:B------:R-:W-:-:S03]  /*16ee0*/  F2FP.F16.F32.PACK_AB R53, R58, R59 ;  /* 0x0000003b3a35723e */ /* 0x000fc600000000ff */
[----:B------:R-:W0:Y:S01]  /*16ef0*/  LDC R161, c[0x0][0x278] ;  /* 0x00009e00ffa17b82 */ /* 0x000e220000000800 */
[----:B------:R-:W-:-:S07]  /*16f00*/  F2FP.F16.F32.PACK_AB R56, R45, R48 ;  /* 0x000000302d38723e */ /* 0x000fce00000000ff */
[----:B------:R-:W4:Y:S01]  /*16f10*/  LDC R215, c[0x0][0x278] ;  /* 0x00009e00ffd77b82 */ /* 0x000f220000000800 */
[----:B------:R-:W4:Y:S07]  /*16f20*/  LDS.128 R124, [R6] ;  /* 0x00000000067c7984 */ /* 0x000f2e0000000c00 */
[----:B------:R-:W-:Y:S06]  /*16f30*/  BAR.SYNC.DEFER_BLOCKING 0x0 ;  /* 0x0000000000007b1d */ /* 0x000fec0000010000 */
[----:B------:R-:W-:Y:S02]  /*16f40*/  STSM.16.M88.4 [R2], R116 ;  /* 0x0000007402007844 */ /* 0x000fe40000000200 */
[----:B------:R-:W-:Y:S06]  /*16f50*/  BAR.SYNC.DEFER_BLOCKING 0x0 ;  /* 0x0000000000007b1d */ /* 0x000fec0000010000 */
[----:B------:R-:W4:Y:S02]  /*16f60*/  LDS.128 R116, [R6] ;  /* 0x0000000006747984 */ /* 0x000f240000000c00 */
[----:B------:R-:W-:Y:S06]  /*16f70*/  BAR.SYNC.DEFER_BLOCKING 0x0 ;  /* 0x0000000000007b1d */ /* 0x000fec0000010000 */
[----:B------:R-:W-:Y:S02]  /*16f80*/  STSM.16.M88.4 [R2], R120 ;  /* 0x0000007802007844 */ /* 0x000fe40000000200 */
[----:B------:R-:W-:Y:S06]  /*16f90*/  BAR.SYNC.DEFER_BLOCKING 0x0 ;  /* 0x0000000000007b1d */ /* 0x000fec0000010000 */
[----:B------:R-:W4:Y:S02]  /*16fa0*/  LDS.128 R120, [R6] ;  /* 0x0000000006787984 */ /* 0x000f240000000c00 */
[----:B------:R-:W-:Y:S06]  /*16fb0*/  BAR.SYNC.DEFER_BLOCKING 0x0 ;  /* 0x0000000000007b1d */ /* 0x000fec0000010000 */
[----:B------:R-:W-:Y:S02]  /*16fc0*/  STSM.16.M88.4 [R2], R128 ;  /* 0x0000008002007844 */ /* 0x000fe40000000200 */
[----:B------:R-:W-:Y:S01]  /*16fd0*/  BAR.SYNC.DEFER_BLOCKING 0x0 ;  /* 0x0000000000007b1d */ /* 0x000fe20000010000 */
[----:B------:R-:W-:-:S02]  /*16fe0*/  F2FP.F16.F32.PACK_AB R134, R73, R72 ;  /* 0x000000484986723e */ /* 0x000fc400000000ff */
[----:B------:R-:W-:-:S03]  /*16ff0*/  F2FP.F16.F32.PACK_AB R135, R220, R219 ;  /* 0x000000dbdc87723e */ /* 0x000fc600000000ff */
        /* <DEDUP_REMOVED lines=8> */
[----:B------:R-:W-:Y:S01]  /*17080*/  F2FP.F16.F32.PACK_AB R145, R90, R91 ;  /* 0x0000005b5a91723e */ /* 0x000fe200000000ff */
[----:B------:R-:W-:Y:S01]  /*17090*/  BAR.SYNC.DEFER_BLOCKING 0x0 ;  /* 0x0000000000007b1d */ /* 0x000fe20000010000 */
[----:B------:R-:W-:Y:S02]  /*170a0*/  F2FP.F16.F32.PACK_AB R150, R89, R88 ;  /* 0x000000585996723e */ /* 0x000fe400000000ff */
[----:B------:R-:W-:Y:S02]  /*170b0*/  F2FP.F16.F32.PACK_AB R81, R78, R79 ;  /* 0x0000004f4e51723e */ /* 0x000fe400000000ff */
[----:B------:R-:W-:Y:S02]  /*170c0*/  F2FP.F16.F32.PACK_AB R80, R180, R181 ;  /* 0x000000b5b450723e */ /* 0x000fe400000000ff */
[----:B------:R-:W-:-:S02]  /*170d0*/  F2FP.F16.F32.PACK_AB R68, R174, R175 ;  /* 0x000000afae44723e */ /* 0x000fc400000000ff */
[----:B------:R-:W-:Y:S02]  /*170e0*/  F2FP.F16.F32.PACK_AB R69, R74, R75 ;  /* 0x0000004b4a45723e */ /* 0x000fe400000000ff */
[----:B------:R-:W-:Y:S02]  /*170f0*/  F2FP.F16.F32.PACK_AB R62, R165, R164 ;  /* 0x000000a4a53e723e */ /* 0x000fe400000000ff */
[----:B------:R-:W-:Y:S01]  /*17100*/  F2FP.F16.F32.PACK_AB R63, R241, R240 ;  /* 0x000000f0f13f723e */ /* 0x000fe200000000ff */
[----:B------:R-:W1:Y:S01]  /*17110*/  LDC R165, c[0x0][0x278] ;  /* 0x00009e00ffa57b82 */ /* 0x000e620000000800 */
[----:B------:R-:W-:Y:S02]  /*17120*/  F2FP.F16.F32.PACK_AB R73, R70, R71 ;  /* 0x000000474649723e */ /* 0x000fe400000000ff */
[----:B------:R-:W-:Y:S02]  /*17130*/  F2FP.F16.F32.PACK_AB R72, R172, R173 ;  /* 0x000000adac48723e */ /* 0x000fe400000000ff */
[----:B------:R-:W-:-:S02]  /*17140*/  F2FP.F16.F32.PACK_AB R66, R167, R166 ;  /* 0x000000a6a742723e */ /* 0x000fc400000000ff */
[----:B------:R-:W-:Y:S02]  /*17150*/  F2FP.F16.F32.PACK_AB R67, R244, R242 ;  /* 0x000000f2f443723e */ /* 0x000fe400000000ff */
[----:B------:R-:W-:Y:S01]  /*17160*/  F2FP.F16.F32.PACK_AB R54, R169, R168 ;  /* 0x000000a8a936723e */ /* 0x000fe200000000ff */
[----:B------:R-:W-:Y:S01]  /*17170*/  STSM.16.M88.4 [R2], R136 ;  /* 0x0000008802007844 */ /* 0x000fe20000000200 */
[----:B------:R-:W-:Y:S02]  /*17180*/  F2FP.F16.F32.PACK_AB R78, R93, R92 ;  /* 0x0000005c5d4e723e */ /* 0x000fe400000000ff */
[----:B------:R-:W-:Y:S01]  /*17190*/  F2FP.F16.F32.PACK_AB R55, R246, R245 ;  /* 0x000000f5f637723e */ /* 0x000fe200000000ff */
[----:B------:R-:W-:Y:S01]  /*171a0*/  BAR.SYNC.DEFER_BLOCKING 0x0 ;  /* 0x0000000000007b1d */ /* 0x000fe20000010000 */
        /* <DEDUP_REMOVED lines=8> */
[----:B-----5:R-:W-:Y:S01]  /*17230*/  F2FP.F16.F32.PACK_AB R99, R191, R221 ;  /* 0x000000ddbf63723e */ /* 0x020fe200000000ff */
[----:B---3--:R-:W-:Y:S01]  /*17240*/  IMAD R163, R163, 0x1c, RZ ;  /* 0x0000001ca3a37824 */ /* 0x008fe200078e02ff */
[----:B------:R-:W-:Y:S01]  /*17250*/  F2FP.F16.F32.PACK_AB R70, R157, R156 ;  /* 0x0000009c9d46723e */ /* 0x000fe200000000ff */
[----:B0-----:R-:W-:Y:S01]  /*17260*/  IMAD R161, R161, 0x3c, RZ ;  /* 0x0000003ca1a17824 */ /* 0x001fe200078e02ff */
[----:B------:R-:W-:Y:S01]  /*17270*/  F2FP.F16.F32.PACK_AB R71, R237, R236 ;  /* 0x000000eced47723e */ /* 0x000fe200000000ff */
[----:B------:R-:W0:Y:S01]  /*17280*/  LDC R157, c[0x0][0x278] ;  /* 0x00009e00ff9d7b82 */ /* 0x000e220000000800 */
[----:B------:R-:W3:Y:S07]  /*17290*/  LDS.128 R136, [R6] ;  /* 0x0000000006887984 */ /* 0x000eee0000000c00 */
[----:B------:R-:W-:Y:S01]  /*172a0*/  BAR.SYNC.DEFER_BLOCKING 0x0 ;  /* 0x0000000000007b1d */ /* 0x000fe20000010000 */
[----:B------:R-:W-:-:S02]  /*172b0*/  F2FP.F16.F32.PACK_AB R82, R97, R96 ;  /* 0x000000606152723e */ /* 0x000fc400000000ff */
[----:B------:R-:W-:Y:S02]  /*172c0*/  F2FP.F16.F32.PACK_AB R83, R235, R234 ;  /* 0x000000eaeb53723e */ /* 0x000fe400000000ff */
[----:B------:R-:W-:-:S03]  /*172d0*/  F2FP.F16.F32.PACK_AB R74, R159, R158 ;  /* 0x0000009e9f4a723e */ /* 0x000fc600000000ff */
[----:B------:R-:W5:Y:S01]  /*172e0*/  LDC.64 R96, c[0x0][0x270] ;  /* 0x00009c00ff607b82 */ /* 0x000f620000000a00 */
[----:B------:R-:W-:Y:S02]  /*172f0*/  F2FP.F16.F32.PACK_AB R75, R239, R238 ;  /* 0x000000eeef4b723e */ /* 0x000fe400000000ff */
[----:B------:R-:W-:Y:S02]  /*17300*/  F2FP.F16.F32.PACK_AB R39, R5, R7 ;  /* 0x000000070527723e */ /* 0x000fe400000000ff */
[----:B------:R-:W4:Y:S01]  /*17310*/  LDL.LU R5, [R1+0x6f8] ;  /* 0x0006f80001057983 */ /* 0x000f220000300800 */
[----:B------:R-:W-:Y:S02]  /*17320*/  F2FP.F16.F32.PACK_AB R45, R50, R51 ;  /* 0x00000033322d723e */ /* 0x000fe400000000ff */
[----:B------:R-:W-:Y:S01]  /*17330*/  F2FP.F16.F32.PACK_AB R46, R177, R176 ;  /* 0x000000b0b12e723e */ /* 0x000fe200000000ff */
[----:B------:R-:W4:Y:S01]  /*17340*/  LDL.LU R7, [R1+0x6f4] ;  /* 0x0006f40001077983 */ /* 0x000f220000300800 */
[----:B------:R-:W-:Y:S01]  /*17350*/  F2FP.F16.F32.PACK_AB R47, R250, R249 ;  /* 0x000000f9fa2f723e */ /* 0x000fe200000000ff */
[----:B------:R-:W3:Y:S02]  /*17360*/  LDC R159, c[0x0][0x278] ;  /* 0x00009e00ff9f7b82 */ /* 0x000ee40000000800 */
[----:B------:R2:W-:Y:S01]  /*17370*/  STSM.16.M88.4 [R2], R140 ;  /* 0x0000008c02007844 */ /* 0x0005e20000000200 */
[----:B------:R-:W-:Y:S01]  /*17380*/  F2FP.F16.F32.PACK_AB R48, R37, R40 ;  /* 0x000000282530723e */ /* 0x000fe200000000ff */
[----:B-1----:R-:W-:Y:S01]  /*17390*/  IMAD R165, R165, 0x1e, RZ ;  /* 0x0000001ea5a57824 */ /* 0x002fe200078e02ff */
[----:B------:R-:W-:-:S03]  /*173a0*/  F2FP.F16.F32.PACK_AB R50, R179, R178 ;  /* 0x000000b2b332723e */ /* 0x000fc600000000ff */
[----:B------:R-:W-:Y:S01]  /*173b0*/  BAR.SYNC.DEFER_BLOCKING 0x0 ;  /* 0x0000000000007b1d */ /* 0x000fe20000010000 */
[----:B------:R-:W-:Y:S02]  /*173c0*/  F2FP.F16.F32.PACK_AB R51, R252, R251 ;  /* 0x000000fbfc33723e */ /* 0x000fe400000000ff */
[----:B------:R-:W-:Y:S02]  /*173d0*/  F2FP.F16.F32.PACK_AB R37, R42, R43 ;  /* 0x0000002b2a25723e */ /* 0x000fe400000000ff */
[----:B------:R-:W-:Y:S01]  /*173e0*/  F2FP.F16.F32.PACK_AB R38, R185, R184 ;  /* 0x000000b8b926723e */ /* 0x000fe200000000ff */
[----:B-----5:R-:W-:Y:S01]  /*173f0*/  IMAD R4, R228, R96, RZ ;  /* 0x00000060e4047224 */ /* 0x020fe200078e02ff */
[----:B------:R-:W-:Y:S01]  /*17400*/  F2FP.F16.F32.PACK_AB R40, R15, R30 ;  /* 0x0000001e0f28723e */ /* 0x000fe200000000ff */
[----:B------:R-:W1:Y:S01]  /*17410*/  LDC R167, c[0x0][0x278] ;  /* 0x00009e00ffa77b82 */ /* 0x000e620000000800 */
[----:B--2---:R-:W-:Y:S01]  /*17420*/  IMAD R140, R243, R97, RZ ;  /* 0x00000061f38c7224 */ /* 0x004fe200078e02ff */
[----:B------:R-:W-:-:S02]  /*17430*/  F2FP.F16.F32.PACK_AB R188, R10, R11 ;  /* 0x0000000b0abc723e */ /* 0x000fc400000000ff */
[----:B------:R-:W-:-:S04]  /*17440*/  F2FP.F16.F32.PACK_AB R189, R153, R152 ;  /* 0x0000009899bd723e */ /* 0x000fc800000000ff */
[----:B------:R-:W2:Y:S01]  /*17450*/  LDC.64 R142, c[0x0][0x228] ;  /* 0x00008a00ff8e7b82 */ /* 0x000ea20000000a00 */
[----:B------:R-:W5:Y:S01]  /*17460*/  LDS.128 R84, [R6] ;  /* 0x0000000006547984 */ /* 0x000f620000000c00 */
[----:B------:R-:W-:-:S06]  /*17470*/  F2FP.F16.F32.PACK_AB R42, R187, R186 ;  /* 0x000000babb2a723e */ /* 0x000fcc00000000ff */
[----:B------:R-:W3:Y:S08]  /*17480*/  LDC R141, c[0x0][0x278] ;  /* 0x00009e00ff8d7b82 */ /* 0x000ef00000000800 */
[----:B------:R-:W-:Y:S01]  /*17490*/  BAR.SYNC.DEFER_BLOCKING 0x0 ;  /* 0x0000000000007b1d */ /* 0x000fe20000010000 */
[----:B------:R-:W-:Y:S02]  /*174a0*/  F2FP.F16.F32.PACK_AB R43, R213, R217 ;  /* 0x000000d9d52b723e */ /* 0x000fe400000000ff */
[----:B------:R-:W-:-:S02]  /*174b0*/  F2FP.F16.F32.PACK_AB R97, R28, R29 ;  /* 0x0000001d1c61723e */ /* 0x000fc400000000ff */
[----:B------:R-:W-:-:S03]  /*174c0*/  F2FP.F16.F32.PACK_AB R96, R13, R14 ;  /* 0x0000000e0d60723e */ /* 0x000fc600000000ff */
[----:B------:R-:W1:Y:S01]  /*174d0*/  LDC R11, c[0x0][0x278] ;  /* 0x00009e00ff0b7b82 */ /* 0x000e620000000800 */
[----:B------:R-:W-:Y:S01]  /*174e0*/  F2FP.F16.F32.PACK_AB R191, R9, R8 ;  /* 0x0000000809bf723e */ /* 0x000fe200000000ff */
[----:B------:R-:W-:-:S06]  /*174f0*/  IMAD.SHL.U32 R15, R4, 0x2, RZ ;  /* 0x00000002040f7824 */ /* 0x000fcc00078e00ff */
[----:B------:R-:W5:Y:S01]  /*17500*/  LDC R153, c[0x0][0x278] ;  /* 0x00009e00ff997b82 */ /* 0x000f620000000800 */
[----:B0-----:R-:W-:-:S07]  /*17510*/  IMAD R157, R157, 0x1a, RZ ;  /* 0x0000001a9d9d7824 */ /* 0x001fce00078e02ff */
[----:B------:R-:W0:Y:S01]  /*17520*/  LDC R169, c[0x0][0x278] ;  /* 0x00009e00ffa97b82 */ /* 0x000e220000000800 */
[----:B------:R2:W-:Y:S07]  /*17530*/  STSM.16.M88.4 [R2], R144 ;  /* 0x0000009002007844 */ /* 0x0005ee0000000200 */
[----:B------:R-:W-:Y:S08]  /*17540*/  BAR.SYNC.DEFER_BLOCKING 0x0 ;  /* 0x0000000000007b1d */ /* 0x000ff00000010000 */
[----:B------:R-:W3:Y:S01]  /*17550*/  LDC R175, c[0x0][0x278] ;  /* 0x00009e00ffaf7b82 */ /* 0x000ee20000000800 */
[----:B------:R-:W-:Y:S01]  /*17560*/  IMAD R203, R203, 0x71, RZ ;  /* 0x00000071cbcb7824 */ /* 0x000fe200078e02ff */
[----:B------:R-:W5:Y:S01]  /*17570*/  LDL.LU R213, [R1+0x6f0] ;  /* 0x0006f00001d57983 */ /* 0x000f620000300800 */
[----:B--2---:R-:W-:-:S02]  /*17580*/  F2FP.F16.F32.PACK_AB R144, R0, R3 ;  /* 0x000000030090723e */ /* 0x004fc400000000ff */
[----:B------:R-:W-:-:S03]  /*17590*/  SHF.L.U32 R14, R140, 0x1, RZ ;  /* 0x000000018c0e7819 */ /* 0x000fc600000006ff */
[----:B------:R-:W2:Y:S08]  /*175a0*/  LDC R171, c[0x0][0x278] ;  /* 0x00009e00ffab7b82 */ /* 0x000eb00000000800 */
[----:B------:R-:W1:Y:S01]  /*175b0*/  LDC R177, c[0x0][0x278] ;  /* 0x00009e00ffb17b82 */ /* 0x000e620000000800 */
[----:B------:R-:W5:Y:S07]  /*175c0*/  LDS.128 R88, [R6] ;  /* 0x0000000006587984 */ /* 0x000f6e0000000c00 */
[----:B------:R-:W-:Y:S01]  /*175d0*/  BAR.SYNC.DEFER_BLOCKING 0x0 ;  /* 0x0000000000007b1d */ /* 0x000fe20000010000 */
[----:B------:R-:W-:-:S02]  /*175e0*/  F2FP.F16.F32.PACK_AB R145, R155, R154 ;  /* 0x0000009a9b91723e */ /* 0x000fc400000000ff */
[----:B------:R-:W-:Y:S01]  /*175f0*/  F2FP.F16.F32.PACK_AB R146, R194, R193 ;  /* 0x000000c1c292723e */ /* 0x000fe200000000ff */
[----:B------:R-:W-:Y:S01]  /*17600*/  IMAD.HI R4, R4, 0x2, RZ ;  /* 0x0000000204047827 */ /* 0x000fe200078e02ff */
[----:B------:R-:W-:-:S03]  /*17610*/  IADD3 R14, P3, P5, R14, R142, R15 ;  /* 0x0000008e0e0e7210 */ /* 0x000fc60007d7e00f */
[----:B------:R-:W3:Y:S01]  /*17620*/  LDC R155, c[0x0][0x278] ;  /* 0x00009e00ff9b7b82 */ /* 0x000ee20000000800 */
[----:B0-----:R-:W-:Y:S01]  /*17630*/  IMAD R169, R169, 0x44, RZ ;  /* 0x00000044a9a97824 */ /* 0x001fe200078e02ff */
[----:B------:R-:W5:Y:S06]  /*17640*/  LDL.LU R217, [R1+0x6ec] ;  /* 0x0006ec0001d97983 */ /* 0x000f6c0000300800 */
[----:B------:R-:W0:Y:S08]  /*17650*/  LDC.64 R178, c[0x0][0x270] ;  /* 0x00009c00ffb27b82 */ /* 0x000e300000000a00 */
[----:B------:R-:W5:Y:S01]  /*17660*/  LDC R181, c[0x0][0x278] ;  /* 0x00009e00ffb57b82 */ /* 0x000f620000000800 */
[----:B------:R2:W-:Y:S07]  /*17670*/  STSM.16.M88.4 [R2], R148 ;  /* 0x0000009402007844 */ /* 0x0005ee0000000200 */
[----:B------:R-:W-:Y:S01]  /*17680*/  BAR.SYNC.DEFER_BLOCKING 0x0 ;  /* 0x0000000000007b1d */ /* 0x000fe20000010000 */
[----:B------:R-:W-:Y:S01]  /*17690*/  IMAD.HI R140, R140, 0x2, RZ ;  /* 0x000000028c8c7827 */ /* 0x000fe200078e02ff */
[----:B------:R-:W-:-:S02]  /*176a0*/  PRMT R0, R16, 0x7632, R0 ;  /* 0x0000763210007816 */ /* 0x000fc40000000000 */
[----:B------:R-:W-:Y:S01]  /*176b0*/  PRMT R142, R19, 0x7632, R142 ;  /* 0x00007632138e7816 */ /* 0x000fe2000000008e */
[----:B---3--:R-:W-:-:S03]  /*176c0*/  IMAD R155, R155, 0x18, RZ ;  /* 0x000000189b9b7824 */ /* 0x008fc600078e02ff */
[----:B------:R-:W3:Y:S01]  /*176d0*/  LDC R185, c[0x0][0x278] ;  /* 0x00009e00ffb97b82 */ /* 0x000ee20000000800 */
[----:B------:R-:W-:Y:S01]  /*176e0*/  IMAD R175, R175, 0x48, RZ ;  /* 0x00000048afaf7824 */ /* 0x000fe200078e02ff */
[----:B------:R-:W5:Y:S06]  /*176f0*/  LDL.LU R221, [R1+0x6e8] ;  /* 0x0006e80001dd7983 */ /* 0x000f6c0000300800 */
[----:B--2---:R-:W2:Y:S08]  /*17700*/  LDC R148, c[0x0][0x278] ;  /* 0x00009e00ff947b82 */ /* 0x004eb00000000800 */
[----:B------:R-:W3:Y:S01]  /*17710*/  LDC R149, c[0x0][0x278] ;  /* 0x00009e00ff957b82 */ /* 0x000ee20000000800 */
[----:B------:R-:W5:Y:S07]  /*17720*/  LDS.128 R92, [R6] ;  /* 0x00000000065c7984 */ /* 0x000f6e0000000c00 */
[----:B------:R-:W-:Y:S01]  /*17730*/  BAR.SYNC.DEFER_BLOCKING 0x0 ;  /* 0x0000000000007b1d */ /* 0x000fe20000010000 */
[----:B------:R-:W-:-:S07]  /*17740*/  IADD3.X R15, R140, R143, R4, P3, P5 ;  /* 0x0000008f8c0f7210 */ /* 0x000fce0001fea404 */
[----:B------:R-:W3:Y:S08]  /*17750*/  LDC R151, c[0x0][0x278] ;  /* 0x00009e00ff977b82 */ /* 0x000ef00000000800 */
[----:B------:R-:W3:Y:S08]  /*17760*/  LDC R187, c[0x0][0x278] ;  /* 0x00009e00ffbb7b82 */ /* 0x000ef00000000800 */
[----:B------:R-:W3:Y:S01]  /*17770*/  LDC R197, c[0x0][0x278] ;  /* 0x00009e00ffc57b82 */ /* 0x000ee20000000800 */
[----:B----4-:R-:W-:Y:S01]  /*17780*/  F2FP.F16.F32.PACK_AB R147, R7, R5 ;  /* 0x000000050793723e */ /* 0x010fe200000000ff */
[----:B------:R-:W-:Y:S06]  /*17790*/  STSM.16.M88.4 [R2], R76 ;  /* 0x0000004c02007844 */ /* 0x000fec0000000200 */
[----:B------:R-:W-:Y:S01]  /*177a0*/  BAR.SYNC.DEFER_BLOCKING 0x0 ;  /* 0x0000000000007b1d */ /* 0x000fe20000010000 */
[----:B------:R-:W-:-:S02]  /*177b0*/  IMAD R171, R171, 0x33, RZ ;  /* 0x00000033abab7824 */ /* 0x000fc400078e02ff */
[----:B-1----:R-:W-:Y:S02]  /*177c0*/  IMAD R177, R177, 0x37, RZ ;  /* 0x00000037b1b17824 */ /* 0x002fe400078e02ff */
[----:B0-----:R-:W-:Y:S02]  /*177d0*/  IMAD R178, R228, R178, RZ ;  /* 0x000000b2e4b27224 */ /* 0x001fe400078e02ff */
[----:B------:R-:W-:Y:S01]  /*177e0*/  IMAD R179, R243, R179, RZ ;  /* 0x000000b3f3b37224 */ /* 0x000fe200078e02ff */
[----:B------:R-:W4:Y:S04]  /*177f0*/  LDL.LU R9, [R1+0x6e4] ;  /* 0x0006e40001097983 */ /* 0x000f280000300800 */
[----:B------:R-:W0:Y:S01]  /*17800*/  LDS.128 R76, [R6] ;  /* 0x00000000064c7984 */ /* 0x000e220000000c00 */
[----:B------:R-:W-:Y:S01]  /*17810*/  BAR.SYNC.DEFER_BLOCKING 0x0 ;  /* 0x0000000000007b1d */ /* 0x000fe20000010000 */
[----:B--2---:R-:W-:-:S02]  /*17820*/  SHF.L.U32 R3, R148, 0x1, RZ ;  /* 0x0000000194037819 */ /* 0x004fc400000006ff */
[-C--:B------:R-:W-:Y:S01]  /*17830*/  LEA R140, P5, R141, R14.reuse, 0x2 ;  /* 0x0000000e8d8c7211 */ /* 0x080fe200078a10ff */
[C---:B------:R-:W-:Y:S01]  /*17840*/  IMAD R143, R148.reuse, 0x6, RZ ;  /* 0x00000006948f7824 */ /* 0x040fe200078e02ff */
[----:B------:R-:W-:Y:S01]  /*17850*/  PRMT R4, R17, 0x7632, R4 ;  /* 0x0000763211047816 */ /* 0x000fe20000000004 */
[----:B------:R-:W-:Y:S02]  /*17860*/  IMAD.SHL.U32 R13, R148, 0x4, RZ ;  /* 0x00000004940d7824 */ /* 0x000fe400078e00ff */
[----:B---3--:R-:W-:Y:S02]  /*17870*/  IMAD R149, R149, 0x12, RZ ;  /* 0x0000001295957824 */ /* 0x008fe400078e02ff */
[----:B------:R-:W-:Y:S01]  /*17880*/  IMAD R151, R151, 0x14, RZ ;  /* 0x0000001497977824 */ /* 0x000fe200078e02ff */
[----:B------:R-:W-:Y:S01]  /*17890*/  SHF.L.U32 R179, R179, 0x1, RZ ;  /* 0x00000001b3b37819 */ /* 0x000fe200000006ff */
[----:B------:R-:W-:Y:S01]  /*178a0*/  IMAD R185, R185, 0x4d, RZ ;  /* 0x0000004db9b97824 */ /* 0x000fe200078e02ff */
[----:B------:R-:W2:Y:S04]  /*178b0*/  LDL.LU R8, [R1+0x6e0] ;  /* 0x0006e00001087983 */ /* 0x000ea80000300800 */
[----:B------:R-:W-:Y:S01]  /*178c0*/  STSM.16.M88.4 [R2], R80 ;  /* 0x0000005002007844 */ /* 0x000fe20000000200 */
[----:B------:R-:W-:Y:S01]  /*178d0*/  BAR.SYNC.DEFER_BLOCKING 0x0 ;  /* 0x0000000000007b1d */ /* 0x000fe20000010000 */
[----:B------:R-:W-:-:S02]  /*178e0*/  IADD3 R10, P3, R3, R14, RZ ;  /* 0x0000000e030a7210 */ /* 0x000fc40007f7e0ff */
[-C--:B------:R-:W-:Y:S01]  /*178f0*/  LEA.HI.X.SX32 R141, R3, R15.reuse, 0x1, P5 ;  /* 0x0000000f038d7211 */ /* 0x080fe200028f0eff */
[----:B------:R-:W-:Y:S02]  /*17900*/  IMAD R187, R187, 0x4f, RZ ;  /* 0x0000004fbbbb7824 */ /* 0x000fe400078e02ff */
[----:B------:R-:W-:Y:S02]  /*17910*/  IMAD R197, R197, 0x6f, RZ ;  /* 0x0000006fc5c57824 */ /* 0x000fe400078e02ff */
[----:B------:R-:W-:Y:S01]  /*17920*/  IMAD R205, R205, 0x73, RZ ;  /* 0x00000073cdcd7824 */ /* 0x000fe200078e02ff */
[----:B------:R-:W3:Y:S04]  /*17930*/  LDL.LU R7, [R1+0x6dc] ;  /* 0x0006dc0001077983 */ /* 0x000ee80000300800 */
[----:B------:R-:W1:Y:S01]  /*17940*/  LDS.128 R80, [R6] ;  /* 0x0000000006507984 */ /* 0x000e620000000c00 */
[----:B------:R-:W-:Y:S01]  /*17950*/  BAR.SYNC.DEFER_BLOCKING 0x0 ;  /* 0x0000000000007b1d */ /* 0x000fe20000010000 */
[----:B------:R-:W-:Y:S01]  /*17960*/  LEA.HI.X.SX32 R11, R11, R15, 0x1, P3 ;  /* 0x0000000f0b0b7211 */ /* 0x000fe200018f0eff */
[----:B------:R-:W-:-:S04]  /*17970*/  IMAD R3, R148, 0x3, RZ ;  /* 0x0000000394037824 */ /* 0x000fc800078e02ff */
[----:B------:R-:W3:Y:S04]  /*17980*/  LDL.LU R5, [R1+0x6d8] ;  /* 0x0006d80001057983 */ /* 0x000ee80000300800 */
[----:B------:R-:W-:Y:S01]  /*17990*/  STSM.16.M88.4 [R2], R68 ;  /* 0x0000004402007844 */ /* 0x000fe20000000200 */
[----:B------:R-:W-:Y:S06]  /*179a0*/  BAR.SYNC.DEFER_BLOCKING 0x0 ;  /* 0x0000000000007b1d */ /* 0x000fec0000010000 */
[----:B------:R-:W1:Y:S02]  /*179b0*/  LDS.128 R68, [R6] ;  /* 0x0000000006447984 */ /* 0x000e640000000c00 */
        /* <DEDUP_REMOVED lines=10> */
[----:B------:R-:W-:Y:S06]  /*17a60*/  BAR.SYNC.DEFER_BLOCKING 0x0 ;  /* 0x0000000000007b1d */ /* 0x000fec0000010000 */
[----:B------:R-:W2:Y:S02]  /*17a70*/  LDS.128 R64, [R6] ;  /* 0x0000000006407984 */ /* 0x000ea40000000c00 */
[----:B------:R-:W-:Y:S06]  /*17a80*/  BAR.SYNC.DEFER_BLOCKING 0x0 ;  /* 0x0000000000007b1d */ /* 0x000fec0000010000 */
[----:B------:R-:W-:Y:S02]  /*17a90*/  STSM.16.M88.4 [R2], R52 ;  /* 0x0000003402007844 */ /* 0x000fe40000000200 */
[----:B------:R-:W-:Y:S06]  /*17aa0*/  BAR.SYNC.DEFER_BLOCKING 0x0 ;  /* 0x0000000000007b1d */ /* 0x000fec0000010000 */
[----:B------:R-:W2:Y:S02]  /*17ab0*/  LDS.128 R52, [R6] ;  /* 0x0000000006347984 */ /* 0x000ea40000000c00 */
[----:B------:R-:W-:Y:S06]  /*17ac0*/  BAR.SYNC.DEFER_BLOCKING 0x0 ;  /* 0x0000000000007b1d */ /* 0x000fec0000010000 */
[----:B------:R-:W-:Y:S02]  /*17ad0*/  STSM.16.M88.4 [R2], R56 ;  /* 0x0000003802007844 */ /* 0x000fe40000000200 */
[----:B------:R-:W-:Y:S06]  /*17ae0*/  BAR.SYNC.DEFER_BLOCKING 0x0 ;  /* 0x0000000000007b1d */ /* 0x000fec0000010000 */
[----:B------:R-:W3:Y:S02]  /*17af0*/  LDS.128 R56, [R6] ;  /* 0x0000000006387984 */ /* 0x000ee40000000c00 */
        /* <DEDUP_REMOVED lines=21> */
[----:B------:R0:W-:Y:S02]  /*17c50*/  STSM.16.M88.4 [R2], R188 ;  /* 0x000000bc02007844 */ /* 0x0001e40000000200 */
[----:B------:R-:W-:Y:S08]  /*17c60*/  BAR.SYNC.DEFER_BLOCKING 0x0 ;  /* 0x0000000000007b1d */ /* 0x000ff00000010000 */
[----:B0-----:R-:W0:Y:S01]  /*17c70*/  LDC R191, c[0x0][0x278] ;  /* 0x00009e00ffbf7b82 */ /* 0x001e220000000800 */
[----:B------:R-:W3:Y:S07]  /*17c80*/  LDS.128 R96, [R6] ;  /* 0x0000000006607984 */ /* 0x000eee0000000c00 */
[----:B------:R-:W-:Y:S06]  /*17c90*/  BAR.SYNC.DEFER_BLOCKING 0x0 ;  /* 0x0000000000007b1d */ /* 0x000fec0000010000 */
[----:B------:R1:W-:Y:S02]  /*17ca0*/  STSM.16.M88.4 [R2], R144 ;  /* 0x0000009002007844 */ /* 0x0003e40000000200 */
[----:B------:R-:W-:Y:S01]  /*17cb0*/  BAR.SYNC.DEFER_BLOCKING 0x0 ;  /* 0x0000000000007b1d */ /* 0x000fe20000010000 */
[C---:B-1----:R-:W-:Y:S01]  /*17cc0*/  IMAD R147, R148.reuse, 0xc, RZ ;  /* 0x0000000c94937824 */ /* 0x042fe200078e02ff */
[----:B------:R-:W-:Y:S01]  /*17cd0*/  IADD3 R2, P5, R143, R14, RZ ;  /* 0x0000000e8f027210 */ /* 0x000fe20007fbe0ff */
[----:B------:R-:W-:-:S05]  /*17ce0*/  IMAD R145, R148, 0xa, RZ ;  /* 0x0000000a94917824 */ /* 0x000fca00078e02ff */
[----:B------:R-:W1:Y:S08]  /*17cf0*/  LDC R146, c[0x0][0x278] ;  /* 0x00009e00ff927b82 */ /* 0x000e700000000800 */
[----:B------:R-:W0:Y:S01]  /*17d00*/  LDC R144, c[0x0][0x278] ;  /* 0x00009e00ff907b82 */ /* 0x000e220000000800 */
[----:B------:R-:W-:Y:S04]  /*17d10*/  STG.E.U16 desc[UR60][R14.64], R16 ;  /* 0x000000100e007986 */ /* 0x000fe8000c10153c */
[----:B------:R5:W-:Y:S04]  /*17d20*/  STG.E.U16 desc[UR60][R10.64], R0 ;  /* 0x000000000a007986 */ /* 0x000be8000c10153c */
[----:B------:R5:W-:Y:S01]  /*17d30*/  STG.E.U16 desc[UR60][R140.64], R17 ;  /* 0x000000118c007986 */ /* 0x000be2000c10153c */
[----:B------:R-:W-:-:S02]  /*17d40*/  LEA.HI.X.SX32 R3, R3, R15, 0x1, P5 ;  /* 0x0000000f03037211 */ /* 0x000fc400028f0eff */
[-C--:B-----5:R-:W-:Y:S02]  /*17d50*/  LEA R10, P3, R153, R14.reuse, 0x3 ;  /* 0x0000000e990a7211 */ /* 0x0a0fe400078618ff */
[----:B------:R-:W5:Y:S01]  /*17d60*/  LDC R153, c[0x0][0x278] ;  /* 0x00009e00ff997b82 */ /* 0x000f620000000800 */
[-C--:B------:R-:W-:Y:S01]  /*17d70*/  IADD3 R140, P6, R147, R14.reuse, RZ ;  /* 0x0000000e938c7210 */ /* 0x080fe20007fde0ff */
[C---:B------:R-:W-:Y:S01]  /*17d80*/  IMAD R17, R148.reuse, 0x5, RZ ;  /* 0x0000000594117824 */ /* 0x040fe200078e02ff */
[----:B------:R-:W-:Y:S02]  /*17d90*/  IADD3 R16, P5, R145, R14, RZ ;  /* 0x0000000e91107210 */ /* 0x000fe40007fbe0ff */
[-C--:B------:R-:W-:Y:S01]  /*17da0*/  LEA.HI.X.SX32 R141, R143, R15.reuse, 0x1, P6 ;  /* 0x0000000f8f8d7211 */ /* 0x080fe200030f0eff */
[----:B------:R-:W-:Y:S01]  /*17db0*/  IMAD R143, R148, 0xe, RZ ;  /* 0x0000000e948f7824 */ /* 0x000fe200078e02ff */
[-C--:B------:R-:W-:Y:S01]  /*17dc0*/  LEA.HI.X.SX32 R11, R13, R15.reuse, 0x1, P3 ;  /* 0x0000000f0d0b7211 */ /* 0x080fe200018f0eff */
[----:B------:R1:W-:Y:S01]  /*17dd0*/  STG.E.U16 desc[UR60][R2.64], R4 ;  /* 0x0000000402007986 */ /* 0x0003e2000c10153c */
[----:B------:R-:W-:-:S02]  /*17de0*/  LEA.HI.X.SX32 R17, R17, R15, 0x1, P5 ;  /* 0x0000000f11117211 */ /* 0x000fc400028f0eff */
[----:B------:R-:W-:Y:S01]  /*17df0*/  PRMT R0, R18, 0x7632, R0 ;  /* 0x0000763212007816 */ /* 0x000fe20000000000 */
[----:B------:R0:W-:Y:S01]  /*17e00*/  STG.E.U16 desc[UR60][R10.64], R18 ;  /* 0x000000120a007986 */ /* 0x0001e2000c10153c */
[C---:B------:R-:W-:Y:S01]  /*17e10*/  SHF.L.U32 R13, R148.reuse, 0x3, RZ ;  /* 0x00000003940d7819 */ /* 0x040fe200000006ff */
[C---:B-1----:R-:W-:Y:S01]  /*17e20*/  IMAD R3, R148.reuse, 0x7, RZ ;  /* 0x0000000794037824 */ /* 0x042fe200078e02ff */
[-C--:B------:R-:W-:Y:S01]  /*17e30*/  IADD3 R2, P3, R143, R14.reuse, RZ ;  /* 0x0000000e8f027210 */ /* 0x080fe20007f7e0ff */
[----:B------:R1:W-:Y:S01]  /*17e40*/  STG.E.U16 desc[UR60][R16.64], R0 ;  /* 0x0000000010007986 */ /* 0x0003e2000c10153c */
[----:B------:R-:W4:Y:S01]  /*17e50*/  LDC R4, c[0x0][0x278] ;  /* 0x00009e00ff047b82 */ /* 0x000f220000000800 */
[-C--:B0-----:R-:W-:Y:S02]  /*17e60*/  LEA R10, P5, R159, R14.reuse, 0x4 ;  /* 0x0000000e9f0a7211 */ /* 0x081fe400078a20ff */
[-C--:B------:R-:W-:Y:S01]  /*17e70*/  LEA.HI.X.SX32 R3, R3, R15.reuse, 0x1, P3 ;  /* 0x0000000f03037211 */ /* 0x080fe200018f0eff */
[----:B------:R0:W-:Y:S01]  /*17e80*/  STG.E.U16 desc[UR60][R140.64], R19 ;  /* 0x000000138c007986 */ /* 0x0001e2000c10153c */
[----:B------:R-:W-:Y:S01]  /*17e90*/  LEA.HI.X.SX32 R11, R13, R15, 0x1, P5 ;  /* 0x0000000f0d0b7211 */ /* 0x000fe200028f0eff */
[----:B-1----:R-:W-:Y:S01]  /*17ea0*/  IMAD R17, R148, 0x9, RZ ;  /* 0x0000000994117824 */ /* 0x002fe200078e02ff */
[-C--:B------:R-:W-:Y:S01]  /*17eb0*/  IADD3 R16, P3, R149, R14.reuse, RZ ;  /* 0x0000000e95107210 */ /* 0x080fe20007f7e0ff */
[----:B------:R-:W1:Y:S01]  /*17ec0*/  LDC R0, c[0x0][0x278] ;  /* 0x00009e00ff007b82 */ /* 0x000e620000000800 */
[----:B------:R0:W-:Y:S01]  /*17ed0*/  STG.E.U16 desc[UR60][R2.64], R142 ;  /* 0x0000008e02007986 */ /* 0x0001e2000c10153c */
[----:B------:R-:W-:-:S02]  /*17ee0*/  IADD3 R18, P5, R151, R14, RZ ;  /* 0x0000000e97127210 */ /* 0x000fc40007fbe0ff */
[----:B------:R-:W-:Y:S01]  /*17ef0*/  LEA.HI.X.SX32 R17, R17, R15, 0x1, P3 ;  /* 0x0000000f11117211 */ /* 0x000fe200018f0eff */
[----:B-----5:R-:W-:-:S03]  /*17f00*/  IMAD R153, R153, 0x16, RZ ;  /* 0x0000001699997824 */ /* 0x020fc600078e02ff */
[----:B0-----:R-:W0:Y:S01]  /*17f10*/  LDC R141, c[0x0][0x278] ;  /* 0x00009e00ff8d7b82 */ /* 0x001e220000000800 */
[----:B------:R5:W-:Y:S01]  /*17f20*/  STG.E.U16 desc[UR60][R10.64], R20 ;  /* 0x000000140a007986 */ /* 0x000be2000c10153c */
[----:B------:R-:W-:-:S06]  /*17f30*/  PRMT R3, R20, 0x7632, R3 ;  /* 0x0000763214037816 */ /* 0x000fcc0000000003 */
[----:B------:R-:W0:Y:S01]  /*17f40*/  LDC R140, c[0x0][0x278] ;  /* 0x00009e00ff8c7b82 */ /* 0x000e220000000800 */
[----:B------:R-:W-:Y:S01]  /*17f50*/  LEA.HI.X.SX32 R19, R145, R15, 0x1, P5 ;  /* 0x0000000f91137211 */ /* 0x000fe200028f0eff */
[----:B------:R5:W-:Y:S01]  /*17f60*/  STG.E.U16 desc[UR60][R16.64], R3 ;  /* 0x0000000310007986 */ /* 0x000be2000c10153c */
[----:B------:R-:W-:Y:S01]  /*17f70*/  IADD3 R2, P3, R153, R14, RZ ;  /* 0x0000000e99027210 */ /* 0x000fe20007f7e0ff */
[----:B------:R-:W-:-:S04]  /*17f80*/  IMAD R13, R148, 0xd, RZ ;  /* 0x0000000d940d7824 */ /* 0x000fc800078e02ff */
[----:B------:R-:W2:Y:S01]  /*17f90*/  LDC R159, c[0x0][0x278] ;  /* 0x00009e00ff9f7b82 */ /* 0x000ea20000000800 */
[-C--:B-----5:R-:W-:Y:S01]  /*17fa0*/  IADD3 R10, P5, R155, R14.reuse, RZ ;  /* 0x0000000e9b0a7210 */ /* 0x0a0fe20007fbe0ff */
[----:B------:R5:W-:Y:S01]  /*17fb0*/  STG.E.U16 desc[UR60][R18.64], R21 ;  /* 0x0000001512007986 */ /* 0x000be2000c10153c */
[----:B------:R-:W-:Y:S01]  /*17fc0*/  IMAD R3, R148, 0xb, RZ ;  /* 0x0000000b94037824 */ /* 0x000fe200078e02ff */
[----:B------:R-:W-:-:S04]  /*17fd0*/  IADD3 R16, P6, R157, R14, RZ ;  /* 0x0000000e9d107210 */ /* 0x000fc80007fde0ff */
[----:B------:R-:W3:Y:S01]  /*17fe0*/  LDC R145, c[0x0][0x278] ;  /* 0x00009e00ff917b82 */ /* 0x000ee20000000800 */
[-C--:B------:R-:W-:Y:S02]  /*17ff0*/  LEA.HI.X.SX32 R11, R147, R15.reuse, 0x1, P5 ;  /* 0x0000000f930b7211 */ /* 0x080fe400028f0eff */
[-C--:B------:R-:W-:Y:S02]  /*18000*/  LEA.HI.X.SX32 R3, R3, R15.reuse, 0x1, P3 ;  /* 0x0000000f03037211 */ /* 0x080fe400018f0eff */
[----:B-----5:R-:W-:Y:S02]  /*18010*/  PRMT R21, R21, 0x7632, R21 ;  /* 0x0000763215157816 */ /* 0x020fe40000000015 */
[----:B------:R-:W-:Y:S01]  /*18020*/  LEA.HI.X.SX32 R17, R13, R15, 0x1, P6 ;  /* 0x0000000f0d117211 */ /* 0x000fe200030f0eff */
[----:B------:R-:W5:Y:S01]  /*18030*/  LDC R20, c[0x0][0x278] ;  /* 0x00009e00ff147b82 */ /* 0x000f620000000800 */
[----:B------:R-:W-:Y:S01]  /*18040*/  PRMT R19, R22, 0x7632, R19 ;  /* 0x0000763216137816 */ /* 0x000fe20000000013 */
[----:B------:R4:W-:Y:S01]  /*18050*/  STG.E.U16 desc[UR60][R2.64], R21 ;  /* 0x0000001502007986 */ /* 0x0009e2000c10153c */
[----:B------:R-:W-:-:S03]  /*18060*/  IADD3 R18, P5, R163, R14, RZ ;  /* 0x0000000ea3127210 */ /* 0x000fc60007fbe0ff */
[----:B------:R-:W-:Y:S02]  /*18070*/  STG.E.U16 desc[UR60][R10.64], R22 ;  /* 0x000000160a007986 */ /* 0x000fe4000c10153c */
[----:B------:R-:W5:Y:S02]  /*18080*/  LDC R147, c[0x0][0x278] ;  /* 0x00009e00ff937b82 */ /* 0x000f640000000800 */
[----:B------:R0:W-:Y:S01]  /*18090*/  STG.E.U16 desc[UR60][R16.64], R19 ;  /* 0x0000001310007986 */ /* 0x0001e2000c10153c */
[----:B-1----:R-:W-:Y:S01]  /*180a0*/  IMAD R13, R0, 0xf, RZ ;  /* 0x0000000f000d7824 */ /* 0x002fe200078e02ff */
[----:B----4-:R-:W-:Y:S02]  /*180b0*/  IADD3 R2, P3, R165, R14, RZ ;  /* 0x0000000ea5027210 */ /* 0x010fe40007f7e0ff */
[----:B------:R-:W-:Y:S02]  /*180c0*/  SHF.L.U32 R21, R4, 0x4, RZ ;  /* 0x0000000404157819 */ /* 0x000fe400000006ff */
[----:B------:R-:W1:Y:S01]  /*180d0*/  LDC R0, c[0x0][0x278] ;  /* 0x00009e00ff007b82 */ /* 0x000e620000000800 */
[----:B0-----:R-:W-:-:S07]  /*180e0*/  LEA.HI.X.SX32 R19, R143, R15, 0x1, P5 ;  /* 0x0000000f8f137211 */ /* 0x001fce00028f0eff */
[----:B------:R-:W0:Y:S01]  /*180f0*/  LDC R16, c[0x0][0x278] ;  /* 0x00009e00ff107b82 */ /* 0x000e220000000800 */
[----:B------:R-:W-:Y:S01]  /*18100*/  IMAD R11, R141, 0x22, RZ ;  /* 0x000000228d0b7824 */ /* 0x000fe200078e02ff */
[----:B------:R4:W-:Y:S01]  /*18110*/  STG.E.U16 desc[UR60][R18.64], R23 ;  /* 0x0000001712007986 */ /* 0x0009e2000c10153c */
[----:B------:R-:W-:Y:S01]  /*18120*/  IMAD R17, R140, 0x11, RZ ;  /* 0x000000118c117824 */ /* 0x000fe200078e02ff */
[-C--:B------:R-:W-:Y:S02]  /*18130*/  LEA.HI.X.SX32 R3, R13, R15.reuse, 0x1, P3 ;  /* 0x0000000f0d037211 */ /* 0x080fe400018f0eff */
[----:B------:R-:W-:Y:S02]  /*18140*/  PRMT R4, R23, 0x7632, R4 ;  /* 0x0000763217047816 */ /* 0x000fe40000000004 */
[-C--:B--2---:R-:W-:Y:S01]  /*18150*/  LEA R140, P5, R159, R14.reuse, 0x5 ;  /* 0x0000000e9f8c7211 */ /* 0x084fe200078a28ff */
[----:B----4-:R-:W2:Y:S01]  /*18160*/  LDC R18, c[0x0][0x278] ;  /* 0x00009e00ff127b82 */ /* 0x010ea20000000800 */
[----:B------:R-:W-:Y:S01]  /*18170*/  IADD3 R142, P6, R11, R14, RZ ;  /* 0x0000000e0b8e7210 */ /* 0x000fe20007fde0ff */
[----:B------:R4:W-:Y:S01]  /*18180*/  STG.E.U16 desc[UR60][R2.64], R4 ;  /* 0x0000000402007986 */ /* 0x0009e2000c10153c */
[-C--:B------:R-:W-:Y:S01]  /*18190*/  LEA.HI.X.SX32 R141, R21, R15.reuse, 0x1, P5 ;  /* 0x0000000f158d7211 */ /* 0x080fe200028f0eff */
[----:B------:R-:W-:Y:S01]  /*181a0*/  IMAD R21, R146, 0x28, RZ ;  /* 0x0000002892157824 */ /* 0x000fe200078e02ff */
[----:B------:R-:W-:Y:S01]  /*181b0*/  LEA.HI.X.SX32 R143, R17, R15, 0x1, P6 ;  /* 0x0000000f118f7211 */ /* 0x000fe200030f0eff */
[----:B------:R-:W-:-:S02]  /*181c0*/  IMAD R17, R144, 0x24, RZ ;  /* 0x0000002490117824 */ /* 0x000fc400078e02ff */
[----:B------:R-:W1:Y:S01]  /*181d0*/  LDC R146, c[0x0][0x278] ;  /* 0x00009e00ff927b82 */ /* 0x000e620000000800 */
[----:B---3--:R-:W-:Y:S01]  /*181e0*/  IMAD R19, R145, 0x26, RZ ;  /* 0x0000002691137824 */ /* 0x008fe200078e02ff */
[----:B------:R-:W-:-:S06]  /*181f0*/  PRMT R10, R24, 0x7632, R10 ;  /* 0x00007632180a7816 */ /* 0x000fcc000000000a */
[----:B----4-:R-:W3:Y:S01]  /*18200*/  LDC R4, c[0x0][0x278] ;  /* 0x00009e00ff047b82 */ /* 0x010ee20000000800 */
[----:B-----5:R-:W-:Y:S01]  /*18210*/  IMAD R13, R20, 0x13, RZ ;  /* 0x00000013140d7824 */ /* 0x020fe200078e02ff */
[-C--:B------:R-:W-:Y:S01]  /*18220*/  IADD3 R2, P3, R17, R14.reuse, RZ ;  /* 0x0000000e11027210 */ /* 0x080fe20007f7e0ff */
[----:B------:R4:W-:Y:S01]  /*18230*/  STG.E.U16 desc[UR60][R140.64], R24 ;  /* 0x000000188c007986 */ /* 0x0009e2000c10153c */
[-C--:B------:R-:W-:Y:S02]  /*18240*/  IADD3 R22, P5, R19, R14.reuse, RZ ;  /* 0x0000000e13167210 */ /* 0x080fe40007fbe0ff */
[----:B------:R-:W-:Y:S02]  /*18250*/  IADD3 R144, P6, R21, R14, RZ ;  /* 0x0000000e15907210 */ /* 0x000fe40007fde0ff */
[----:B------:R-:W5:Y:S01]  /*18260*/  LDC R20, c[0x0][0x278] ;  /* 0x00009e00ff147b82 */ /* 0x000f620000000800 */
[----:B------:R0:W-:Y:S01]  /*18270*/  STG.E.U16 desc[UR60][R142.64], R10 ;  /* 0x0000000a8e007986 */ /* 0x0001e2000c10153c */
[----:B------:R-:W-:-:S02]  /*18280*/  LEA.HI.X.SX32 R3, R149, R15, 0x1, P3 ;  /* 0x0000000f95037211 */ /* 0x000fc400018f0eff */
[-C--:B------:R-:W-:Y:S02]  /*18290*/  LEA.HI.X.SX32 R23, R13, R15.reuse, 0x1, P5 ;  /* 0x0000000f0d177211 */ /* 0x080fe400028f0eff */
[----:B------:R-:W-:Y:S02]  /*182a0*/  LEA.HI.X.SX32 R145, R151, R15, 0x1, P6 ;  /* 0x0000000f97917211 */ /* 0x000fe400030f0eff */
[----:B------:R-:W5:Y:S01]  /*182b0*/  LDC R149, c[0x0][0x278] ;  /* 0x00009e00ff957b82 */ /* 0x000f620000000800 */
[----:B------:R-:W-:Y:S01]  /*182c0*/  PRMT R13, R25, 0x7632, R13 ;  /* 0x00007632190d7816 */ /* 0x000fe2000000000d */
[----:B----4-:R-:W-:Y:S02]  /*182d0*/  IMAD R141, R147, 0x2c, RZ ;  /* 0x0000002c938d7824 */ /* 0x010fe400078e02ff */
[----:B0-----:R-:W-:-:S04]  /*182e0*/  IMAD R143, R16, 0x2a, RZ ;  /* 0x0000002a108f7824 */ /* 0x001fc800078e02ff */
[----:B------:R-:W0:Y:S01]  /*182f0*/  LDC R10, c[0x0][0x278] ;  /* 0x00009e00ff0a7b82 */ /* 0x000e220000000800 */
[----:B------:R1:W-:Y:S01]  /*18300*/  STG.E.U16 desc[UR60][R2.64], R25 ;  /* 0x0000001902007986 */ /* 0x0003e2000c10153c */
[----:B--2---:R-:W-:-:S06]  /*18310*/  IMAD R147, R18, 0x2e, RZ ;  /* 0x0000002e12937824 */ /* 0x004fcc00078e02ff */
[----:B------:R-:W2:Y:S01]  /*18320*/  LDC R151, c[0x0][0x278] ;  /* 0x00009e00ff977b82 */ /* 0x000ea20000000800 */
[----:B------:R4:W-:Y:S01]  /*18330*/  STG.E.U16 desc[UR60][R22.64], R13 ;  /* 0x0000000d16007986 */ /* 0x0009e2000c10153c */
[----:B-1----:R-:W-:Y:S01]  /*18340*/  IMAD R3, R0, 0x15, RZ ;  /* 0x0000001500037824 */ /* 0x002fe200078e02ff */
[----:B------:R-:W-:-:S05]  /*18350*/  IADD3 R2, P5, R143, R14, RZ ;  /* 0x0000000e8f027210 */ /* 0x000fca0007fbe0ff */
[----:B------:R-:W1:Y:S01]  /*18360*/  LDC R16, c[0x0][0x278] ;  /* 0x00009e00ff107b82 */ /* 0x000e620000000800 */
[----:B------:R3:W-:Y:S01]  /*18370*/  STG.E.U16 desc[UR60][R144.64], R26 ;  /* 0x0000001a90007986 */ /* 0x0007e2000c10153c */
[----:B------:R-:W-:Y:S02]  /*18380*/  PRMT R140, R26, 0x7632, R140 ;  /* 0x000076321a8c7816 */ /* 0x000fe4000000008c */
[----:B----4-:R-:W-:-:S04]  /*18390*/  IADD3 R22, P3, R141, R14, RZ ;  /* 0x0000000e8d167210 */ /* 0x010fc80007f7e0ff */
[----:B------:R-:W4:Y:S01]  /*183a0*/  LDC R18, c[0x0][0x278] ;  /* 0x00009e00ff127b82 */ /* 0x000f220000000800 */
[-C--:B------:R-:W-:Y:S01]  /*183b0*/  LEA.HI.X.SX32 R3, R3, R15.reuse, 0x1, P5 ;  /* 0x0000000f03037211 */ /* 0x080fe200028f0eff */
[----:B---3--:R-:W-:Y:S01]  /*183c0*/  IMAD R13, R4, 0x17, RZ ;  /* 0x00000017040d7824 */ /* 0x008fe200078e02ff */
[----:B------:R-:W-:Y:S01]  /*183d0*/  LEA.HI.X.SX32 R23, R153, R15, 0x1, P3 ;  /* 0x0000000f99177211 */ /* 0x000fe200018f0eff */
[----:B------:R-:W-:Y:S01]  /*183e0*/  IMAD R145, R146, 0x30, RZ ;  /* 0x0000003092917824 */ /* 0x000fe200078e02ff */
[----:B------:R-:W-:-:S03]  /*183f0*/  IADD3 R24, P5, R147, R14, RZ ;  /* 0x0000000e93187210 */ /* 0x000fc60007fbe0ff */
[----:B------:R-:W3:Y:S01]  /*18400*/  LDC R0, c[0x0][0x278] ;  /* 0x00009e00ff007b82 */ /* 0x000ee20000000800 */
[----:B------:R-:W-:Y:S01]  /*18410*/  STG.E.U16 desc[UR60][R2.64], R140 ;  /* 0x0000008c02007986 */ /* 0x000fe2000c10153c */
[----:B------:R-:W-:-:S06]  /*18420*/  PRMT R4, R27, 0x7632, R4 ;  /* 0x000076321b047816 */ /* 0x000fcc0000000004 */
[----:B------:R-:W3:Y:S01]  /*18430*/  LDC R26, c[0x0][0x278] ;  /* 0x00009e00ff1a7b82 */ /* 0x000ee20000000800 */
[----:B------:R0:W-:Y:S01]  /*18440*/  STG.E.U16 desc[UR60][R22.64], R27 ;  /* 0x0000001b16007986 */ /* 0x0001e2000c10153c */
[----:B------:R-:W-:-:S06]  /*18450*/  LEA.HI.X.SX32 R25, R13, R15, 0x1, P5 ;  /* 0x0000000f0d197211 */ /* 0x000fcc00028f0eff */
[----:B------:R-:W3:Y:S01]  /*18460*/  LDC R159, c[0x0][0x278] ;  /* 0x00009e00ff9f7b82 */ /* 0x000ee20000000800 */
[-C--:B------:R-:W-:Y:S01]  /*18470*/  IADD3 R154, P6, R145, R14.reuse, RZ ;  /* 0x0000000e919a7210 */ /* 0x080fe20007fde0ff */
[----:B-----5:R-:W-:Y:S01]  /*18480*/  IMAD R153, R20, 0x32, RZ ;  /* 0x0000003214997824 */ /* 0x020fe200078e02ff */
[----:B------:R5:W-:Y:S05]  /*18490*/  STG.E.U16 desc[UR60][R24.64], R4 ;  /* 0x0000000418007986 */ /* 0x000bea000c10153c */
[----:B0-----:R-:W0:Y:S01]  /*184a0*/  LDC R27, c[0x0][0x278] ;  /* 0x00009e00ff1b7b82 */ /* 0x001e220000000800 */
[----:B------:R-:W-:Y:S01]  /*184b0*/  LEA.HI.X.SX32 R155, R155, R15, 0x1, P6 ;  /* 0x0000000f9b9b7211 */ /* 0x000fe200030f0eff */
[----:B------:R-:W-:Y:S01]  /*184c0*/  IMAD R3, R10, 0x19, RZ ;  /* 0x000000190a037824 */ /* 0x000fe200078e02ff */
[----:B------:R-:W-:Y:S01]  /*184d0*/  IADD3 R2, P3, R153, R14, RZ ;  /* 0x0000000e99027210 */ /* 0x000fe20007f7e0ff */
[----:B------:R-:W-:-:S04]  /*184e0*/  IMAD R149, R149, 0x34, RZ ;  /* 0x0000003495957824 */ /* 0x000fc800078e02ff */
[----:B------:R-:W0:Y:S01]  /*184f0*/  LDC R20, c[0x0][0x278] ;  /* 0x00009e00ff147b82 */ /* 0x000e220000000800 */
[----:B--2---:R-:W-:Y:S01]  /*18500*/  IMAD R151, R151, 0x36, RZ ;  /* 0x0000003697977824 */ /* 0x004fe200078e02ff */
[----:B------:R2:W-:Y:S01]  /*18510*/  STG.E.U16 desc[UR60][R154.64], R32 ;  /* 0x000000209a007986 */ /* 0x0005e2000c10153c */
[----:B-1----:R-:W-:-:S05]  /*18520*/  IMAD R13, R16, 0x1b, RZ ;  /* 0x0000001b100d7824 */ /* 0x002fca00078e02ff */
[----:B-----5:R-:W1:Y:S01]  /*18530*/  LDC R4, c[0x0][0x278] ;  /* 0x00009e00ff047b82 */ /* 0x020e620000000800 */
[----:B------:R-:W-:Y:S02]  /*18540*/  LEA.HI.X.SX32 R3, R3, R15, 0x1, P3 ;  /* 0x0000000f03037211 */ /* 0x000fe400018f0eff */
[----:B------:R-:W-:-:S05]  /*18550*/  IADD3 R22, P5, R149, R14, RZ ;  /* 0x0000000e95167210 */ /* 0x000fca0007fbe0ff */
[----:B------:R-:W5:Y:S01]  /*18560*/  LDC R10, c[0x0][0x278] ;  /* 0x00009e00ff0a7b82 */ /* 0x000f620000000800 */
[----:B--2---:R-:W-:Y:S01]  /*18570*/  PRMT R32, R32, 0x7632, R32 ;  /* 0x0000763220207816 */ /* 0x004fe20000000020 */
[----:B----4-:R-:W-:Y:S01]  /*18580*/  IMAD R155, R18, 0x38, RZ ;  /* 0x00000038129b7824 */ /* 0x010fe200078e02ff */
[----:B------:R-:W-:-:S05]  /*18590*/  IADD3 R24, P6, R151, R14, RZ ;  /* 0x0000000e97187210 */ /* 0x000fca0007fde0ff */
[----:B------:R-:W2:Y:S01]  /*185a0*/  LDC R16, c[0x0][0x278] ;  /* 0x00009e00ff107b82 */ /* 0x000ea20000000800 */
[-C--:B------:R-:W-:Y:S01]  /*185b0*/  LEA.HI.X.SX32 R23, R157, R15.reuse, 0x1, P5 ;  /* 0x0000000f9d177211 */ /* 0x080fe200028f0eff */
[----:B------:R4:W-:Y:S01]  /*185c0*/  STG.E.U16 desc[UR60][R2.64], R32 ;  /* 0x0000002002007986 */ /* 0x0009e2000c10153c */
[----:B------:R-:W-:Y:S01]  /*185d0*/  LEA.HI.X.SX32 R25, R13, R15, 0x1, P6 ;  /* 0x0000000f0d197211 */ /* 0x000fe200030f0eff */
[----:B---3--:R-:W-:-:S04]  /*185e0*/  IMAD R157, R26, 0x3a, RZ ;  /* 0x0000003a1a9d7824 */ /* 0x008fc800078e02ff */
[----:B------:R-:W3:Y:S01]  /*185f0*/  LDC R18, c[0x0][0x278] ;  /* 0x00009e00ff127b82 */ /* 0x000ee20000000800 */
[----:B------:R-:W-:Y:S01]  /*18600*/  PRMT R140, R33, 0x7632, R140 ;  /* 0x00007632218c7816 */ /* 0x000fe2000000008c */
[----:B------:R-:W-:Y:S01]  /*18610*/  IMAD R13, R0, 0x1d, RZ ;  /* 0x0000001d000d7824 */ /* 0x000fe200078e02ff */
[----:B----4-:R-:W-:Y:S01]  /*18620*/  IADD3 R2, P5, R155, R14, RZ ;  /* 0x0000000e9b027210 */ /* 0x010fe20007fbe0ff */
[----:B------:R-:W-:-:S04]  /*18630*/  IMAD R159, R159, 0x3e, RZ ;  /* 0x0000003e9f9f7824 */ /* 0x000fc800078e02ff */
[----:B------:R-:W4:Y:S01]  /*18640*/  LDC R0, c[0x0][0x278] ;  /* 0x00009e00ff007b82 */ /* 0x000f220000000800 */
[----:B------:R1:W-:Y:S01]  /*18650*/  STG.E.U16 desc[UR60][R22.64], R33 ;  /* 0x0000002116007986 */ /* 0x0003e2000c10153c */
[----:B------:R-:W-:Y:S01]  /*18660*/  LEA.HI.X.SX32 R3, R163, R15, 0x1, P5 ;  /* 0x0000000fa3037211 */ /* 0x000fe200028f0eff */
[----:B0-----:R-:W-:Y:S02]  /*18670*/  IMAD R27, R27, 0x1f, RZ ;  /* 0x0000001f1b1b7824 */ /* 0x001fe400078e02ff */
[----:B------:R0:W-:Y:S01]  /*18680*/  STG.E.U16 desc[UR60][R24.64], R140 ;  /* 0x0000008c18007986 */ /* 0x0001e2000c10153c */
[-C--:B------:R-:W-:Y:S01]  /*18690*/  IADD3 R26, P6, R159, R14.reuse, RZ ;  /* 0x0000000e9f1a7210 */ /* 0x080fe20007fde0ff */
[----:B------:R-:W-:Y:S02]  /*186a0*/  IMAD R163, R20, 0x42, RZ ;  /* 0x0000004214a37824 */ /* 0x000fe400078e02ff */
[----:B------:R5:W-:Y:S01]  /*186b0*/  STG.E.U16 desc[UR60][R2.64], R34 ;  /* 0x0000002202007986 */ /* 0x000be2000c10153c */
[-C--:B-1----:R-:W-:Y:S01]  /*186c0*/  IADD3 R22, P3, R157, R14.reuse, RZ ;  /* 0x0000000e9d167210 */ /* 0x082fe20007f7e0ff */
[----:B------:R-:W1:Y:S01]  /*186d0*/  LDC R20, c[0x0][0x278] ;  /* 0x00009e00ff147b82 */ /* 0x000e620000000800 */
[----:B0-----:R-:W-:-:S02]  /*186e0*/  IADD3 R24, P5, R161, R14, RZ ;  /* 0x0000000ea1187210 */ /* 0x001fc40007fbe0ff */
[----:B------:R-:W-:-:S05]  /*186f0*/  LEA.HI.X.SX32 R23, R13, R15, 0x1, P3 ;  /* 0x0000000f0d177211 */ /* 0x000fca00018f0eff */
[----:B------:R-:W0:Y:S01]  /*18700*/  LDC R140, c[0x0][0x278] ;  /* 0x00009e00ff8c7b82 */ /* 0x000e220000000800 */
[----:B-----5:R-:W-:Y:S02]  /*18710*/  PRMT R3, R34, 0x7632, R3 ;  /* 0x0000763222037816 */ /* 0x020fe40000000003 */
[-C--:B------:R-:W-:Y:S01]  /*18720*/  LEA.HI.X.SX32 R25, R165, R15.reuse, 0x1, P5 ;  /* 0x0000000fa5197211 */ /* 0x080fe200028f0eff */
[----:B------:R-:W-:Y:S01]  /*18730*/  IMAD.SHL.U32 R13, R4, 0x20, RZ ;  /* 0x00000020040d7824 */ /* 0x000fe200078e00ff */
[----:B------:R-:W-:Y:S02]  /*18740*/  LEA.HI.X.SX32 R27, R27, R15, 0x1, P6 ;  /* 0x0000000f1b1b7211 */ /* 0x000fe400030f0eff */
[----:B------:R-:W-:Y:S01]  /*18750*/  PRMT R33, R35, 0x7632, R33 ;  /* 0x0000763223217816 */ /* 0x000fe20000000021 */
[----:B------:R-:W5:Y:S01]  /*18760*/  LDC R2, c[0x0][0x278] ;  /* 0x00009e00ff027b82 */ /* 0x000f620000000800 */
[----:B------:R-:W-:Y:S01]  /*18770*/  LEA R32, P5, R167, R14, 0x6 ;  /* 0x0000000ea7207211 */ /* 0x000fe200078a30ff */
[----:B------:R2:W-:Y:S01]  /*18780*/  STG.E.U16 desc[UR60][R22.64], R3 ;  /* 0x0000000316007986 */ /* 0x0005e2000c10153c */
[----:B------:R-:W-:-:S03]  /*18790*/  IMAD R165, R10, 0x21, RZ ;  /* 0x000000210aa57824 */ /* 0x000fc600078e02ff */
[----:B------:R-:W-:Y:S02]  /*187a0*/  STG.E.U16 desc[UR60][R24.64], R35 ;  /* 0x0000002318007986 */ /* 0x000fe4000c10153c */
[----:B------:R-:W1:Y:S02]  /*187b0*/  LDC R4, c[0x0][0x278] ;  /* 0x00009e00ff047b82 */ /* 0x000e640000000800 */
[----:B------:R4:W-:Y:S01]  /*187c0*/  STG.E.U16 desc[UR60][R26.64], R33 ;  /* 0x000000211a007986 */ /* 0x0009e2000c10153c */
[----:B--2---:R-:W-:Y:S01]  /*187d0*/  IADD3 R22, P3, R163, R14, RZ ;  /* 0x0000000ea3167210 */ /* 0x004fe20007f7e0ff */
[----:B---3--:R-:W-:-:S04]  /*187e0*/  IMAD R3, R18, 0x46, RZ ;  /* 0x0000004612037824 */ /* 0x008fc800078e02ff */
[----:B------:R-:W2:Y:S01]  /*187f0*/  LDC R10, c[0x0][0x278] ;  /* 0x00009e00ff0a7b82 */ /* 0x000ea20000000800 */
[-C--:B------:R-:W-:Y:S02]  /*18800*/  LEA.HI.X.SX32 R23, R165, R15.reuse, 0x1, P3 ;  /* 0x0000000fa5177211 */ /* 0x080fe400018f0eff */
[----:B----4-:R-:W-:Y:S01]  /*18810*/  LEA.HI.X.SX32 R33, R13, R15, 0x1, P5 ;  /* 0x0000000f0d217211 */ /* 0x010fe200028f0eff */
[----:B------:R-:W-:Y:S01]  /*18820*/  IMAD R13, R16, 0x23, RZ ;  /* 0x00000023100d7824 */ /* 0x000fe200078e02ff */
[----:B------:R-:W-:-:S03]  /*18830*/  PRMT R16, R100, 0x7632, R16 ;  /* 0x0000763264107816 */ /* 0x000fc60000000010 */
[----:B------:R-:W3:Y:S01]  /*18840*/  LDC R35, c[0x0][0x278] ;  /* 0x00009e00ff237b82 */ /* 0x000ee20000000800 */
[-C--:B------:R-:W-:Y:S01]  /*18850*/  IADD3 R24, P5, R169, R14.reuse, RZ ;  /* 0x0000000ea9187210 */ /* 0x080fe20007fbe0ff */
[----:B------:R4:W-:Y:S01]  /*18860*/  STG.E.U16 desc[UR60][R32.64], R100 ;  /* 0x0000006420007986 */ /* 0x0009e2000c10153c */
[----:B------:R-:W-:-:S03]  /*18870*/  IADD3 R26, P6, R3, R14, RZ ;  /* 0x0000000e031a7210 */ /* 0x000fc60007fde0ff */
[----:B------:R5:W-:Y:S02]  /*18880*/  STG.E.U16 desc[UR60][R22.64], R16 ;  /* 0x0000001016007986 */ /* 0x000be4000c10153c */
[----:B------:R-:W1:Y:S01]  /*18890*/  LDC R18, c[0x0][0x278] ;  /* 0x00009e00ff127b82 */ /* 0x000e620000000800 */
[-C--:B------:R-:W-:Y:S01]  /*188a0*/  LEA.HI.X.SX32 R25, R11, R15.reuse, 0x1, P5 ;  /* 0x0000000f0b197211 */ /* 0x080fe200028f0eff */
[----:B0-----:R-:W-:Y:S01]  /*188b0*/  IMAD R11, R140, 0x4a, RZ ;  /* 0x0000004a8c0b7824 */ /* 0x001fe200078e02ff */
[----:B------:R-:W-:Y:S02]  /*188c0*/  LEA.HI.X.SX32 R27, R13, R15, 0x1, P6 ;  /* 0x0000000f0d1b7211 */ /* 0x000fe400030f0eff */
[----:B----4-:R-:W-:Y:S02]  /*188d0*/  PRMT R33, R101, 0x7632, R33 ;  /* 0x0000763265217816 */ /* 0x010fe40000000021 */
[----:B------:R-:W-:Y:S01]  /*188e0*/  PRMT R34, R102, 0x7632, R34 ;  /* 0x0000763266227816 */ /* 0x000fe20000000022 */
[----:B------:R-:W0:Y:S01]  /*188f0*/  LDC R165, c[0x0][0x278] ;  /* 0x00009e00ffa57b82 */ /* 0x000e220000000800 */
[----:B-----5:R-:W-:-:S07]  /*18900*/  IMAD R23, R0, 0x25, RZ ;  /* 0x0000002500177824 */ /* 0x020fce00078e02ff */
[----:B------:R-:W4:Y:S01]  /*18910*/  LDC R0, c[0x0][0x278] ;  /* 0x00009e00ff007b82 */ /* 0x000f220000000800 */
[----:B------:R-:W-:Y:S01]  /*18920*/  STG.E.U16 desc[UR60][R24.64], R101 ;  /* 0x0000006518007986 */ /* 0x000fe2000c10153c */
[-C--:B------:R-:W-:Y:S01]  /*18930*/  IADD3 R16, P3, R175, R14.reuse, RZ ;  /* 0x0000000eaf107210 */ /* 0x080fe20007f7e0ff */
[----:B------:R-:W-:Y:S02]  /*18940*/  IMAD R13, R2, 0x4c, RZ ;  /* 0x0000004c020d7824 */ /* 0x000fe400078e02ff */
[----:B------:R5:W-:Y:S01]  /*18950*/  STG.E.U16 desc[UR60][R26.64], R33 ;  /* 0x000000211a007986 */ /* 0x000be2000c10153c */
[-C--:B------:R-:W-:Y:S02]  /*18960*/  LEA.HI.X.SX32 R17, R17, R15.reuse, 0x1, P3 ;  /* 0x0000000f11117211 */ /* 0x080fe400018f0eff */
[-C--:B------:R-:W-:Y:S01]  /*18970*/  IADD3 R32, P6, R13, R14.reuse, RZ ;  /* 0x0000000e0d207210 */ /* 0x080fe20007fde0ff */
[----:B---3--:R-:W-:Y:S01]  /*18980*/  IMAD R35, R35, 0x27, RZ ;  /* 0x0000002723237824 */ /* 0x008fe200078e02ff */
[----:B------:R-:W3:Y:S01]  /*18990*/  LDC R22, c[0x0][0x278] ;  /* 0x00009e00ff167b82 */ /* 0x000ee20000000800 */
[----:B-----5:R-:W-:Y:S01]  /*189a0*/  IADD3 R26, P5, R11, R14, RZ ;  /* 0x0000000e0b1a7210 */ /* 0x020fe20007fbe0ff */
[----:B--2---:R-:W-:Y:S01]  /*189b0*/  IMAD R25, R10, 0x50, RZ ;  /* 0x000000500a197824 */ /* 0x004fe200078e02ff */
[----:B------:R-:W-:Y:S01]  /*189c0*/  STG.E.U16 desc[UR60][R16.64], R102 ;  /* 0x0000006610007986 */ /* 0x000fe2000c10153c */
[----:B------:R-:W-:-:S04]  /*189d0*/  LEA.HI.X.SX32 R33, R19, R15, 0x1, P6 ;  /* 0x0000000f13217211 */ /* 0x000fc800030f0eff */
[----:B------:R-:W2:Y:S01]  /*189e0*/  LDC R101, c[0x0][0x278] ;  /* 0x00009e00ff657b82 */ /* 0x000ea20000000800 */
[----:B------:R-:W-:Y:S01]  /*189f0*/  LEA.HI.X.SX32 R27, R23, R15, 0x1, P5 ;  /* 0x0000000f171b7211 */ /* 0x000fe200028f0eff */
[----:B-1----:R-:W-:Y:S02]  /*18a00*/  IMAD R23, R4, 0x4e, RZ ;  /* 0x0000004e04177824 */ /* 0x002fe400078e02ff */
[----:B------:R-:W-:Y:S02]  /*18a10*/  IMAD R19, R18, 0x52, RZ ;  /* 0x0000005212137824 */ /* 0x000fe400078e02ff */
[----:B------:R1:W-:Y:S02]  /*18a20*/  STG.E.U16 desc[UR60][R26.64], R34 ;  /* 0x000000221a007986 */ /* 0x0003e4000c10153c */
[----:B------:R-:W5:Y:S02]  /*18a30*/  LDC R2, c[0x0][0x278] ;  /* 0x00009e00ff027b82 */ /* 0x000f640000000800 */
[----:B------:R0:W-:Y:S01]  /*18a40*/  STG.E.U16 desc[UR60][R32.64], R103 ;  /* 0x0000006720007986 */ /* 0x0001e2000c10153c */
[----:B------:R-:W-:-:S05]  /*18a50*/  PRMT R100, R103, 0x7632, R100 ;  /* 0x0000763267647816 */ /* 0x000fca0000000064 */
[----:B------:R-:W5:Y:S01]  /*18a60*/  LDC R10, c[0x0][0x278] ;  /* 0x00009e00ff0a7b82 */ /* 0x000f620000000800 */
[----:B-1----:R-:W-:-:S04]  /*18a70*/  IADD3 R26, P5, R23, R14, RZ ;  /* 0x0000000e171a7210 */ /* 0x002fc80007fbe0ff */
[-C--:B------:R-:W-:Y:S01]  /*18a80*/  LEA.HI.X.SX32 R27, R35, R15.reuse, 0x1, P5 ;  /* 0x0000000f231b7211 */ /* 0x080fe200028f0eff */
[----:B----4-:R-:W-:Y:S01]  /*18a90*/  IMAD R35, R0, 0x29, RZ ;  /* 0x0000002900237824 */ /* 0x010fe200078e02ff */
[-C--:B0-----:R-:W-:Y:S01]  /*18aa0*/  IADD3 R32, P3, R25, R14.reuse, RZ ;  /* 0x0000000e19207210 */ /* 0x081fe20007f7e0ff */
[----:B------:R-:W0:Y:S01]  /*18ab0*/  LDC R24, c[0x0][0x278] ;  /* 0x00009e00ff187b82 */ /* 0x000e220000000800 */
[----:B------:R-:W-:Y:S02]  /*18ac0*/  IADD3 R102, P5, R19, R14, RZ ;  /* 0x0000000e13667210 */ /* 0x000fe40007fbe0ff */
[-C--:B------:R-:W-:Y:S02]  /*18ad0*/  LEA.HI.X.SX32 R33, R21, R15.reuse, 0x1, P3 ;  /* 0x0000000f15217211 */ /* 0x080fe400018f0eff */
[----:B------:R-:W-:Y:S02]  /*18ae0*/  LEA.HI.X.SX32 R103, R35, R15, 0x1, P5 ;  /* 0x0000000f23677211 */ /* 0x000fe400028f0eff */
[----:B------:R-:W-:Y:S01]  /*18af0*/  PRMT R0, R104, 0x7632, R0 ;  /* 0x0000763268007816 */ /* 0x000fe20000000000 */
[----:B------:R-:W1:Y:S01]  /*18b00*/  LDC R4, c[0x0][0x278] ;  /* 0x00009e00ff047b82 */ /* 0x000e620000000800 */
[----:B------:R-:W-:Y:S01]  /*18b10*/  STG.E.U16 desc[UR60][R26.64], R100 ;  /* 0x000000641a007986 */ /* 0x000fe2000c10153c */
[----:B------:R-:W-:-:S03]  /*18b20*/  IMAD R17, R20, 0x54, RZ ;  /* 0x0000005414117824 */ /* 0x000fc600078e02ff */
[----:B------:R-:W-:Y:S03]  /*18b30*/  STG.E.U16 desc[UR60][R32.64], R104 ;  /* 0x0000006820007986 */ /* 0x000fe6000c10153c */
[----:B------:R-:W4:Y:S01]  /*18b40*/  LDC R16, c[0x0][0x278] ;  /* 0x00009e00ff107b82 */ /* 0x000f220000000800 */
[----:B------:R2:W-:Y:S01]  /*18b50*/  STG.E.U16 desc[UR60][R102.64], R0 ;  /* 0x0000000066007986 */ /* 0x0005e2000c10153c */
[----:B------:R-:W-:Y:S01]  /*18b60*/  IADD3 R142, P6, R17, R14, RZ ;  /* 0x0000000e118e7210 */ /* 0x000fe20007fde0ff */
[----:B---3--:R-:W-:-:S05]  /*18b70*/  IMAD R35, R22, 0x56, RZ ;  /* 0x0000005616237824 */ /* 0x008fca00078e02ff */
[----:B------:R-:W3:Y:S08]  /*18b80*/  LDC R18, c[0x0][0x278] ;  /* 0x00009e00ff127b82 */ /* 0x000ef00000000800 */
[----:B--2---:R-:W2:Y:S01]  /*18b90*/  LDC R0, c[0x0][0x278] ;  /* 0x00009e00ff007b82 */ /* 0x004ea20000000800 */
[----:B------:R-:W-:Y:S01]  /*18ba0*/  LEA.HI.X.SX32 R143, R143, R15, 0x1, P6 ;  /* 0x0000000f8f8f7211 */ /* 0x000fe200030f0eff */
[----:B------:R-:W-:Y:S01]  /*18bb0*/  IMAD R101, R101, 0x58, RZ ;  /* 0x0000005865657824 */ /* 0x000fe200078e02ff */
[----:B------:R-:W-:Y:S01]  /*18bc0*/  IADD3 R26, P3, R35, R14, RZ ;  /* 0x0000000e231a7210 */ /* 0x000fe20007f7e0ff */
[----:B-----5:R-:W-:-:S04]  /*18bd0*/  IMAD R27, R2, 0x2b, RZ ;  /* 0x0000002b021b7824 */ /* 0x020fc800078e02ff */
[----:B------:R-:W5:Y:S01]  /*18be0*/  LDC R20, c[0x0][0x278] ;  /* 0x00009e00ff147b82 */ /* 0x000f620000000800 */
[----:B------:R1:W-:Y:S01]  /*18bf0*/  STG.E.U16 desc[UR60][R142.64], R105 ;  /* 0x000000698e007986 */ /* 0x0003e2000c10153c */
[----:B------:R-:W-:Y:S01]  /*18c00*/  IADD3 R32, P5, R101, R14, RZ ;  /* 0x0000000e65207210 */ /* 0x000fe20007fbe0ff */
[----:B0-----:R-:W-:Y:S01]  /*18c10*/  IMAD R21, R24, 0x5a, RZ ;  /* 0x0000005a18157824 */ /* 0x001fe200078e02ff */
[----:B------:R-:W-:-:S04]  /*18c20*/  LEA.HI.X.SX32 R27, R27, R15, 0x1, P3 ;  /* 0x0000000f1b1b7211 */ /* 0x000fc800018f0eff */
[----:B------:R-:W0:Y:S01]  /*18c30*/  LDC R2, c[0x0][0x278] ;  /* 0x00009e00ff027b82 */ /* 0x000e220000000800 */
[----:B------:R-:W-:Y:S01]  /*18c40*/  LEA.HI.X.SX32 R33, R141, R15, 0x1, P5 ;  /* 0x0000000f8d217211 */ /* 0x000fe200028f0eff */
[----:B-1----:R-:W-:Y:S01]  /*18c50*/  IMAD R143, R10, 0x5c, RZ ;  /* 0x0000005c0a8f7824 */ /* 0x002fe200078e02ff */
[----:B------:R-:W-:Y:S01]  /*18c60*/  PRMT R105, R105, 0x7632, R105 ;  /* 0x0000763269697816 */ /* 0x000fe20000000069 */
[----:B------:R-:W-:-:S04]  /*18c70*/  IMAD R103, R4, 0x2d, RZ ;  /* 0x0000002d04677824 */ /* 0x000fc800078e02ff */
[----:B------:R-:W1:Y:S01]  /*18c80*/  LDC R22, c[0x0][0x278] ;  /* 0x00009e00ff167b82 */ /* 0x000e620000000800 */
[-C--:B------:R-:W-:Y:S01]  /*18c90*/  IADD3 R104, P5, R143, R14.reuse, RZ ;  /* 0x0000000e8f687210 */ /* 0x080fe20007fbe0ff */
[----:B------:R4:W-:Y:S01]  /*18ca0*/  STG.E.U16 desc[UR60][R26.64], R105 ;  /* 0x000000691a007986 */ /* 0x0009e2000c10153c */
[----:B------:R-:W-:-:S05]  /*18cb0*/  IADD3 R102, P6, R21, R14, RZ ;  /* 0x0000000e15667210 */ /* 0x000fca0007fde0ff */
[----:B------:R-:W1:Y:S01]  /*18cc0*/  LDC R4, c[0x0][0x278] ;  /* 0x00009e00ff047b82 */ /* 0x000e620000000800 */
[-C--:B------:R-:W-:Y:S01]  /*18cd0*/  LEA.HI.X.SX32 R103, R103, R15.reuse, 0x1, P6 ;  /* 0x0000000f67677211 */ /* 0x080fe200030f0eff */
[----:B------:R3:W-:Y:S01]  /*18ce0*/  STG.E.U16 desc[UR60][R32.64], R106 ;  /* 0x0000006a20007986 */ /* 0x0007e2000c10153c */
[----:B------:R-:W-:Y:S02]  /*18cf0*/  PRMT R24, R106, 0x7632, R24 ;  /* 0x000076326a187816 */ /* 0x000fe40000000018 */
[----:B----4-:R-:W-:Y:S01]  /*18d00*/  LEA.HI.X.SX32 R105, R147, R15, 0x1, P5 ;  /* 0x0000000f93697211 */ /* 0x010fe200028f0eff */
[----:B--2---:R-:W-:Y:S02]  /*18d10*/  IMAD R147, R0, 0x31, RZ ;  /* 0x0000003100937824 */ /* 0x004fe400078e02ff */
[----:B------:R-:W2:Y:S01]  /*18d20*/  LDC R10, c[0x0][0x278] ;  /* 0x00009e00ff0a7b82 */ /* 0x000ea20000000800 */
[----:B------:R-:W-:-:S07]  /*18d30*/  IMAD R141, R16, 0x5e, RZ ;  /* 0x0000005e108d7824 */ /* 0x000fce00078e02ff */
[----:B------:R-:W4:Y:S01]  /*18d40*/  LDC R0, c[0x0][0x278] ;  /* 0x00009e00ff007b82 */ /* 0x000f220000000800 */
[----:B---3--:R-:W-:Y:S01]  /*18d50*/  IMAD R33, R18, 0x60, RZ ;  /* 0x0000006012217824 */ /* 0x008fe200078e02ff */
[----:B------:R3:W-:Y:S01]  /*18d60*/  STG.E.U16 desc[UR60][R102.64], R24 ;  /* 0x0000001866007986 */ /* 0x0007e2000c10153c */
[----:B------:R-:W-:Y:S02]  /*18d70*/  IMAD R165, R165, 0x2f, RZ ;  /* 0x0000002fa5a57824 */ /* 0x000fe400078e02ff */
[----:B-----5:R-:W-:-:S03]  /*18d80*/  IMAD R27, R20, 0x62, RZ ;  /* 0x00000062141b7824 */ /* 0x020fc600078e02ff */
[----:B------:R-:W5:Y:S01]  /*18d90*/  LDC R16, c[0x0][0x278] ;  /* 0x00009e00ff107b82 */ /* 0x000f620000000800 */
[-C--:B------:R-:W-:Y:S02]  /*18da0*/  IADD3 R164, P5, R33, R14.reuse, RZ ;  /* 0x0000000e21a47210 */ /* 0x080fe40007fbe0ff */
[----:B---3--:R-:W-:-:S05]  /*18db0*/  IADD3 R102, P3, R141, R14, RZ ;  /* 0x0000000e8d667210 */ /* 0x008fca0007f7e0ff */
[----:B------:R-:W3:Y:S01]  /*18dc0*/  LDC R20, c[0x0][0x278] ;  /* 0x00009e00ff147b82 */ /* 0x000ee20000000800 */
[-C--:B------:R-:W-:Y:S02]  /*18dd0*/  LEA.HI.X.SX32 R103, R165, R15.reuse, 0x1, P3 ;  /* 0x0000000fa5677211 */ /* 0x080fe400018f0eff */
[-C--:B------:R-:W-:Y:S01]  /*18de0*/  LEA.HI.X.SX32 R165, R145, R15.reuse, 0x1, P5 ;  /* 0x0000000f91a57211 */ /* 0x080fe200028f0eff */
[----:B0-----:R-:W-:Y:S01]  /*18df0*/  IMAD R145, R2, 0x64, RZ ;  /* 0x0000006402917824 */ /* 0x001fe200078e02ff */
[-C--:B------:R-:W-:Y:S02]  /*18e00*/  IADD3 R166, P6, R27, R14.reuse, RZ ;  /* 0x0000000e1ba67210 */ /* 0x080fe40007fde0ff */
[----:B------:R-:W-:Y:S01]  /*18e10*/  PRMT R26, R107, 0x7632, R26 ;  /* 0x000076326b1a7816 */ /* 0x000fe2000000001a */
[----:B------:R-:W0:Y:S01]  /*18e20*/  LDC R24, c[0x0][0x278] ;  /* 0x00009e00ff187b82 */ /* 0x000e220000000800 */
[----:B------:R-:W-:Y:S01]  /*18e30*/  LEA.HI.X.SX32 R167, R147, R15, 0x1, P6 ;  /* 0x0000000f93a77211 */ /* 0x000fe200030f0eff */
[----:B------:R2:W-:Y:S01]  /*18e40*/  STG.E.U16 desc[UR60][R104.64], R107 ;  /* 0x0000006b68007986 */ /* 0x0005e2000c10153c */
[----:B-1----:R-:W-:Y:S01]  /*18e50*/  IMAD R147, R4, 0x66, RZ ;  /* 0x0000006604937824 */ /* 0x002fe200078e02ff */
[----:B------:R-:W-:-:S02]  /*18e60*/  IADD3 R106, P5, R145, R14, RZ ;  /* 0x0000000e916a7210 */ /* 0x000fc40007fbe0ff */
[----:B------:R1:W-:Y:S02]  /*18e70*/  STG.E.U16 desc[UR60][R102.64], R26 ;  /* 0x0000001a66007986 */ /* 0x0003e4000c10153c */
[----:B------:R-:W0:Y:S01]  /*18e80*/  LDC R2, c[0x0][0x278] ;  /* 0x00009e00ff027b82 */ /* 0x000e220000000800 */
[----:B------:R-:W-:Y:S01]  /*18e90*/  PRMT R32, R108, 0x7632, R32 ;  /* 0x000076326c207816 */ /* 0x000fe20000000020 */
[----:B------:R1:W-:Y:S01]  /*18ea0*/  STG.E.U16 desc[UR60][R164.64], R108 ;  /* 0x0000006ca4007986 */ /* 0x0003e2000c10153c */
[----:B--2---:R-:W-:-:S05]  /*18eb0*/  IMAD R105, R22, 0x6a, RZ ;  /* 0x0000006a16697824 */ /* 0x004fca00078e02ff */
[----:B------:R-:W2:Y:S01]  /*18ec0*/  LDC R4, c[0x0][0x278] ;  /* 0x00009e00ff047b82 */ /* 0x000ea20000000800 */
[----:B------:R-:W-:Y:S01]  /*18ed0*/  LEA.HI.X.SX32 R107, R153, R15, 0x1, P5 ;  /* 0x0000000f996b7211 */ /* 0x000fe200028f0eff */
[----:B----4-:R-:W-:Y:S01]  /*18ee0*/  IMAD R153, R0, 0x35, RZ ;  /* 0x0000003500997824 */ /* 0x010fe200078e02ff */
[-C--:B------:R-:W-:Y:S01]  /*18ef0*/  IADD3 R170, P6, R105, R14.reuse, RZ ;  /* 0x0000000e69aa7210 */ /* 0x080fe20007fde0ff */
[----:B-1----:R-:W-:Y:S01]  /*18f00*/  IMAD R103, R10, 0x68, RZ ;  /* 0x000000680a677824 */ /* 0x002fe200078e02ff */
[----:B------:R-:W-:-:S03]  /*18f10*/  IADD3 R164, P3, R147, R14, RZ ;  /* 0x0000000e93a47210 */ /* 0x000fc60007f7e0ff */
[----:B------:R-:W1:Y:S01]  /*18f20*/  LDC R18, c[0x0][0x278] ;  /* 0x00009e00ff127b82 */ /* 0x000e620000000800 */
[----:B------:R4:W-:Y:S01]  /*18f30*/  STG.E.U16 desc[UR60][R166.64], R32 ;  /* 0x00000020a6007986 */ /* 0x0009e2000c10153c */
[-C--:B------:R-:W-:Y:S02]  /*18f40*/  LEA.HI.X.SX32 R165, R171, R15.reuse, 0x1, P3 ;  /* 0x0000000faba57211 */ /* 0x080fe400018f0eff */
[----:B------:R-:W-:Y:S01]  /*18f50*/  LEA.HI.X.SX32 R171, R153, R15, 0x1, P6 ;  /* 0x0000000f99ab7211 */ /* 0x000fe200030f0eff */
[----:B-----5:R-:W-:-:S03]  /*18f60*/  IMAD R153, R16, 0x6c, RZ ;  /* 0x0000006c10997824 */ /* 0x020fc600078e02ff */
[----:B------:R-:W5:Y:S01]  /*18f70*/  LDC R10, c[0x0][0x278] ;  /* 0x00009e00ff0a7b82 */ /* 0x000f620000000800 */
[----:B------:R-:W-:Y:S02]  /*18f80*/  PRMT R22, R109, 0x7632, R22 ;  /* 0x000076326d167816 */ /* 0x000fe40000000016 */
[-C--:B----4-:R-:W-:Y:S01]  /*18f90*/  IADD3 R166, P5, R103, R14.reuse, RZ ;  /* 0x0000000e67a67210 */ /* 0x090fe20007fbe0ff */
[----:B------:R0:W-:Y:S04]  /*18fa0*/  STG.E.U16 desc[UR60][R106.64], R109 ;  /* 0x0000006d6a007986 */ /* 0x0001e8000c10153c */
[----:B------:R-:W4:Y:S01]  /*18fb0*/  LDC R0, c[0x0][0x278] ;  /* 0x00009e00ff007b82 */ /* 0x000f220000000800 */
[----:B------:R-:W-:Y:S01]  /*18fc0*/  LEA.HI.X.SX32 R167, R149, R15, 0x1, P5 ;  /* 0x0000000f95a77211 */ /* 0x000fe200028f0eff */
[----:B---3--:R-:W-:Y:S01]  /*18fd0*/  IMAD R149, R20, 0x70, RZ ;  /* 0x0000007014957824 */ /* 0x008fe200078e02ff */
[----:B------:R-:W-:Y:S01]  /*18fe0*/  IADD3 R172, P5, R153, R14, RZ ;  /* 0x0000000e99ac7210 */ /* 0x000fe20007fbe0ff */
[----:B------:R3:W-:Y:S01]  /*18ff0*/  STG.E.U16 desc[UR60][R164.64], R22 ;  /* 0x00000016a4007986 */ /* 0x0007e2000c10153c */
[----:B------:R-:W-:-:S03]  /*19000*/  PRMT R26, R110, 0x7632, R26 ;  /* 0x000076326e1a7816 */ /* 0x000fc6000000001a */
[----:B------:R-:W4:Y:S01]  /*19010*/  LDC R16, c[0x0][0x278] ;  /* 0x00009e00ff107b82 */ /* 0x000f220000000800 */
[----:B------:R2:W-:Y:S01]  /*19020*/  STG.E.U16 desc[UR60][R166.64], R110 ;  /* 0x0000006ea6007986 */ /* 0x0005e2000c10153c */
[----:B------:R-:W-:Y:S01]  /*19030*/  LEA.HI.X.SX32 R173, R151, R15, 0x1, P5 ;  /* 0x0000000f97ad7211 */ /* 0x000fe200028f0eff */
[----:B0-----:R-:W-:Y:S02]  /*19040*/  IMAD R107, R24, 0x72, RZ ;  /* 0x00000072186b7824 */ /* 0x001fe400078e02ff */
[----:B------:R0:W-:Y:S01]  /*19050*/  STG.E.U16 desc[UR60][R170.64], R26 ;  /* 0x0000001aaa007986 */ /* 0x0001e2000c10153c */
[----:B------:R-:W-:Y:S02]  /*19060*/  IMAD R151, R2, 0x39, RZ ;  /* 0x0000003902977824 */ /* 0x000fe400078e02ff */
[----:B-1----:R-:W-:Y:S01]  /*19070*/  IMAD R109, R18, 0x6e, RZ ;  /* 0x0000006e126d7824 */ /* 0x002fe200078e02ff */
[----:B---3--:R-:W1:Y:S01]  /*19080*/  LDC R22, c[0x0][0x228] ;  /* 0x00008a00ff167b82 */ /* 0x008e620000000800 */
[----:B--2---:R-:W-:-:S04]  /*19090*/  IADD3 R166, P5, R149, R14, RZ ;  /* 0x0000000e95a67210 */ /* 0x004fc80007fbe0ff */
[-C--:B------:R-:W-:Y:S01]  /*190a0*/  LEA.HI.X.SX32 R167, R155, R15.reuse, 0x1, P5 ;  /* 0x0000000f9ba77211 */ /* 0x080fe200028f0eff */
[----:B------:R-:W-:Y:S01]  /*190b0*/  IMAD R155, R4, 0x74, RZ ;  /* 0x00000074049b7824 */ /* 0x000fe200078e02ff */
[-C--:B0-----:R-:W-:Y:S01]  /*190c0*/  IADD3 R170, P6, R107, R14.reuse, RZ ;  /* 0x0000000e6baa7210 */ /* 0x081fe20007fde0ff */
[----:B------:R-:W0:Y:S01]  /*190d0*/  LDC R4, c[0x0][0x278] ;  /* 0x00009e00ff047b82 */ /* 0x000e220000000800 */
[----:B------:R-:W-:Y:S02]  /*190e0*/  IADD3 R164, P3, R109, R14, RZ ;  /* 0x0000000e6da47210 */ /* 0x000fe40007f7e0ff */
[----:B------:R-:W-:Y:S01]  /*190f0*/  LEA.HI.X.SX32 R171, R151, R15, 0x1, P6 ;  /* 0x0000000f97ab7211 */ /* 0x000fe200030f0eff */
[----:B-----5:R-:W-:-:S04]  /*19100*/  IMAD R151, R10, 0x76, RZ ;  /* 0x000000760a977824 */ /* 0x020fc800078e02ff */
[----:B------:R-:W2:Y:S01]  /*19110*/  LDC R10, c[0x0][0x278] ;  /* 0x00009e00ff0a7b82 */ /* 0x000ea20000000800 */
[----:B------:R-:W-:Y:S02]  /*19120*/  LEA.HI.X.SX32 R165, R177, R15, 0x1, P3 ;  /* 0x0000000fb1a57211 */ /* 0x000fe400018f0eff */
[----:B------:R-:W-:-:S05]  /*19130*/  PRMT R18, R111, 0x7632, R18 ;  /* 0x000076326f127816 */ /* 0x000fca0000000012 */
[----:B------:R-:W3:Y:S01]  /*19140*/  LDC R2, c[0x0][0x278] ;  /* 0x00009e00ff027b82 */ /* 0x000ee20000000800 */
[----:B------:R5:W-:Y:S01]  /*19150*/  STG.E.U16 desc[UR60][R172.64], R111 ;  /* 0x0000006fac007986 */ /* 0x000be2000c10153c */
[----:B----4-:R-:W-:-:S03]  /*19160*/  IMAD R177, R0, 0x3b, RZ ;  /* 0x0000003b00b17824 */ /* 0x010fc600078e02ff */
[----:B------:R4:W-:Y:S01]  /*19170*/  STG.E.U16 desc[UR60][R164.64], R18 ;  /* 0x00000012a4007986 */ /* 0x0009e2000c10153c */
[----:B------:R-:W-:Y:S02]  /*19180*/  PRMT R20, R112, 0x7632, R20 ;  /* 0x0000763270147816 */ /* 0x000fe40000000014 */
[----:B------:R-:W-:Y:S01]  /*19190*/  PRMT R0, R113, 0x7632, R0 ;  /* 0x0000763271007816 */ /* 0x000fe20000000000 */
[----:B------:R1:W-:Y:S01]  /*191a0*/  STG.E.U16 desc[UR60][R166.64], R112 ;  /* 0x00000070a6007986 */ /* 0x0003e2000c10153c */
[----:B------:R-:W3:Y:S01]  /*191b0*/  LDC R24, c[0x0][0x278] ;  /* 0x00009e00ff187b82 */ /* 0x000ee20000000800 */
[----:B-----5:R-:W-:Y:S01]  /*191c0*/  IMAD R111, R16, 0x78, RZ ;  /* 0x00000078106f7824 */ /* 0x020fe200078e02ff */
[-C--:B------:R-:W-:Y:S02]  /*191d0*/  IADD3 R172, P3, R155, R14.reuse, RZ ;  /* 0x0000000e9bac7210 */ /* 0x080fe40007f7e0ff */
[----:B----4-:R-:W-:-:S04]  /*191e0*/  IADD3 R164, P5, R151, R14, RZ ;  /* 0x0000000e97a47210 */ /* 0x010fc80007fbe0ff */
[----:B------:R-:W4:Y:S01]  /*191f0*/  LDC R16, c[0x0][0x278] ;  /* 0x00009e00ff107b82 */ /* 0x000f220000000800 */
[-C--:B------:R-:W-:Y:S02]  /*19200*/  LEA.HI.X.SX32 R173, R157, R15.reuse, 0x1, P3 ;  /* 0x0000000f9dad7211 */ /* 0x080fe400018f0eff */
[----:B------:R-:W-:Y:S01]  /*19210*/  LEA.HI.X.SX32 R165, R177, R15, 0x1, P5 ;  /* 0x0000000fb1a57211 */ /* 0x000fe200028f0eff */
[----:B------:R5:W-:Y:S04]  /*19220*/  STG.E.U16 desc[UR60][R170.64], R20 ;  /* 0x00000014aa007986 */ /* 0x000be8000c10153c */
[----:B-1----:R-:W1:Y:S01]  /*19230*/  LDC R167, c[0x0][0x278] ;  /* 0x00009e00ffa77b82 */ /* 0x002e620000000800 */
[----:B------:R-:W-:Y:S01]  /*19240*/  IADD3 R160, P6, R111, R14, RZ ;  /* 0x0000000e6fa07210 */ /* 0x000fe20007fde0ff */
[----:B------:R2:W-:Y:S01]  /*19250*/  STG.E.U16 desc[UR60][R172.64], R113 ;  /* 0x00000071ac007986 */ /* 0x0005e2000c10153c */
[----:B0-----:R-:W-:-:S05]  /*19260*/  IMAD R157, R4, 0x7a, RZ ;  /* 0x0000007a049d7824 */ /* 0x001fca00078e02ff */
[----:B------:R-:W0:Y:S01]  /*19270*/  LDC R18, c[0x0][0x278] ;  /* 0x00009e00ff127b82 */ /* 0x000e220000000800 */
[----:B------:R2:W-:Y:S01]  /*19280*/  STG.E.U16 desc[UR60][R164.64], R0 ;  /* 0x00000000a4007986 */ /* 0x0005e2000c10153c */
[----:B------:R-:W-:-:S06]  /*19290*/  LEA.HI.X.SX32 R161, R161, R15, 0x1, P6 ;  /* 0x0000000fa1a17211 */ /* 0x000fcc00030f0eff */
[----:B-----5:R-:W5:Y:S01]  /*192a0*/  LDC R171, c[0x0][0x278] ;  /* 0x00009e00ffab7b82 */ /* 0x020f620000000800 */
[----:B--2---:R-:W-:Y:S01]  /*192b0*/  IMAD R113, R10, 0x7c, RZ ;  /* 0x0000007c0a717824 */ /* 0x004fe200078e02ff */
[----:B------:R-:W-:-:S06]  /*192c0*/  SHF.L.U32 R0, R178, 0x1, RZ ;  /* 0x00000001b2007819 */ /* 0x000fcc00000006ff */
[----:B------:R-:W2:Y:S01]  /*192d0*/  LDC R177, c[0x0][0x278] ;  /* 0x00009e00ffb17b82 */ /* 0x000ea20000000800 */
[----:B------:R-:W-:-:S07]  /*192e0*/  IADD3 R0, R179, R22, R0 ;  /* 0x00000016b3007210 */ /* 0x000fce0007ffe000 */
[----:B------:R-:W2:Y:S01]  /*192f0*/  LDC R4, c[0x0][0x278] ;  /* 0x00009e00ff047b82 */ /* 0x000ea20000000800 */
[----:B------:R4:W-:Y:S07]  /*19300*/  STG.E.U16 desc[UR60][R160.64], R114 ;  /* 0x00000072a0007986 */ /* 0x0009ee000c10153c */
[----:B------:R-:W2:Y:S01]  /*19310*/  LDC R20, c[0x0][0x278] ;  /* 0x00009e00ff147b82 */ /* 0x000ea20000000800 */
[----:B---3--:R-:W-:Y:S01]  /*19320*/  IMAD R165, R2, 0x3d, RZ ;  /* 0x0000003d02a57824 */ /* 0x008fe200078e02ff */
[----:B------:R-:W-:-:S02]  /*19330*/  IADD3 R164, P5, R113, R14, RZ ;  /* 0x0000000e71a47210 */ /* 0x000fc40007fbe0ff */
[----:B----4-:R-:W-:-:S04]  /*19340*/  IADD3 R160, P3, R157, R14, RZ ;  /* 0x0000000e9da07210 */ /* 0x010fc80007f7e0ff */
[----:B------:R-:W3:Y:S01]  /*19350*/  LDC R22, c[0x0][0x278] ;  /* 0x00009e00ff167b82 */ /* 0x000ee20000000800 */
[----:B------:R-:W-:Y:S02]  /*19360*/  PRMT R26, R114, 0x7632, R26 ;  /* 0x00007632721a7816 */ /* 0x000fe4000000001a */
[-C--:B------:R-:W-:Y:S02]  /*19370*/  LEA.HI.X.SX32 R161, R165, R15.reuse, 0x1, P3 ;  /* 0x0000000fa5a17211 */ /* 0x080fe400018f0eff */
[----:B------:R-:W-:Y:S01]  /*19380*/  LEA.HI.X.SX32 R165, R159, R15, 0x1, P5 ;  /* 0x0000000f9fa57211 */ /* 0x000fe200028f0eff */
[----:B------:R-:W-:Y:S02]  /*19390*/  IMAD R159, R16, 0x7e, RZ ;  /* 0x0000007e109f7824 */ /* 0x000fe400078e02ff */
[----:B------:R-:W4:Y:S01]  /*193a0*/  LDC R16, c[0x0][0x278] ;  /* 0x00009e00ff107b82 */ /* 0x000f220000000800 */
[----:B------:R0:W-:Y:S01]  /*193b0*/  STG.E.U16 desc[UR60][R160.64], R26 ;  /* 0x0000001aa0007986 */ /* 0x0001e2000c10153c */
[----:B-1----:R-:W-:-:S03]  /*193c0*/  IMAD R167, R167, 0x3f, RZ ;  /* 0x0000003fa7a77824 */ /* 0x002fc600078e02ff */
[----:B------:R1:W-:Y:S03]  /*193d0*/  STG.E.U16 desc[UR60][R164.64], R115 ;  /* 0x00000073a4007986 */ /* 0x0003e6000c10153c */
[----:B------:R-:W4:Y:S01]  /*193e0*/  LDC R2, c[0x0][0x278] ;  /* 0x00009e00ff027b82 */ /* 0x000f220000000800 */
[----:B-----5:R-:W-:Y:S02]  /*193f0*/  IMAD.SHL.U32 R171, R171, 0x40, RZ ;  /* 0x00000040abab7824 */ /* 0x020fe400078e00ff */
[----:B0-----:R-:W-:-:S05]  /*19400*/  IMAD R161, R18, 0x82, RZ ;  /* 0x0000008212a17824 */ /* 0x001fca00078e02ff */
[----:B------:R-:W0:Y:S01]  /*19410*/  LDC R10, c[0x0][0x278] ;  /* 0x00009e00ff0a7b82 */ /* 0x000e220000000800 */
[-C--:B-1----:R-:W-:Y:S01]  /*19420*/  IADD3 R164, P5, R159, R14.reuse, RZ ;  /* 0x0000000e9fa47210 */ /* 0x082fe20007fbe0ff */
[----:B--2---:R-:W-:Y:S01]  /*19430*/  IMAD R173, R4, 0x41, RZ ;  /* 0x0000004104ad7824 */ /* 0x004fe200078e02ff */
[----:B------:R-:W-:Y:S01]  /*19440*/  PRMT R32, R115, 0x7632, R32 ;  /* 0x0000763273207816 */ /* 0x000fe20000000020 */
[----:B------:R-:W-:Y:S01]  /*19450*/  IMAD R115, R20, 0x84, RZ ;  /* 0x0000008414737824 */ /* 0x000fe200078e02ff */
[----:B------:R-:W-:-:S03]  /*19460*/  LEA RZ, P3, R177, R14, 0x7 ;  /* 0x0000000eb1ff7211 */ /* 0x000fc600078638ff */
[----:B------:R-:W1:Y:S01]  /*19470*/  LDC R18, c[0x0][0x278] ;  /* 0x00009e00ff127b82 */ /* 0x000e620000000800 */
[-C--:B------:R-:W-:Y:S02]  /*19480*/  LEA.HI.X.SX32 R165, R167, R15.reuse, 0x1, P5 ;  /* 0x0000000fa7a57211 */ /* 0x080fe400028f0eff */
[----:B------:R-:W-:Y:S02]  /*19490*/  IADD3 R172, P5, R161, R14, RZ ;  /* 0x0000000ea1ac7210 */ /* 0x000fe40007fbe0ff */
[----:B------:R-:W-:Y:S02]  /*194a0*/  LEA R170, R181, R0, 0x7 ;  /* 0x00000000b5aa7211 */ /* 0x000fe400078e38ff */
[-C--:B------:R-:W-:Y:S01]  /*194b0*/  LEA.HI.X.SX32 R171, R171, R15.reuse, 0x1, P3 ;  /* 0x0000000fabab7211 */ /* 0x080fe200018f0eff */
[----:B------:R-:W2:Y:S01]  /*194c0*/  LDC R20, c[0x0][0x278] ;  /* 0x00009e00ff147b82 */ /* 0x000ea20000000800 */
[----:B------:R-:W-:Y:S01]  /*194d0*/  LEA.HI.X.SX32 R173, R173, R15, 0x1, P5 ;  /* 0x0000000fadad7211 */ /* 0x000fe200028f0eff */
[----:B---3--:R-:W-:Y:S01]  /*194e0*/  IMAD R167, R22, 0x86, RZ ;  /* 0x0000008616a77824 */ /* 0x008fe200078e02ff */
[----:B------:R-:W-:-:S02]  /*194f0*/  PRMT R4, R124, 0x7632, R4 ;  /* 0x000076327c047816 */ /* 0x000fc40000000004 */
[----:B------:R-:W-:Y:S01]  /*19500*/  IADD3 R176, P6, R115, R14, RZ ;  /* 0x0000000e73b07210 */ /* 0x000fe20007fde0ff */
[----:B------:R4:W-:Y:S02]  /*19510*/  STG.E.U16 desc[UR60][R164.64], R32 ;  /* 0x00000020a4007986 */ /* 0x0009e4000c10153c */
[----:B------:R-:W3:Y:S01]  /*19520*/  LDC R26, c[0x0][0x278] ;  /* 0x00009e00ff1a7b82 */ /* 0x000ee20000000800 */
[----:B------:R-:W-:Y:S01]  /*19530*/  LEA.HI.X.SX32 R177, R163, R15, 0x1, P6 ;  /* 0x0000000fa3b17211 */ /* 0x000fe200030f0eff */
[----:B------:R5:W-:Y:S01]  /*19540*/  STG.E.U16 desc[UR60][R170.64], R124 ;  /* 0x0000007caa007986 */ /* 0x000be2000c10153c */
[----:B------:R-:W-:-:S05]  /*19550*/  IMAD R163, R24, 0x88, RZ ;  /* 0x0000008818a37824 */ /* 0x000fca00078e02ff */
[----:B------:R-:W3:Y:S01]  /*19560*/  LDC R22, c[0x0][0x278] ;  /* 0x00009e00ff167b82 */ /* 0x000ee20000000800 */
[----:B------:R0:W-:Y:S07]  /*19570*/  STG.E.U16 desc[UR60][R172.64], R4 ;  /* 0x00000004ac007986 */ /* 0x0001ee000c10153c */
[----:B------:R-:W3:Y:S01]  /*19580*/  LDC R179, c[0x0][0x278] ;  /* 0x00009e00ffb37b82 */ /* 0x000ee20000000800 */
[----:B----4-:R-:W-:Y:S01]  /*19590*/  IMAD R165, R16, 0x8a, RZ ;  /* 0x0000008a10a57824 */ /* 0x010fe200078e02ff */
[----:B-----5:R-:W-:-:S06]  /*195a0*/  IADD3 R124, P5, R163, R14, RZ ;  /* 0x0000000ea37c7210 */ /* 0x020fcc0007fbe0ff */
[----:B0-----:R-:W0:Y:S01]  /*195b0*/  LDC R4, c[0x0][0x278] ;  /* 0x00009e00ff047b82 */ /* 0x001e220000000800 */
[----:B------:R-:W-:Y:S01]  /*195c0*/  IMAD R171, R2, 0x43, RZ ;  /* 0x0000004302ab7824 */ /* 0x000fe200078e02ff */
[----:B------:R4:W-:Y:S01]  /*195d0*/  STG.E.U16 desc[UR60][R176.64], R125 ;  /* 0x0000007db0007986 */ /* 0x0009e2000c10153c */
[----:B------:R-:W-:Y:S01]  /*195e0*/  IADD3 R170, P3, R167, R14, RZ ;  /* 0x0000000ea7aa7210 */ /* 0x000fe20007f7e0ff */
[----:B------:R-:W-:Y:S01]  /*195f0*/  IMAD R173, R10, 0x45, RZ ;  /* 0x000000450aad7824 */ /* 0x000fe200078e02ff */
[----:B------:R-:W-:-:S03]  /*19600*/  PRMT R2, R125, 0x7632, R2 ;  /* 0x000076327d027816 */ /* 0x000fc60000000002 */
[----:B------:R-:W5:Y:S01]  /*19610*/  LDC R16, c[0x0][0x278] ;  /* 0x00009e00ff107b82 */ /* 0x000f620000000800 */
[-C--:B------:R-:W-:Y:S02]  /*19620*/  LEA.HI.X.SX32 R171, R171, R15.reuse, 0x1, P3 ;  /* 0x0000000fabab7211 */ /* 0x080fe400018f0eff */
[----:B----4-:R-:W-:Y:S01]  /*19630*/  LEA.HI.X.SX32 R125, R169, R15, 0x1, P5 ;  /* 0x0000000fa97d7211 */ /* 0x010fe200028f0eff */
[----:B-1----:R-:W-:-:S04]  /*19640*/  IMAD R169, R18, 0x8c, RZ ;  /* 0x0000008c12a97824 */ /* 0x002fc800078e02ff */
[----:B------:R-:W1:Y:S01]  /*19650*/  LDC R10, c[0x0][0x278] ;  /* 0x00009e00ff0a7b82 */ /* 0x000e620000000800 */
[----:B------:R-:W-:Y:S01]  /*19660*/  IADD3 R176, P6, R165, R14, RZ ;  /* 0x0000000ea5b07210 */ /* 0x000fe20007fde0ff */
[----:B------:R4:W-:Y:S06]  /*19670*/  STG.E.U16 desc[UR60][R170.64], R2 ;  /* 0x00000002aa007986 */ /* 0x0009ec000c10153c */
[----:B------:R-:W1:Y:S01]  /*19680*/  LDC R18, c[0x0][0x278] ;  /* 0x00009e00ff127b82 */ /* 0x000e620000000800 */
[----:B------:R-:W-:Y:S01]  /*19690*/  LEA.HI.X.SX32 R177, R173, R15, 0x1, P6 ;  /* 0x0000000fadb17211 */ /* 0x000fe200030f0eff */
[----:B------:R3:W-:Y:S01]  /*196a0*/  STG.E.U16 desc[UR60][R124.64], R126 ;  /* 0x0000007e7c007986 */ /* 0x0007e2000c10153c */
[----:B------:R-:W-:Y:S01]  /*196b0*/  PRMT R34, R126, 0x7632, R34 ;  /* 0x000076327e227816 */ /* 0x000fe20000000022 */
[----:B--2---:R-:W-:-:S04]  /*196c0*/  IMAD R173, R20, 0x8e, RZ ;  /* 0x0000008e14ad7824 */ /* 0x004fc800078e02ff */
[----:B------:R-:W2:Y:S01]  /*196d0*/  LDC R24, c[0x0][0x278] ;  /* 0x00009e00ff187b82 */ /* 0x000ea20000000800 */
[----:B----4-:R-:W-:Y:S01]  /*196e0*/  IADD3 R2, P5, R169, R14, RZ ;  /* 0x0000000ea9027210 */ /* 0x010fe20007fbe0ff */
[----:B---3--:R-:W-:-:S06]  /*196f0*/  IMAD R171, R22, 0x92, RZ ;  /* 0x0000009216ab7824 */ /* 0x008fcc00078e02ff */
[----:B------:R-:W3:Y:S01]  /*19700*/  LDC R32, c[0x0][0x278] ;  /* 0x00009e00ff207b82 */ /* 0x000ee20000000800 */
[----:B------:R-:W-:Y:S01]  /*19710*/  IMAD R125, R26, 0x90, RZ ;  /* 0x000000901a7d7824 */ /* 0x000fe200078e02ff */
[----:B------:R0:W-:Y:S01]  /*19720*/  STG.E.U16 desc[UR60][R176.64], R34 ;  /* 0x00000022b0007986 */ /* 0x0001e2000c10153c */
[----:B------:R-:W-:Y:S01]  /*19730*/  IMAD R179, R179, 0x47, RZ ;  /* 0x00000047b3b37824 */ /* 0x000fe200078e02ff */
[-C--:B------:R-:W-:Y:S02]  /*19740*/  IADD3 R178, P3, R173, R14.reuse, RZ ;  /* 0x0000000eadb27210 */ /* 0x080fe40007f7e0ff */
[----:B------:R-:W-:Y:S02]  /*19750*/  LEA.HI.X.SX32 R3, R3, R15, 0x1, P5 ;  /* 0x0000000f03037211 */ /* 0x000fe400028f0eff */
[----:B------:R-:W4:Y:S01]  /*19760*/  LDC R20, c[0x0][0x278] ;  /* 0x00009e00ff147b82 */ /* 0x000f220000000800 */
[-C--:B------:R-:W-:Y:S02]  /*19770*/  IADD3 R174, P5, R125, R14.reuse, RZ ;  /* 0x0000000e7dae7210 */ /* 0x080fe40007fbe0ff */
[----:B------:R-:W-:Y:S01]  /*19780*/  IADD3 R180, P6, R171, R14, RZ ;  /* 0x0000000eabb47210 */ /* 0x000fe20007fde0ff */
[----:B0-----:R-:W-:-:S04]  /*19790*/  IMAD R177, R4, 0x49, RZ ;  /* 0x0000004904b17824 */ /* 0x001fc800078e02ff */
[----:B------:R-:W0:Y:S01]  /*197a0*/  LDC R22, c[0x0][0x278] ;  /* 0x00009e00ff167b82 */ /* 0x000e220000000800 */
[-C--:B------:R-:W-:Y:S01]  /*197b0*/  LEA.HI.X.SX32 R179, R179, R15.reuse, 0x1, P3 ;  /* 0x0000000fb3b37211 */ /* 0x080fe200018f0eff */
[----:B------:R5:W-:Y:S01]  /*197c0*/  STG.E.U16 desc[UR60][R2.64], R127 ;  /* 0x0000007f02007986 */ /* 0x000be2000c10153c */
[----:B------:R-:W-:Y:S02]  /*197d0*/  PRMT R4, R127, 0x7632, R4 ;  /* 0x000076327f047816 */ /* 0x000fe40000000004 */
[-C--:B------:R-:W-:Y:S02]  /*197e0*/  LEA.HI.X.SX32 R175, R175, R15.reuse, 0x1, P5 ;  /* 0x0000000fafaf7211 */ /* 0x080fe400028f0eff */
[----:B------:R-:W-:Y:S01]  /*197f0*/  LEA.HI.X.SX32 R181, R177, R15, 0x1, P6 ;  /* 0x0000000fb1b57211 */ /* 0x000fe200030f0eff */
[----:B------:R1:W-:Y:S01]  /*19800*/  STG.E.U16 desc[UR60][R178.64], R4 ;  /* 0x00000004b2007986 */ /* 0x0003e2000c10153c */
[----:B------:R-:W0:Y:S01]  /*19810*/  LDC R26, c[0x0][0x278] ;  /* 0x00009e00ff1a7b82 */ /* 0x000e220000000800 */
[----:B-----5:R-:W-:Y:S01]  /*19820*/  PRMT R3, R116, 0x7632, R3 ;  /* 0x0000763274037816 */ /* 0x020fe20000000003 */
[----:B------:R-:W-:Y:S01]  /*19830*/  IMAD R127, R16, 0x94, RZ ;  /* 0x00000094107f7824 */ /* 0x000fe200078e02ff */
[----:B------:R-:W-:Y:S05]  /*19840*/  STG.E.U16 desc[UR60][R174.64], R116 ;  /* 0x00000074ae007986 */ /* 0x000fea000c10153c */
[----:B------:R-:W5:Y:S01]  /*19850*/  LDC R16, c[0x0][0x278] ;  /* 0x00009e00ff107b82 */ /* 0x000f620000000800 */
[----:B------:R3:W-:Y:S01]  /*19860*/  STG.E.U16 desc[UR60][R180.64], R3 ;  /* 0x00000003b4007986 */ /* 0x0007e2000c10153c */
[----:B-1----:R-:W-:Y:S01]  /*19870*/  IMAD R179, R10, 0x4b, RZ ;  /* 0x0000004b0ab37824 */ /* 0x002fe200078e02ff */
[----:B------:R-:W-:-:S05]  /*19880*/  IADD3 R10, P5, R127, R14, RZ ;  /* 0x0000000e7f0a7210 */ /* 0x000fca0007fbe0ff */
[----:B------:R-:W1:Y:S01]  /*19890*/  LDC R2, c[0x0][0x278] ;  /* 0x00009e00ff027b82 */ /* 0x000e620000000800 */
[----:B--2---:R-:W-:Y:S01]  /*198a0*/  IMAD R177, R24, 0x96, RZ ;  /* 0x0000009618b17824 */ /* 0x004fe200078e02ff */
[----:B------:R-:W-:Y:S01]  /*198b0*/  LEA.HI.X.SX32 R11, R11, R15, 0x1, P5 ;  /* 0x0000000f0b0b7211 */ /* 0x000fe200028f0eff */
[----:B---3--:R-:W-:-:S05]  /*198c0*/  IMAD R3, R18, 0x98, RZ ;  /* 0x0000009812037824 */ /* 0x008fca00078e02ff */
[----:B------:R-:W2:Y:S01]  /*198d0*/  LDC R4, c[0x0][0x278] ;  /* 0x00009e00ff047b82 */ /* 0x000ea20000000800 */
[----:B------:R-:W-:Y:S01]  /*198e0*/  IMAD R175, R32, 0x9a, RZ ;  /* 0x0000009a20af7824 */ /* 0x000fe200078e02ff */
[-C--:B------:R-:W-:Y:S01]  /*198f0*/  IADD3 R182, P5, R3, R14.reuse, RZ ;  /* 0x0000000e03b67210 */ /* 0x080fe20007fbe0ff */
[----:B------:R3:W-:Y:S01]  /*19900*/  STG.E.U16 desc[UR60][R10.64], R117 ;  /* 0x000000750a007986 */ /* 0x0007e2000c10153c */
[-C--:B------:R-:W-:Y:S02]  /*19910*/  IADD3 R180, P3, R177, R14.reuse, RZ ;  /* 0x0000000eb1b47210 */ /* 0x080fe40007f7e0ff */
[-C--:B------:R-:W-:Y:S02]  /*19920*/  LEA.HI.X.SX32 R183, R13, R15.reuse, 0x1, P5 ;  /* 0x0000000f0db77211 */ /* 0x080fe400028f0eff */
[----:B------:R-:W2:Y:S01]  /*19930*/  LDC R18, c[0x0][0x278] ;  /* 0x00009e00ff127b82 */ /* 0x000ea20000000800 */
[----:B------:R-:W-:Y:S01]  /*19940*/  IADD3 R184, P6, R175, R14, RZ ;  /* 0x0000000eafb87210 */ /* 0x000fe20007fde0ff */
[----:B----4-:R-:W-:Y:S01]  /*19950*/  IMAD R13, R20, 0x9c, RZ ;  /* 0x0000009c140d7824 */ /* 0x010fe200078e02ff */
[----:B------:R-:W-:Y:S01]  /*19960*/  LEA.HI.X.SX32 R181, R179, R15, 0x1, P3 ;  /* 0x0000000fb3b57211 */ /* 0x000fe200018f0eff */
[----:B0-----:R-:W-:-:S04]  /*19970*/  IMAD R179, R22, 0x9e, RZ ;  /* 0x0000009e16b37824 */ /* 0x001fc800078e02ff */
[----:B---3--:R-:W0:Y:S01]  /*19980*/  LDC R10, c[0x0][0x278] ;  /* 0x00009e00ff0a7b82 */ /* 0x008e220000000800 */
[----:B------:R-:W-:Y:S02]  /*19990*/  PRMT R11, R117, 0x7632, R11 ;  /* 0x00007632750b7816 */ /* 0x000fe4000000000b */
[-C--:B------:R-:W-:Y:S02]  /*199a0*/  LEA.HI.X.SX32 R185, R185, R15.reuse, 0x1, P6 ;  /* 0x0000000fb9b97211 */ /* 0x080fe400030f0eff */
[----:B------:R-:W-:Y:S02]  /*199b0*/  PRMT R24, R118, 0x7632, R24 ;  /* 0x0000763276187816 */ /* 0x000fe40000000018 */
[----:B------:R-:W-:Y:S01]  /*199c0*/  IADD3 R22, P5, R13, R14, RZ ;  /* 0x0000000e0d167210 */ /* 0x000fe20007fbe0ff */
[----:B------:R-:W3:Y:S01]  /*199d0*/  LDC R20, c[0x0][0x278] ;  /* 0x00009e00ff147b82 */ /* 0x000ee20000000800 */
[----:B------:R4:W-:Y:S02]  /*199e0*/  STG.E.U16 desc[UR60][R180.64], R11 ;  /* 0x0000000bb4007986 */ /* 0x0009e4000c10153c */
[----:B------:R-:W-:-:S02]  /*199f0*/  LEA.HI.X.SX32 R23, R23, R15, 0x1, P5 ;  /* 0x0000000f17177211 */ /* 0x000fc400028f0eff */
[----:B------:R-:W-:Y:S01]  /*19a00*/  STG.E.U16 desc[UR60][R182.64], R118 ;  /* 0x00000076b6007986 */ /* 0x000fe2000c10153c */
[----:B-----5:R-:W-:Y:S01]  /*19a10*/  IMAD R117, R16, 0xa2, RZ ;  /* 0x000000a210757824 */ /* 0x020fe200078e02ff */
[----:B------:R-:W-:Y:S01]  /*19a20*/  PRMT R100, R121, 0x7632, R100 ;  /* 0x0000763279647816 */ /* 0x000fe20000000064 */
[----:B------:R-:W5:Y:S01]  /*19a30*/  LDC R34, c[0x0][0x278] ;  /* 0x00009e00ff227b82 */ /* 0x000f620000000800 */
[----:B------:R1:W-:Y:S01]  /*19a40*/  STG.E.U16 desc[UR60][R184.64], R24 ;  /* 0x00000018b8007986 */ /* 0x0003e2000c10153c */
[----:B----4-:R-:W-:Y:S01]  /*19a50*/  IADD3 R180, P3, R179, R14, RZ ;  /* 0x0000000eb3b47210 */ /* 0x010fe20007f7e0ff */
[----:B------:R-:W-:Y:S01]  /*19a60*/  IMAD R11, R26, 0xa0, RZ ;  /* 0x000000a01a0b7824 */ /* 0x000fe200078e02ff */
[----:B------:R-:W-:Y:S01]  /*19a70*/  PRMT R16, R119, 0x7632, R16 ;  /* 0x0000763277107816 */ /* 0x000fe20000000010 */
[----:B------:R-:W-:Y:S01]  /*19a80*/  STG.E.U16 desc[UR60][R22.64], R119 ;  /* 0x0000007716007986 */ /* 0x000fe2000c10153c */
[----:B------:R-:W-:Y:S02]  /*19a90*/  LEA.HI.X.SX32 R181, R187, R15, 0x1, P3 ;  /* 0x0000000fbbb57211 */ /* 0x000fe400018f0eff */
[----:B------:R-:W4:Y:S01]  /*19aa0*/  LDC R26, c[0x0][0x278] ;  /* 0x00009e00ff1a7b82 */ /* 0x000f220000000800 */
[----:B-1----:R-:W-:-:S07]  /*19ab0*/  IMAD R185, R2, 0x51, RZ ;  /* 0x0000005102b97824 */ /* 0x002fce00078e02ff */
[----:B------:R-:W1:Y:S01]  /*19ac0*/  LDC R24, c[0x0][0x278] ;  /* 0x00009e00ff187b82 */ /* 0x000e620000000800 */
[----:B------:R2:W-:Y:S01]  /*19ad0*/  STG.E.U16 desc[UR60][R180.64], R16 ;  /* 0x00000010b4007986 */ /* 0x0005e2000c10153c */
[----:B------:R-:W-:-:S06]  /*19ae0*/  IADD3 R182, P5, R11, R14, RZ ;  /* 0x0000000e0bb67210 */ /* 0x000fcc0007fbe0ff */
[----:B------:R-:W5:Y:S01]  /*19af0*/  LDC R2, c[0x0][0x278] ;  /* 0x00009e00ff027b82 */ /* 0x000f620000000800 */
[----:B------:R-:W-:Y:S01]  /*19b00*/  LEA.HI.X.SX32 R183, R25, R15, 0x1, P5 ;  /* 0x0000000f19b77211 */ /* 0x000fe200028f0eff */
[----:B--2---:R-:W-:-:S06]  /*19b10*/  IMAD R181, R4, 0x53, RZ ;  /* 0x0000005304b57824 */ /* 0x004fcc00078e02ff */
[----:B------:R-:W2:Y:S01]  /*19b20*/  LDC R22, c[0x0][0x278] ;  /* 0x00009e00ff167b82 */ /* 0x000ea20000000800 */
[----:B------:R-:W-:Y:S01]  /*19b30*/  IMAD R25, R18, 0xa4, RZ ;  /* 0x000000a412197824 */ /* 0x000fe200078e02ff */
[----:B------:R-:W-:Y:S01]  /*19b40*/  IADD3 R184, P6, R117, R14, RZ ;  /* 0x0000000e75b87210 */ /* 0x000fe20007fde0ff */
[----:B0-----:R-:W-:-:S05]  /*19b50*/  IMAD R119, R10, 0xa6, RZ ;  /* 0x000000a60a777824 */ /* 0x001fca00078e02ff */
[----:B------:R-:W0:Y:S01]  /*19b60*/  LDC R4, c[0x0][0x278] ;  /* 0x00009e00ff047b82 */ /* 0x000e220000000800 */
[----:B------:R4:W-:Y:S01]  /*19b70*/  STG.E.U16 desc[UR60][R182.64], R120 ;  /* 0x00000078b6007986 */ /* 0x0009e2000c10153c */
[----:B---3--:R-:W-:Y:S01]  /*19b80*/  IMAD R23, R20, 0xa8, RZ ;  /* 0x000000a814177824 */ /* 0x008fe200078e02ff */
[-C--:B------:R-:W-:Y:S02]  /*19b90*/  IADD3 R186, P3, R25, R14.reuse, RZ ;  /* 0x0000000e19ba7210 */ /* 0x080fe40007f7e0ff */
[-C--:B------:R-:W-:Y:S02]  /*19ba0*/  LEA.HI.X.SX32 R185, R185, R15.reuse, 0x1, P6 ;  /* 0x0000000fb9b97211 */ /* 0x080fe400030f0eff */
[----:B------:R-:W-:Y:S01]  /*19bb0*/  PRMT R32, R120, 0x7632, R32 ;  /* 0x0000763278207816 */ /* 0x000fe20000000020 */
[----:B------:R-:W3:Y:S01]  /*19bc0*/  LDC R20, c[0x0][0x278] ;  /* 0x00009e00ff147b82 */ /* 0x000ee20000000800 */
[-C--:B------:R-:W-:Y:S02]  /*19bd0*/  LEA.HI.X.SX32 R187, R19, R15.reuse, 0x1, P3 ;  /* 0x0000000f13bb7211 */ /* 0x080fe400018f0eff */
[-C--:B----4-:R-:W-:Y:S01]  /*19be0*/  IADD3 R182, P5, R119, R14.reuse, RZ ;  /* 0x0000000e77b67210 */ /* 0x090fe20007fbe0ff */
[----:B------:R5:W-:Y:S04]  /*19bf0*/  STG.E.U16 desc[UR60][R184.64], R32 ;  /* 0x00000020b8007986 */ /* 0x000be8000c10153c */
[----:B------:R-:W4:Y:S01]  /*19c00*/  LDC R10, c[0x0][0x278] ;  /* 0x00009e00ff0a7b82 */ /* 0x000f220000000800 */
[----:B------:R-:W-:Y:S01]  /*19c10*/  LEA.HI.X.SX32 R183, R181, R15, 0x1, P5 ;  /* 0x0000000fb5b77211 */ /* 0x000fe200028f0eff */
[----:B-1----:R-:W-:Y:S01]  /*19c20*/  IMAD R181, R24, 0xaa, RZ ;  /* 0x000000aa18b57824 */ /* 0x002fe200078e02ff */
[----:B------:R2:W-:Y:S01]  /*19c30*/  STG.E.U16 desc[UR60][R186.64], R121 ;  /* 0x00000079ba007986 */ /* 0x0005e2000c10153c */
[----:B------:R-:W-:Y:S01]  /*19c40*/  IMAD R19, R26, 0xac, RZ ;  /* 0x000000ac1a137824 */ /* 0x000fe200078e02ff */
[----:B------:R-:W-:-:S02]  /*19c50*/  IADD3 R16, P6, R23, R14, RZ ;  /* 0x0000000e17107210 */ /* 0x000fc40007fde0ff */
[----:B------:R1:W-:Y:S01]  /*19c60*/  STG.E.U16 desc[UR60][R182.64], R100 ;  /* 0x00000064b6007986 */ /* 0x0003e2000c10153c */
[----:B------:R-:W4:Y:S01]  /*19c70*/  LDC R18, c[0x0][0x278] ;  /* 0x00009e00ff127b82 */ /* 0x000f220000000800 */
[----:B-----5:R-:W-:-:S07]  /*19c80*/  IMAD R185, R2, 0x55, RZ ;  /* 0x0000005502b97824 */ /* 0x020fce00078e02ff */
[----:B------:R-:W5:Y:S01]  /*19c90*/  LDC R32, c[0x0][0x278] ;  /* 0x00009e00ff207b82 */ /* 0x000f620000000800 */
[----:B--2---:R-:W-:Y:S01]  /*19ca0*/  IMAD R121, R22, 0xae, RZ ;  /* 0x000000ae16797824 */ /* 0x004fe200078e02ff */
[----:B-1----:R-:W-:Y:S01]  /*19cb0*/  IADD3 R182, P5, R181, R14, RZ ;  /* 0x0000000eb5b67210 */ /* 0x002fe20007fbe0ff */
[----:B0-----:R-:W-:-:S05]  /*19cc0*/  IMAD R187, R4, 0x57, RZ ;  /* 0x0000005704bb7824 */ /* 0x001fca00078e02ff */
[----:B------:R-:W0:Y:S01]  /*19cd0*/  LDC R24, c[0x0][0x278] ;  /* 0x00009e00ff187b82 */ /* 0x000e220000000800 */
[-C--:B------:R-:W-:Y:S02]  /*19ce0*/  IADD3 R184, P3, R19, R14.reuse, RZ ;  /* 0x0000000e13b87210 */ /* 0x080fe40007f7e0ff */
[-C--:B------:R-:W-:Y:S02]  /*19cf0*/  LEA.HI.X.SX32 R183, R185, R15.reuse, 0x1, P5 ;  /* 0x0000000fb9b77211 */ /* 0x080fe400028f0eff */
[-C--:B------:R-:W-:Y:S02]  /*19d00*/  LEA.HI.X.SX32 R17, R17, R15.reuse, 0x1, P6 ;  /* 0x0000000f11117211 */ /* 0x080fe400030f0eff */
[----:B------:R-:W-:Y:S01]  /*19d10*/  IADD3 R186, P5, R121, R14, RZ ;  /* 0x0000000e79ba7210 */ /* 0x000fe20007fbe0ff */
[----:B------:R-:W1:Y:S01]  /*19d20*/  LDC R4, c[0x0][0x278] ;  /* 0x00009e00ff047b82 */ /* 0x000e620000000800 */
[----:B------:R-:W-:Y:S02]  /*19d30*/  PRMT R102, R122, 0x7632, R102 ;  /* 0x000076327a667816 */ /* 0x000fe40000000066 */
[-C--:B------:R-:W-:Y:S01]  /*19d40*/  LEA.HI.X.SX32 R185, R35, R15.reuse, 0x1, P3 ;  /* 0x0000000f23b97211 */ /* 0x080fe200018f0eff */
[----:B------:R2:W-:Y:S01]  /*19d50*/  STG.E.U16 desc[UR60][R16.64], R122 ;  /* 0x0000007a10007986 */ /* 0x0005e2000c10153c */
[----:B------:R-:W-:-:S02]  /*19d60*/  LEA.HI.X.SX32 R187, R187, R15, 0x1, P5 ;  /* 0x0000000fbbbb7211 */ /* 0x000fc400028f0eff */
[----:B------:R-:W-:Y:S01]  /*19d70*/  PRMT R2, R123, 0x7632, R2 ;  /* 0x000076327b027816 */ /* 0x000fe20000000002 */
[----:B------:R-:W1:Y:S01]  /*19d80*/  LDC R26, c[0x0][0x278] ;  /* 0x00009e00ff1a7b82 */ /* 0x000e620000000800 */
[----:B------:R5:W-:Y:S04]  /*19d90*/  STG.E.U16 desc[UR60][R182.64], R102 ;  /* 0x00000066b6007986 */ /* 0x000be8000c10153c */
[----:B------:R-:W-:Y:S03]  /*19da0*/  STG.E.U16 desc[UR60][R184.64], R123 ;  /* 0x0000007bb8007986 */ /* 0x000fe6000c10153c */
[----:B--2---:R-:W2:Y:S01]  /*19db0*/  LDC R16, c[0x0][0x278] ;  /* 0x00009e00ff107b82 */ /* 0x004ea20000000800 */
[----:B---3--:R-:W-:Y:S01]  /*19dc0*/  IMAD R17, R20, 0xb0, RZ ;  /* 0x000000b014117824 */ /* 0x008fe200078e02ff */
[----:B------:R3:W-:Y:S06]  /*19dd0*/  STG.E.U16 desc[UR60][R186.64], R2 ;  /* 0x00000002ba007986 */ /* 0x0007ec000c10153c */
[----:B------:R-:W2:Y:S01]  /*19de0*/  LDC R22, c[0x0][0x278] ;  /* 0x00009e00ff167b82 */ /* 0x000ea20000000800 */
[----:B------:R-:W-:Y:S01]  /*19df0*/  IADD3 R188, P6, R17, R14, RZ ;  /* 0x0000000e11bc7210 */ /* 0x000fe20007fde0ff */
[----:B-----5:R-:W-:-:S06]  /*19e00*/  IMAD R183, R32, 0xb2, RZ ;  /* 0x000000b220b77824 */ /* 0x020fcc00078e02ff */
[----:B---3--:R-:W3:Y:S01]  /*19e10*/  LDC R2, c[0x0][0x278] ;  /* 0x00009e00ff027b82 */ /* 0x008ee20000000800 */
[----:B----4-:R-:W-:Y:S01]  /*19e20*/  IMAD R123, R10, 0x59, RZ ;  /* 0x000000590a7b7824 */ /* 0x010fe200078e02ff */
[----:B------:R-:W-:Y:S01]  /*19e30*/  LEA.HI.X.SX32 R189, R101, R15, 0x1, P6 ;  /* 0x0000000f65bd7211 */ /* 0x000fe200030f0eff */
[----:B------:R-:W-:Y:S01]  /*19e40*/  IMAD R35, R34, 0xb4, RZ ;  /* 0x000000b422237824 */ /* 0x000fe200078e02ff */
[----:B------:R-:W-:Y:S01]  /*19e50*/  IADD3 R122, P3, R183, R14, RZ ;  /* 0x0000000eb77a7210 */ /* 0x000fe20007f7e0ff */
[----:B0-----:R-:W-:-:S03]  /*19e60*/  IMAD R101, R24, 0xb6, RZ ;  /* 0x000000b618657824 */ /* 0x001fc600078e02ff */
[----:B------:R-:W0:Y:S01]  /*19e70*/  LDC R10, c[0x0][0x278] ;  /* 0x00009e00ff0a7b82 */ /* 0x000e220000000800 */
[----:B------:R-:W-:Y:S01]  /*19e80*/  IMAD R185, R18, 0x5b, RZ ;  /* 0x0000005b12b97824 */ /* 0x000fe200078e02ff */
[----:B------:R4:W-:Y:S01]  /*19e90*/  STG.E.U16 desc[UR60][R188.64], R128 ;  /* 0x00000080bc007986 */ /* 0x0009e2000c10153c */
[----:B------:R-:W-:-:S05]  /*19ea0*/  IADD3 R20, P5, R35, R14, RZ ;  /* 0x0000000e23147210 */ /* 0x000fca0007fbe0ff */
[----:B------:R-:W5:Y:S01]  /*19eb0*/  LDC R18, c[0x0][0x278] ;  /* 0x00009e00ff127b82 */ /* 0x000f620000000800 */
[----:B------:R-:W-:-:S07]  /*19ec0*/  LEA.HI.X.SX32 R123, R123, R15, 0x1, P3 ;  /* 0x0000000f7b7b7211 */ /* 0x000fce00018f0eff */
[----:B------:R-:W5:Y:S01]  /*19ed0*/  LDC R24, c[0x0][0x278] ;  /* 0x00009e00ff187b82 */ /* 0x000f620000000800 */
[----:B----4-:R-:W-:Y:S02]  /*19ee0*/  IADD3 R188, P6, R101, R14, RZ ;  /* 0x0000000e65bc7210 */ /* 0x010fe40007fde0ff */
[----:B------:R-:W-:Y:S02]  /*19ef0*/  PRMT R128, R128, 0x7632, R128 ;  /* 0x0000763280807816 */ /* 0x000fe40000000080 */
[-C--:B------:R-:W-:Y:S01]  /*19f00*/  LEA.HI.X.SX32 R21, R21, R15.reuse, 0x1, P5 ;  /* 0x0000000f15157211 */ /* 0x080fe200028f0eff */
[----:B-1----:R-:W-:Y:S01]  /*19f10*/  IMAD R187, R4, 0xb8, RZ ;  /* 0x000000b804bb7824 */ /* 0x002fe200078e02ff */
[----:B------:R-:W-:Y:S01]  /*19f20*/  LEA.HI.X.SX32 R189, R185, R15, 0x1, P6 ;  /* 0x0000000fb9bd7211 */ /* 0x000fe200030f0eff */
[----:B------:R1:W-:Y:S01]  /*19f30*/  STG.E.U16 desc[UR60][R122.64], R128 ;  /* 0x000000807a007986 */ /* 0x0003e2000c10153c */
[----:B------:R-:W-:Y:S01]  /*19f40*/  PRMT R32, R129, 0x7632, R32 ;  /* 0x0000763281207816 */ /* 0x000fe20000000020 */
[----:B--2---:R-:W-:Y:S01]  /*19f50*/  IMAD R185, R16, 0xba, RZ ;  /* 0x000000ba10b97824 */ /* 0x004fe200078e02ff */
[----:B------:R-:W2:Y:S01]  /*19f60*/  LDC R4, c[0x0][0x278] ;  /* 0x00009e00ff047b82 */ /* 0x000ea20000000800 */
[----:B------:R4:W-:Y:S01]  /*19f70*/  STG.E.U16 desc[UR60][R20.64], R129 ;  /* 0x0000008114007986 */ /* 0x0009e2000c10153c */
[----:B------:R-:W-:-:S03]  /*19f80*/  IMAD R191, R191, 0x5d, RZ ;  /* 0x0000005dbfbf7824 */ /* 0x000fc600078e02ff */
[----:B------:R3:W-:Y:S03]  /*19f90*/  STG.E.U16 desc[UR60][R188.64], R32 ;  /* 0x00000020bc007986 */ /* 0x0007e6000c10153c */
[----:B------:R-:W2:Y:S01]  /*19fa0*/  LDC R34, c[0x0][0x278] ;  /* 0x00009e00ff227b82 */ /* 0x000ea20000000800 */
[----:B-1----:R-:W-:Y:S01]  /*19fb0*/  IMAD R123, R26, 0xbe, RZ ;  /* 0x000000be1a7b7824 */ /* 0x002fe200078e02ff */
[-C--:B------:R-:W-:Y:S02]  /*19fc0*/  IADD3 R128, P5, R187, R14.reuse, RZ ;  /* 0x0000000ebb807210 */ /* 0x080fe40007fbe0ff */
[-C--:B------:R-:W-:Y:S01]  /*19fd0*/  IADD3 R142, P3, R185, R14.reuse, RZ ;  /* 0x0000000eb98e7210 */ /* 0x080fe20007f7e0ff */
[----:B----4-:R-:W-:Y:S01]  /*19fe0*/  IMAD R21, R22, 0xbc, RZ ;  /* 0x000000bc16157824 */ /* 0x010fe200078e02ff */
[----:B------:R-:W-:Y:S02]  /*19ff0*/  IADD3 R192, P6, R123, R14, RZ ;  /* 0x0000000e7bc07210 */ /* 0x000fe40007fde0ff */
[----:B------:R-:W1:Y:S01]  /*1a000*/  LDC R20, c[0x0][0x278] ;  /* 0x00009e00ff147b82 */ /* 0x000e620000000800 */
[----:B---3--:R-:W-:Y:S01]  /*1a010*/  IMAD R189, R2, 0x5f, RZ ;  /* 0x0000005f02bd7824 */ /* 0x008fe200078e02ff */
[----:B------:R-:W-:-:S02]  /*1a020*/  LEA.HI.X.SX32 R129, R143, R15, 0x1, P5 ;  /* 0x0000000f8f817211 */ /* 0x000fc400028f0eff */
[----:B------:R-:W-:-:S04]  /*1a030*/  IADD3 R190, P5, R21, R14, RZ ;  /* 0x0000000e15be7210 */ /* 0x000fc80007fbe0ff */
[----:B------:R-:W3:Y:S01]  /*1a040*/  LDC R2, c[0x0][0x278] ;  /* 0x00009e00ff027b82 */ /* 0x000ee20000000800 */
[-C--:B------:R-:W-:Y:S02]  /*1a050*/  LEA.HI.X.SX32 R143, R191, R15.reuse, 0x1, P3 ;  /* 0x0000000fbf8f7211 */ /* 0x080fe400018f0eff */
[----:B------:R-:W-:Y:S02]  /*1a060*/  PRMT R22, R130, 0x7632, R22 ;  /* 0x0000763282167816 */ /* 0x000fe40000000016 */
[-C--:B------:R-:W-:Y:S01]  /*1a070*/  LEA.HI.X.SX32 R193, R189, R15.reuse, 0x1, P6 ;  /* 0x0000000fbdc17211 */ /* 0x080fe200030f0eff */
[----:B0-----:R-:W-:Y:S01]  /*1a080*/  IMAD R189, R10, 0xc0, RZ ;  /* 0x000000c00abd7824 */ /* 0x001fe200078e02ff */
[----:B------:R-:W-:Y:S01]  /*1a090*/  STG.E.U16 desc[UR60][R128.64], R130 ;  /* 0x0000008280007986 */ /* 0x000fe2000c10153c */
[----:B------:R-:W-:Y:S01]  /*1a0a0*/  LEA.HI.X.SX32 R191, R141, R15, 0x1, P5 ;  /* 0x0000000f8dbf7211 */ /* 0x000fe200028f0eff */
[----:B------:R-:W0:Y:S01]  /*1a0b0*/  LDC R16, c[0x0][0x278] ;  /* 0x00009e00ff107b82 */ /* 0x000e220000000800 */
[----:B------:R-:W-:Y:S01]  /*1a0c0*/  PRMT R26, R131, 0x7632, R26 ;  /* 0x00007632831a7816 */ /* 0x000fe2000000001a */
[----:B------:R4:W-:Y:S01]  /*1a0d0*/  STG.E.U16 desc[UR60][R142.64], R22 ;  /* 0x000000168e007986 */ /* 0x0009e2000c10153c */
[----:B-----5:R-:W-:Y:S01]  /*1a0e0*/  IMAD R141, R18, 0xc2, RZ ;  /* 0x000000c2128d7824 */ /* 0x020fe200078e02ff */
[----:B------:R-:W-:-:S04]  /*1a0f0*/  IADD3 R32, P5, R189, R14, RZ ;  /* 0x0000000ebd207210 */ /* 0x000fc80007fbe0ff */
[----:B------:R-:W5:Y:S01]  /*1a100*/  LDC R10, c[0x0][0x278] ;  /* 0x00009e00ff0a7b82 */ /* 0x000f620000000800 */
[----:B------:R2:W-:Y:S01]  /*1a110*/  STG.E.U16 desc[UR60][R190.64], R131 ;  /* 0x00000083be007986 */ /* 0x0005e2000c10153c */
[----:B------:R-:W-:Y:S01]  /*1a120*/  LEA.HI.X.SX32 R33, R33, R15, 0x1, P5 ;  /* 0x0000000f21217211 */ /* 0x000fe200028f0eff */
[----:B----4-:R-:W-:Y:S02]  /*1a130*/  IMAD R143, R24, 0xc4, RZ ;  /* 0x000000c4188f7824 */ /* 0x010fe400078e02ff */
[----:B------:R4:W-:Y:S03]  /*1a140*/  STG.E.U16 desc[UR60][R192.64], R26 ;  /* 0x0000001ac0007986 */ /* 0x0009e6000c10153c */
[----:B------:R-:W5:Y:S01]  /*1a150*/  LDC R18, c[0x0][0x278] ;  /* 0x00009e00ff127b82 */ /* 0x000f620000000800 */
[----:B--2---:R-:W-:Y:S01]  /*1a160*/  IADD3 R190, P3, R141, R14, RZ ;  /* 0x0000000e8dbe7210 */ /* 0x004fe20007f7e0ff */
[----:B------:R-:W-:-:S06]  /*1a170*/  IMAD R129, R34, 0xc6, RZ ;  /* 0x000000c622817824 */ /* 0x000fcc00078e02ff */
[----:B------:R-:W2:Y:S01]  /*1a180*/  LDC R22, c[0x0][0x278] ;  /* 0x00009e00ff167b82 */ /* 0x000ea20000000800 */
[-C--:B----4-:R-:W-:Y:S02]  /*1a190*/  IADD3 R192, P5, R143, R14.reuse, RZ ;  /* 0x0000000e8fc07210 */ /* 0x090fe40007fbe0ff */
[-C--:B------:R-:W-:Y:S02]  /*1a1a0*/  LEA.HI.X.SX32 R191, R195, R15.reuse, 0x1, P3 ;  /* 0x0000000fc3bf7211 */ /* 0x080fe400018f0eff */
[----:B------:R-:W-:Y:S01]  /*1a1b0*/  PRMT R26, R132, 0x7632, R26 ;  /* 0x00007632841a7816 */ /* 0x000fe2000000001a */
[----:B------:R-:W-:Y:S01]  /*1a1c0*/  IMAD R131, R4, 0x63, RZ ;  /* 0x0000006304837824 */ /* 0x000fe200078e02ff */
[----:B------:R-:W-:Y:S01]  /*1a1d0*/  LEA.HI.X.SX32 R193, R27, R15, 0x1, P5 ;  /* 0x0000000f1bc17211 */ /* 0x000fe200028f0eff */
[----:B------:R0:W-:Y:S01]  /*1a1e0*/  STG.E.U16 desc[UR60][R32.64], R132 ;  /* 0x0000008420007986 */ /* 0x0001e2000c10153c */
[----:B------:R-:W-:Y:S01]  /*1a1f0*/  PRMT R34, R133, 0x7632, R34 ;  /* 0x0000763285227816 */ /* 0x000fe20000000022 */
[----:B------:R-:W4:Y:S02]  /*1a200*/  LDC R4, c[0x0][0x278] ;  /* 0x00009e00ff047b82 */ /* 0x000f240000000800 */
[----:B------:R3:W-:Y:S04]  /*1a210*/  STG.E.U16 desc[UR60][R190.64], R26 ;  /* 0x0000001abe007986 */ /* 0x0007e8000c10153c */
[----:B------:R3:W-:Y:S01]  /*1a220*/  STG.E.U16 desc[UR60][R192.64], R133 ;  /* 0x00000085c0007986 */ /* 0x0007e2000c10153c */
[----:B------:R-:W-:Y:S01]  /*1a230*/  IADD3 R194, P6, R129, R14, RZ ;  /* 0x0000000e81c27210 */ /* 0x000fe20007fde0ff */
[----:B------:R-:W4:Y:S01]  /*1a240*/  LDC R24, c[0x0][0x278] ;  /* 0x00009e00ff187b82 */ /* 0x000f220000000800 */
[----:B-1----:R-:W-:-:S02]  /*1a250*/  IMAD R27, R20, 0xcc, RZ ;  /* 0x000000cc141b7824 */ /* 0x002fc400078e02ff */
[----:B0-----:R-:W-:-:S05]  /*1a260*/  IMAD R33, R16, 0xc8, RZ ;  /* 0x000000c810217824 */ /* 0x001fca00078e02ff */
[----:B---3--:R-:W0:Y:S01]  /*1a270*/  LDC R26, c[0x0][0x278] ;  /* 0x00009e00ff1a7b82 */ /* 0x008e220000000800 */
[----:B------:R-:W-:-:S07]  /*1a280*/  IMAD R133, R2, 0x65, RZ ;  /* 0x0000006502857824 */ /* 0x000fce00078e02ff */
[----:B------:R-:W1:Y:S01]  /*1a290*/  LDC R2, c[0x0][0x278] ;  /* 0x00009e00ff027b82 */ /* 0x000e620000000800 */
[----:B------:R-:W-:Y:S01]  /*1a2a0*/  LEA.HI.X.SX32 R195, R131, R15, 0x1, P6 ;  /* 0x0000000f83c37211 */ /* 0x000fe200030f0eff */
[----:B-----5:R-:W-:-:S06]  /*1a2b0*/  IMAD R131, R10, 0xca, RZ ;  /* 0x000000ca0a837824 */ /* 0x020fcc00078e02ff */
[----:B------:R-:W3:Y:S01]  /*1a2c0*/  LDC R20, c[0x0][0x278] ;  /* 0x00009e00ff147b82 */ /* 0x000ee20000000800 */
[-C--:B------:R-:W-:Y:S01]  /*1a2d0*/  IADD3 R198, P3, R33, R14.reuse, RZ ;  /* 0x0000000e21c67210 */ /* 0x080fe20007f7e0ff */
[----:B------:R-:W-:Y:S01]  /*1a2e0*/  IMAD R191, R18, 0xce, RZ ;  /* 0x000000ce12bf7824 */ /* 0x000fe200078e02ff */
[----:B------:R-:W-:-:S05]  /*1a2f0*/  IADD3 R132, P5, R131, R14, RZ ;  /* 0x0000000e83847210 */ /* 0x000fca0007fbe0ff */
[----:B------:R-:W5:Y:S01]  /*1a300*/  LDC R10, c[0x0][0x278] ;  /* 0x00009e00ff0a7b82 */ /* 0x000f620000000800 */
[----:B------:R-:W-:Y:S01]  /*1a310*/  IADD3 R192, P6, R27, R14, RZ ;  /* 0x0000000e1bc07210 */ /* 0x000fe20007fde0ff */
[----:B------:R4:W-:Y:S01]  /*1a320*/  STG.E.U16 desc[UR60][R194.64], R34 ;  /* 0x00000022c2007986 */ /* 0x0009e2000c10153c */
[-C--:B------:R-:W-:Y:S02]  /*1a330*/  LEA.HI.X.SX32 R199, R145, R15.reuse, 0x1, P3 ;  /* 0x0000000f91c77211 */ /* 0x080fe400018f0eff */
[----:B------:R-:W-:-:S03]  /*1a340*/  LEA.HI.X.SX32 R133, R133, R15, 0x1, P5 ;  /* 0x0000000f85857211 */ /* 0x000fc600028f0eff */
[----:B------:R-:W5:Y:S01]  /*1a350*/  LDC R32, c[0x0][0x278] ;  /* 0x00009e00ff207b82 */ /* 0x000f620000000800 */
[----:B------:R-:W-:Y:S01]  /*1a360*/  LEA.HI.X.SX32 R193, R147, R15, 0x1, P6 ;  /* 0x0000000f93c17211 */ /* 0x000fe200030f0eff */
[----:B--2---:R-:W-:Y:S01]  /*1a370*/  IMAD R145, R22, 0xd0, RZ ;  /* 0x000000d016917824 */ /* 0x004fe200078e02ff */
[----:B----4-:R-:W-:-:S05]  /*1a380*/  PRMT R34, R134, 0x7632, R34 ;  /* 0x0000763286227816 */ /* 0x010fca0000000022 */
[----:B------:R-:W2:Y:S01]  /*1a390*/  LDC R16, c[0x0][0x278] ;  /* 0x00009e00ff107b82 */ /* 0x000ea20000000800 */
[----:B------:R-:W-:Y:S07]  /*1a3a0*/  STG.E.U16 desc[UR60][R198.64], R134 ;  /* 0x00000086c6007986 */ /* 0x000fee000c10153c */
[----:B------:R-:W4:Y:S01]  /*1a3b0*/  LDC R18, c[0x0][0x278] ;  /* 0x00009e00ff127b82 */ /* 0x000f220000000800 */
[----:B------:R-:W-:Y:S01]  /*1a3c0*/  STG.E.U16 desc[UR60][R132.64], R34 ;  /* 0x0000002284007986 */ /* 0x000fe2000c10153c */
[----:B------:R-:W-:Y:S01]  /*1a3d0*/  IMAD R195, R4, 0x67, RZ ;  /* 0x0000006704c37824 */ /* 0x000fe200078e02ff */
[----:B------:R-:W-:-:S02]  /*1a3e0*/  PRMT R100, R135, 0x7632, R100 ;  /* 0x0000763287647816 */ /* 0x000fc40000000064 */
[----:B------:R0:W-:Y:S01]  /*1a3f0*/  STG.E.U16 desc[UR60][R192.64], R135 ;  /* 0x00000087c0007986 */ /* 0x0001e2000c10153c */
[----:B------:R-:W-:Y:S01]  /*1a400*/  IADD3 R194, P5, R191, R14, RZ ;  /* 0x0000000ebfc27210 */ /* 0x000fe20007fbe0ff */
[----:B------:R-:W-:Y:S01]  /*1a410*/  IMAD R147, R24, 0xd2, RZ ;  /* 0x000000d218937824 */ /* 0x000fe200078e02ff */
[----:B------:R-:W2:Y:S02]  /*1a420*/  LDC R4, c[0x0][0x278] ;  /* 0x00009e00ff047b82 */ /* 0x000ea40000000800 */
[----:B------:R-:W-:-:S06]  /*1a430*/  LEA.HI.X.SX32 R195, R195, R15, 0x1, P5 ;  /* 0x0000000fc3c37211 */ /* 0x000fcc00028f0eff */
[----:B------:R-:W2:Y:S01]  /*1a440*/  LDC R22, c[0x0][0x278] ;  /* 0x00009e00ff167b82 */ /* 0x000ea20000000800 */
[----:B0-----:R-:W-:Y:S01]  /*1a450*/  IADD3 R192, P3, R145, R14, RZ ;  /* 0x0000000e91c07210 */ /* 0x001fe20007f7e0ff */
[----:B-1----:R-:W-:Y:S02]  /*1a460*/  IMAD R135, R2, 0x69, RZ ;  /* 0x0000006902877824 */ /* 0x002fe400078e02ff */
[----:B---3--:R-:W-:Y:S01]  /*1a470*/  IMAD R133, R20, 0xd4, RZ ;  /* 0x000000d414857824 */ /* 0x008fe200078e02ff */
[----:B------:R-:W-:-:S03]  /*1a480*/  LEA.HI.X.SX32 R193, R103, R15, 0x1, P3 ;  /* 0x0000000f67c17211 */ /* 0x000fc600018f0eff */
[----:B------:R-:W0:Y:S01]  /*1a490*/  LDC R2, c[0x0][0x278] ;  /* 0x00009e00ff027b82 */ /* 0x000e220000000800 */
[-C--:B------:R-:W-:Y:S01]  /*1a4a0*/  IADD3 R198, P5, R147, R14.reuse, RZ ;  /* 0x0000000e93c67210 */ /* 0x080fe20007fbe0ff */
[----:B------:R-:W-:Y:S01]  /*1a4b0*/  STG.E.U16 desc[UR60][R194.64], R100 ;  /* 0x00000064c2007986 */ /* 0x000fe2000c10153c */
[----:B------:R-:W-:-:S03]  /*1a4c0*/  IADD3 R200, P6, R133, R14, RZ ;  /* 0x0000000e85c87210 */ /* 0x000fc60007fde0ff */
[----:B------:R1:W-:Y:S02]  /*1a4d0*/  STG.E.U16 desc[UR60][R192.64], R136 ;  /* 0x00000088c0007986 */ /* 0x0003e4000c10153c */
[----:B------:R-:W3:Y:S01]  /*1a4e0*/  LDC R20, c[0x0][0x278] ;  /* 0x00009e00ff147b82 */ /* 0x000ee20000000800 */
[-C--:B------:R-:W-:Y:S01]  /*1a4f0*/  LEA.HI.X.SX32 R199, R135, R15.reuse, 0x1, P5 ;  /* 0x0000000f87c77211 */ /* 0x080fe200028f0eff */
[----:B------:R-:W-:Y:S01]  /*1a500*/  IMAD R135, R26, 0xd6, RZ ;  /* 0x000000d61a877824 */ /* 0x000fe200078e02ff */
[----:B------:R-:W-:Y:S01]  /*1a510*/  PRMT R24, R136, 0x7632, R24 ;  /* 0x0000763288187816 */ /* 0x000fe20000000018 */
[----:B-----5:R-:W-:Y:S01]  /*1a520*/  IMAD R103, R32, 0xd8, RZ ;  /* 0x000000d820677824 */ /* 0x020fe200078e02ff */
[----:B------:R-:W-:Y:S01]  /*1a530*/  LEA.HI.X.SX32 R201, R105, R15, 0x1, P6 ;  /* 0x0000000f69c97211 */ /* 0x000fe200030f0eff */
[----:B-1----:R-:W-:Y:S02]  /*1a540*/  IMAD R193, R10, 0x6b, RZ ;  /* 0x0000006b0ac17824 */ /* 0x002fe400078e02ff */
[----:B------:R-:W1:Y:S01]  /*1a550*/  LDC R10, c[0x0][0x278] ;  /* 0x00009e00ff0a7b82 */ /* 0x000e620000000800 */
[----:B----4-:R-:W-:-:S02]  /*1a560*/  IMAD R105, R18, 0xda, RZ ;  /* 0x000000da12697824 */ /* 0x010fc400078e02ff */
[----:B--2---:R-:W-:Y:S01]  /*1a570*/  IMAD R195, R16, 0x6d, RZ ;  /* 0x0000006d10c37824 */ /* 0x004fe200078e02ff */
[-C--:B------:R-:W-:Y:S01]  /*1a580*/  IADD3 R192, P3, R135, R14.reuse, RZ ;  /* 0x0000000e87c07210 */ /* 0x080fe20007f7e0ff */
[----:B------:R2:W-:Y:S03]  /*1a590*/  STG.E.U16 desc[UR60][R198.64], R24 ;  /* 0x00000018c6007986 */ /* 0x0005e6000c10153c */
[----:B------:R-:W4:Y:S01]  /*1a5a0*/  LDC R16, c[0x0][0x278] ;  /* 0x00009e00ff107b82 */ /* 0x000f220000000800 */
[----:B------:R-:W-:Y:S02]  /*1a5b0*/  IADD3 R152, P5, R103, R14, RZ ;  /* 0x0000000e67987210 */ /* 0x000fe40007fbe0ff */
[----:B------:R-:W-:Y:S02]  /*1a5c0*/  LEA.HI.X.SX32 R193, R193, R15, 0x1, P3 ;  /* 0x0000000fc1c17211 */ /* 0x000fe400018f0eff */
[----:B------:R-:W-:-:S03]  /*1a5d0*/  PRMT R26, R137, 0x7632, R26 ;  /* 0x00007632891a7816 */ /* 0x000fc6000000001a */
[----:B------:R-:W5:Y:S01]  /*1a5e0*/  LDC R18, c[0x0][0x278] ;  /* 0x00009e00ff127b82 */ /* 0x000f620000000800 */
[----:B--2---:R-:W-:Y:S01]  /*1a5f0*/  IADD3 R198, P6, R105, R14, RZ ;  /* 0x0000000e69c67210 */ /* 0x004fe20007fde0ff */
[----:B------:R0:W-:Y:S01]  /*1a600*/  STG.E.U16 desc[UR60][R200.64], R137 ;  /* 0x00000089c8007986 */ /* 0x0001e2000c10153c */
[-C--:B------:R-:W-:Y:S02]  /*1a610*/  LEA.HI.X.SX32 R153, R153, R15.reuse, 0x1, P5 ;  /* 0x0000000f99997211 */ /* 0x080fe400028f0eff */
[----:B------:R-:W-:-:S03]  /*1a620*/  LEA.HI.X.SX32 R199, R195, R15, 0x1, P6 ;  /* 0x0000000fc3c77211 */ /* 0x000fc600030f0eff */
[----:B------:R-:W2:Y:S01]  /*1a630*/  LDC R24, c[0x0][0x278] ;  /* 0x00009e00ff187b82 */ /* 0x000ea20000000800 */
[----:B------:R-:W-:Y:S01]  /*1a640*/  PRMT R32, R138, 0x7632, R32 ;  /* 0x000076328a207816 */ /* 0x000fe20000000020 */
[----:B------:R-:W-:Y:S01]  /*1a650*/  IMAD R195, R4, 0xde, RZ ;  /* 0x000000de04c37824 */ /* 0x000fe200078e02ff */
[----:B------:R3:W-:Y:S01]  /*1a660*/  STG.E.U16 desc[UR60][R192.64], R26 ;  /* 0x0000001ac0007986 */ /* 0x0007e2000c10153c */
[----:B0-----:R-:W-:-:S04]  /*1a670*/  IMAD R137, R2, 0xdc, RZ ;  /* 0x000000dc02897824 */ /* 0x001fc800078e02ff */
[----:B------:R-:W0:Y:S01]  /*1a680*/  LDC R2, c[0x0][0x278] ;  /* 0x00009e00ff027b82 */ /* 0x000e220000000800 */
[----:B------:R1:W-:Y:S01]  /*1a690*/  STG.E.U16 desc[UR60][R152.64], R138 ;  /* 0x0000008a98007986 */ /* 0x0003e2000c10153c */
[----:B------:R-:W-:-:S03]  /*1a6a0*/  IADD3 R108, P5, R137, R14, RZ ;  /* 0x0000000e896c7210 */ /* 0x000fc60007fbe0ff */
[----:B------:R4:W-:Y:S01]  /*1a6b0*/  STG.E.U16 desc[UR60][R198.64], R32 ;  /* 0x00000020c6007986 */ /* 0x0009e2000c10153c */
[----:B---3--:R-:W-:Y:S02]  /*1a6c0*/  IMAD R193, R22, 0xe2, RZ ;  /* 0x000000e216c17824 */ /* 0x008fe400078e02ff */
[----:B------:R-:W3:Y:S01]  /*1a6d0*/  LDC R4, c[0x0][0x278] ;  /* 0x00009e00ff047b82 */ /* 0x000ee20000000800 */
[----:B------:R-:W-:Y:S01]  /*1a6e0*/  LEA.HI.X.SX32 R109, R109, R15, 0x1, P5 ;  /* 0x0000000f6d6d7211 */ /* 0x000fe200028f0eff */
[----:B-1----:R-:W-:-:S06]  /*1a6f0*/  IMAD R153, R20, 0xe0, RZ ;  /* 0x000000e014997824 */ /* 0x002fcc00078e02ff */
[----:B------:R-:W1:Y:S01]  /*1a700*/  LDC R22, c[0x0][0x278] ;  /* 0x00009e00ff167b82 */ /* 0x000e620000000800 */
[----:B----4-:R-:W-:-:S04]  /*1a710*/  IADD3 R198, P3, R195, R14, RZ ;  /* 0x0000000ec3c67210 */ /* 0x010fc80007f7e0ff */
[----:B------:R-:W-:-:S03]  /*1a720*/  LEA.HI.X.SX32 R199, R197, R15, 0x1, P3 ;  /* 0x0000000fc5c77211 */ /* 0x000fc600018f0eff */
[----:B------:R-:W4:Y:S01]  /*1a730*/  LDC R20, c[0x0][0x278] ;  /* 0x00009e00ff147b82 */ /* 0x000f220000000800 */
[----:B------:R-:W-:Y:S01]  /*1a740*/  IMAD R197, R10, 0xe4, RZ ;  /* 0x000000e40ac57824 */ /* 0x000fe200078e02ff */
[----:B------:R-:W-:Y:S01]  /*1a750*/  IADD3 R200, P5, R153, R14, RZ ;  /* 0x0000000e99c87210 */ /* 0x000fe20007fbe0ff */
[----:B------:R5:W-:Y:S01]  /*1a760*/  STG.E.U16 desc[UR60][R108.64], R139 ;  /* 0x0000008b6c007986 */ /* 0x000be2000c10153c */
[----:B------:R-:W-:-:S04]  /*1a770*/  PRMT R26, R139, 0x7632, R26 ;  /* 0x000076328b1a7816 */ /* 0x000fc8000000001a */
[----:B------:R-:W3:Y:S01]  /*1a780*/  LDC R10, c[0x0][0x278] ;  /* 0x00009e00ff0a7b82 */ /* 0x000ee20000000800 */
[-C--:B------:R-:W-:Y:S02]  /*1a790*/  IADD3 R202, P6, R193, R14.reuse, RZ ;  /* 0x0000000ec1ca7210 */ /* 0x080fe40007fde0ff */
[-C--:B------:R-:W-:Y:S02]  /*1a7a0*/  LEA.HI.X.SX32 R201, R149, R15.reuse, 0x1, P5 ;  /* 0x0000000f95c97211 */ /* 0x080fe400028f0eff */
[-C--:B------:R-:W-:Y:S01]  /*1a7b0*/  IADD3 R106, P5, R197, R14.reuse, RZ ;  /* 0x0000000ec56a7210 */ /* 0x080fe20007fbe0ff */
[----:B-----5:R-:W-:Y:S01]  /*1a7c0*/  IMAD R139, R16, 0xe6, RZ ;  /* 0x000000e6108b7824 */ /* 0x020fe200078e02ff */
[-C--:B------:R-:W-:Y:S01]  /*1a7d0*/  LEA.HI.X.SX32 R203, R203, R15.reuse, 0x1, P6 ;  /* 0x0000000fcbcb7211 */ /* 0x080fe200030f0eff */
[----:B------:R5:W-:Y:S01]  /*1a7e0*/  STG.E.U16 desc[UR60][R198.64], R26 ;  /* 0x0000001ac6007986 */ /* 0x000be2000c10153c */
[----:B------:R-:W-:Y:S01]  /*1a7f0*/  PRMT R32, R84, 0x7632, R32 ;  /* 0x0000763254207816 */ /* 0x000fe20000000020 */
[----:B------:R-:W-:Y:S01]  /*1a800*/  IMAD R149, R18, 0xe8, RZ ;  /* 0x000000e812957824 */ /* 0x000fe200078e02ff */
[----:B------:R-:W-:Y:S01]  /*1a810*/  LEA.HI.X.SX32 R107, R107, R15, 0x1, P5 ;  /* 0x0000000f6b6b7211 */ /* 0x000fe200028f0eff */
[----:B--2---:R-:W-:Y:S01]  /*1a820*/  IMAD R109, R24, 0xea, RZ ;  /* 0x000000ea186d7824 */ /* 0x004fe200078e02ff */
[----:B------:R-:W2:Y:S01]  /*1a830*/  LDC R16, c[0x0][0x278] ;  /* 0x00009e00ff107b82 */ /* 0x000ea20000000800 */
[----:B------:R0:W-:Y:S01]  /*1a840*/  STG.E.U16 desc[UR60][R200.64], R84 ;  /* 0x00000054c8007986 */ /* 0x0001e2000c10153c */
[----:B-----5:R-:W-:-:S06]  /*1a850*/  IADD3 R198, P3, R139, R14, RZ ;  /* 0x0000000e8bc67210 */ /* 0x020fcc0007f7e0ff */
[----:B------:R-:W5:Y:S01]  /*1a860*/  LDC R18, c[0x0][0x278] ;  /* 0x00009e00ff127b82 */ /* 0x000f620000000800 */
[----:B------:R1:W-:Y:S01]  /*1a870*/  STG.E.U16 desc[UR60][R202.64], R32 ;  /* 0x00000020ca007986 */ /* 0x0003e2000c10153c */
[-C--:B------:R-:W-:Y:S02]  /*1a880*/  LEA.HI.X.SX32 R199, R205, R15.reuse, 0x1, P3 ;  /* 0x0000000fcdc77211 */ /* 0x080fe400018f0eff */
[-C--:B0-----:R-:W-:Y:S01]  /*1a890*/  IADD3 R200, P5, R149, R14.reuse, RZ ;  /* 0x0000000e95c87210 */ /* 0x081fe20007fbe0ff */
[----:B------:R0:W-:Y:S03]  /*1a8a0*/  STG.E.U16 desc[UR60][R106.64], R85 ;  /* 0x000000556a007986 */ /* 0x0001e6000c10153c */
[----:B------:R-:W5:Y:S01]  /*1a8b0*/  LDC R205, c[0x0][0x278] ;  /* 0x00009e00ffcd7b82 */ /* 0x000f620000000800 */
[----:B------:R-:W-:Y:S01]  /*1a8c0*/  LEA.HI.X.SX32 R201, R155, R15, 0x1, P5 ;  /* 0x0000000f9bc97211 */ /* 0x000fe200028f0eff */
[----:B-1----:R-:W-:Y:S01]  /*1a8d0*/  IMAD R203, R2, 0x75, RZ ;  /* 0x0000007502cb7824 */ /* 0x002fe200078e02ff */
[----:B------:R-:W-:-:S02]  /*1a8e0*/  IADD3 R202, P6, R109, R14, RZ ;  /* 0x0000000e6dca7210 */ /* 0x000fc40007fde0ff */
[----:B------:R-:W-:-:S03]  /*1a8f0*/  PRMT R2, R85, 0x7632, R2 ;  /* 0x0000763255027816 */ /* 0x000fc60000000002 */
[----:B------:R-:W1:Y:S01]  /*1a900*/  LDC R26, c[0x0][0x278] ;  /* 0x00009e00ff1a7b82 */ /* 0x000e620000000800 */
[----:B0-----:R-:W-:Y:S01]  /*1a910*/  IMAD R107, R22, 0xf0, RZ ;  /* 0x000000f0166b7824 */ /* 0x001fe200078e02ff */
[----:B------:R-:W-:Y:S01]  /*1a920*/  LEA.HI.X.SX32 R203, R203, R15, 0x1, P6 ;  /* 0x0000000fcbcb7211 */ /* 0x000fe200030f0eff */
[----:B----4-:R-:W-:Y:S01]  /*1a930*/  IMAD R155, R20, 0xec, RZ ;  /* 0x000000ec149b7824 */ /* 0x010fe200078e02ff */
[----:B------:R-:W-:-:S04]  /*1a940*/  PRMT R24, R86, 0x7632, R24 ;  /* 0x0000763256187816 */ /* 0x000fc80000000018 */
[----:B------:R-:W0:Y:S01]  /*1a950*/  LDC R22, c[0x0][0x278] ;  /* 0x00009e00ff167b82 */ /* 0x000e220000000800 */
[----:B------:R4:W-:Y:S01]  /*1a960*/  STG.E.U16 desc[UR60][R198.64], R2 ;  /* 0x00000002c6007986 */ /* 0x0009e2000c10153c */
[----:B---3--:R-:W-:-:S03]  /*1a970*/  IMAD R85, R10, 0xee, RZ ;  /* 0x000000ee0a557824 */ /* 0x008fc600078e02ff */
[----:B------:R3:W-:Y:S03]  /*1a980*/  STG.E.U16 desc[UR60][R200.64], R86 ;  /* 0x00000056c8007986 */ /* 0x0007e6000c10153c */
[----:B------:R-:W1:Y:S01]  /*1a990*/  LDC R20, c[0x0][0x278] ;  /* 0x00009e00ff147b82 */ /* 0x000e620000000800 */
[----:B------:R2:W-:Y:S01]  /*1a9a0*/  STG.E.U16 desc[UR60][R202.64], R24 ;  /* 0x00000018ca007986 */ /* 0x0005e2000c10153c */
[----:B------:R-:W-:Y:S01]  /*1a9b0*/  IADD3 R150, P3, R155, R14, RZ ;  /* 0x0000000e9b967210 */ /* 0x000fe20007f7e0ff */
[----:B----4-:R-:W-:-:S05]  /*1a9c0*/  IMAD R199, R4, 0x77, RZ ;  /* 0x0000007704c77824 */ /* 0x010fca00078e02ff */
[----:B------:R-:W4:Y:S01]  /*1a9d0*/  LDC R2, c[0x0][0x278] ;  /* 0x00009e00ff027b82 */ /* 0x000f220000000800 */
[----:B---3--:R-:W-:-:S07]  /*1a9e0*/  IADD3 R200, P5, R85, R14, RZ ;  /* 0x0000000e55c87210 */ /* 0x008fce0007fbe0ff */
[----:B--2---:R-:W2:Y:S01]  /*1a9f0*/  LDC R24, c[0x0][0x278] ;  /* 0x00009e00ff187b82 */ /* 0x004ea20000000800 */
[----:B------:R-:W-:Y:S02]  /*1aa00*/  IADD3 R202, P6, R107, R14, RZ ;  /* 0x0000000e6bca7210 */ /* 0x000fe40007fde0ff */
[----:B------:R-:W-:-:S05]  /*1aa10*/  LEA.HI.X.SX32 R151, R151, R15, 0x1, P3 ;  /* 0x0000000f97977211 */ /* 0x000fca00018f0eff */
[----:B------:R-:W3:Y:S01]  /*1aa20*/  LDC R32, c[0x0][0x278] ;  /* 0x00009e00ff207b82 */ /* 0x000ee20000000800 */
[----:B------:R-:W-:Y:S01]  /*1aa30*/  LEA.HI.X.SX32 R201, R199, R15, 0x1, P5 ;  /* 0x0000000fc7c97211 */ /* 0x000fe200028f0eff */
[----:B------:R-:W-:Y:S01]  /*1aa40*/  IMAD R199, R16, 0xf2, RZ ;  /* 0x000000f210c77824 */ /* 0x000fe200078e02ff */
[----:B------:R-:W-:-:S05]  /*1aa50*/  PRMT R100, R87, 0x7632, R100 ;  /* 0x0000763257647816 */ /* 0x000fca0000000064 */
[----:B------:R-:W3:Y:S01]  /*1aa60*/  LDC R4, c[0x0][0x278] ;  /* 0x00009e00ff047b82 */ /* 0x000ee20000000800 */
[----:B------:R-:W-:Y:S01]  /*1aa70*/  LEA.HI.X.SX32 R203, R111, R15, 0x1, P6 ;  /* 0x0000000f6fcb7211 */ /* 0x000fe200030f0eff */
[----:B-----5:R-:W-:-:S06]  /*1aa80*/  IMAD R111, R18, 0xf4, RZ ;  /* 0x000000f4126f7824 */ /* 0x020fcc00078e02ff */
[----:B------:R-:W5:Y:S01]  /*1aa90*/  LDC R10, c[0x0][0x278] ;  /* 0x00009e00ff0a7b82 */ /* 0x000f620000000800 */
[----:B------:R0:W-:Y:S01]  /*1aaa0*/  STG.E.U16 desc[UR60][R150.64], R87 ;  /* 0x0000005796007986 */ /* 0x0001e2000c10153c */
[----:B------:R-:W-:-:S03]  /*1aab0*/  IMAD R205, R205, 0x79, RZ ;  /* 0x00000079cdcd7824 */ /* 0x000fc600078e02ff */
[----:B------:R1:W-:Y:S01]  /*1aac0*/  STG.E.U16 desc[UR60][R200.64], R100 ;  /* 0x00000064c8007986 */ /* 0x0003e2000c10153c */
[----:B------:R-:W-:Y:S02]  /*1aad0*/  PRMT R34, R88, 0x7632, R34 ;  /* 0x0000763258227816 */ /* 0x000fe40000000022 */
[----:B------:R-:W5:Y:S01]  /*1aae0*/  LDC R18, c[0x0][0x278] ;  /* 0x00009e00ff127b82 */ /* 0x000f620000000800 */
[----:B------:R4:W-:Y:S01]  /*1aaf0*/  STG.E.U16 desc[UR60][R202.64], R88 ;  /* 0x00000058ca007986 */ /* 0x0009e2000c10153c */
[----:B0-----:R-:W-:Y:S01]  /*1ab00*/  IMAD R151, R22, 0xf8, RZ ;  /* 0x000000f816977824 */ /* 0x001fe200078e02ff */
[----:B------:R-:W-:-:S05]  /*1ab10*/  PRMT R102, R89, 0x7632, R102 ;  /* 0x0000763259667816 */ /* 0x000fca0000000066 */
[----:B------:R-:W0:Y:S01]  /*1ab20*/  LDC R16, c[0x0][0x278] ;  /* 0x00009e00ff107b82 */ /* 0x000e220000000800 */
[-C--:B-1----:R-:W-:Y:S02]  /*1ab30*/  IADD3 R200, P5, R199, R14.reuse, RZ ;  /* 0x0000000ec7c87210 */ /* 0x082fe40007fbe0ff */
[-C--:B----4-:R-:W-:Y:S02]  /*1ab40*/  IADD3 R202, P3, R111, R14.reuse, RZ ;  /* 0x0000000e6fca7210 */ /* 0x090fe40007f7e0ff */
[-C--:B------:R-:W-:Y:S01]  /*1ab50*/  LEA.HI.X.SX32 R201, R205, R15.reuse, 0x1, P5 ;  /* 0x0000000fcdc97211 */ /* 0x080fe200028f0eff */
[----:B------:R-:W-:Y:S01]  /*1ab60*/  IMAD R87, R20, 0xf6, RZ ;  /* 0x000000f614577824 */ /* 0x000fe200078e02ff */
[-C--:B------:R-:W-:Y:S02]  /*1ab70*/  LEA.HI.X.SX32 R203, R157, R15.reuse, 0x1, P3 ;  /* 0x0000000f9dcb7211 */ /* 0x080fe400018f0eff */
[-C--:B------:R-:W-:Y:S01]  /*1ab80*/  IADD3 R206, P6, R151, R14.reuse, RZ ;  /* 0x0000000e97ce7210 */ /* 0x080fe20007fde0ff */
[----:B------:R-:W-:Y:S01]  /*1ab90*/  STG.E.U16 desc[UR60][R200.64], R34 ;  /* 0x00000022c8007986 */ /* 0x000fe2000c10153c */
[----:B------:R-:W-:Y:S01]  /*1aba0*/  IMAD R205, R2, 0x7b, RZ ;  /* 0x0000007b02cd7824 */ /* 0x000fe200078e02ff */
[----:B------:R-:W-:Y:S01]  /*1abb0*/  IADD3 R204, P5, R87, R14, RZ ;  /* 0x0000000e57cc7210 */ /* 0x000fe20007fbe0ff */
[----:B--2---:R-:W-:Y:S01]  /*1abc0*/  IMAD R157, R24, 0xfa, RZ ;  /* 0x000000fa189d7824 */ /* 0x004fe200078e02ff */
[----:B------:R1:W-:Y:S01]  /*1abd0*/  STG.E.U16 desc[UR60][R202.64], R89 ;  /* 0x00000059ca007986 */ /* 0x0003e2000c10153c */
[-C--:B------:R-:W-:Y:S01]  /*1abe0*/  LEA.HI.X.SX32 R207, R113, R15.reuse, 0x1, P6 ;  /* 0x0000000f71cf7211 */ /* 0x080fe200030f0eff */
[----:B------:R-:W2:Y:S01]  /*1abf0*/  LDC R2, c[0x0][0x278] ;  /* 0x00009e00ff027b82 */ /* 0x000ea20000000800 */
[----:B---3--:R-:W-:Y:S01]  /*1ac00*/  IMAD R113, R32, 0xfe, RZ ;  /* 0x000000fe20717824 */ /* 0x008fe200078e02ff */
[----:B------:R-:W-:-:S06]  /*1ac10*/  LEA.HI.X.SX32 R205, R205, R15, 0x1, P5 ;  /* 0x0000000fcdcd7211 */ /* 0x000fcc00028f0eff */
[----:B------:R-:W3:Y:S01]  /*1ac20*/  LDC R20, c[0x0][0x278] ;  /* 0x00009e00ff147b82 */ /* 0x000ee20000000800 */
[----:B-1----:R-:W-:Y:S01]  /*1ac30*/  IMAD R89, R26, 0xfc, RZ ;  /* 0x000000fc1a597824 */ /* 0x002fe200078e02ff */
[-C--:B------:R-:W-:Y:S01]  /*1ac40*/  IADD3 R200, P3, R157, R14.reuse, RZ ;  /* 0x0000000e9dc87210 */ /* 0x080fe20007f7e0ff */
[----:B------:R-:W-:Y:S02]  /*1ac50*/  IMAD R201, R4, 0x7d, RZ ;  /* 0x0000007d04c97824 */ /* 0x000fe400078e02ff */
[----:B-----5:R-:W-:Y:S01]  /*1ac60*/  IMAD R203, R10, 0x7f, RZ ;  /* 0x0000007f0acb7824 */ /* 0x020fe200078e02ff */
[-C--:B------:R-:W-:Y:S02]  /*1ac70*/  IADD3 R158, P5, R89, R14.reuse, RZ ;  /* 0x0000000e599e7210 */ /* 0x080fe40007fbe0ff */
[----:B------:R-:W1:Y:S01]  /*1ac80*/  LDC R10, c[0x0][0x278] ;  /* 0x00009e00ff0a7b82 */ /* 0x000e620000000800 */
[----:B------:R-:W-:Y:S02]  /*1ac90*/  IADD3 R202, P6, R113, R14, RZ ;  /* 0x0000000e71ca7210 */ /* 0x000fe40007fde0ff */
[----:B------:R-:W-:-:S02]  /*1aca0*/  PRMT R100, R90, 0x7632, R100 ;  /* 0x000076325a647816 */ /* 0x000fc40000000064 */
[-C--:B------:R-:W-:Y:S02]  /*1acb0*/  LEA.HI.X.SX32 R201, R201, R15.reuse, 0x1, P3 ;  /* 0x0000000fc9c97211 */ /* 0x080fe400018f0eff */
[-C--:B------:R-:W-:Y:S01]  /*1acc0*/  LEA.HI.X.SX32 R159, R159, R15.reuse, 0x1, P5 ;  /* 0x0000000f9f9f7211 */ /* 0x080fe200028f0eff */
[----:B------:R-:W4:Y:S01]  /*1acd0*/  LDC R4, c[0x0][0x278] ;  /* 0x00009e00ff047b82 */ /* 0x000f220000000800 */
[----:B------:R-:W-:Y:S01]  /*1ace0*/  LEA.HI.X.SX32 R203, R203, R15, 0x1, P6 ;  /* 0x0000000fcbcb7211 */ /* 0x000fe200030f0eff */
[----:B------:R-:W-:Y:S01]  /*1acf0*/  STG.E.U16 desc[UR60][R204.64], R102 ;  /* 0x00000066cc007986 */ /* 0x000fe2000c10153c */
[----:B------:R-:W-:-:S03]  /*1ad00*/  PRMT R22, R91, 0x7632, R22 ;  /* 0x000076325b167816 */ /* 0x000fc60000000016 */
[----:B------:R5:W-:Y:S04]  /*1ad10*/  STG.E.U16 desc[UR60][R206.64], R90 ;  /* 0x0000005ace007986 */ /* 0x000be8000c10153c */
[----:B------:R-:W-:Y:S04]  /*1ad20*/  STG.E.U16 desc[UR60][R200.64], R100 ;  /* 0x00000064c8007986 */ /* 0x000fe8000c10153c */
[----:B------:R0:W-:Y:S01]  /*1ad30*/  STG.E.U16 desc[UR60][R158.64], R91 ;  /* 0x0000005b9e007986 */ /* 0x0001e2000c10153c */
[----:B------:R-:W-:Y:S01]  /*1ad40*/  LEA RZ, P3, R209, R14, 0x8 ;  /* 0x0000000ed1ff7211 */ /* 0x000fe200078640ff */
[----:B------:R-:W-:Y:S01]  /*1ad50*/  IMAD R219, R18, 0x102, RZ ;  /* 0x0000010212db7824 */ /* 0x000fe200078e02ff */
[----:B------:R-:W4:Y:S01]  /*1ad60*/  LDC R209, c[0x0][0x278] ;  /* 0x00009e00ffd17b82 */ /* 0x000f220000000800 */
[----:B------:R2:W-:Y:S07]  /*1ad70*/  STG.E.U16 desc[UR60][R202.64], R22 ;  /* 0x00000016ca007986 */ /* 0x0005ee000c10153c */
[----:B-----5:R-:W5:Y:S01]  /*1ad80*/  LDC R207, c[0x0][0x278] ;  /* 0x00009e00ffcf7b82 */ /* 0x020f620000000800 */
[----:B0-----:R-:W-:-:S07]  /*1ad90*/  IMAD R91, R16, 0x81, RZ ;  /* 0x00000081105b7824 */ /* 0x001fce00078e02ff */
[----:B--2---:R-:W0:Y:S01]  /*1ada0*/  LDC R203, c[0x0][0x278] ;  /* 0x00009e00ffcb7b82 */ /* 0x004e220000000800 */
[----:B------:R-:W-:Y:S01]  /*1adb0*/  SHF.L.U32 R205, R2, 0x7, RZ ;  /* 0x0000000702cd7819 */ /* 0x000fe200000006ff */
[----:B---3--:R-:W-:-:S06]  /*1adc0*/  IMAD R201, R20, 0x106, RZ ;  /* 0x0000010614c97824 */ /* 0x008fcc00078e02ff */
[----:B------:R-:W2:Y:S01]  /*1add0*/  LDC R18, c[0x0][0x278] ;  /* 0x00009e00ff127b82 */ /* 0x000ea20000000800 */
[----:B------:R-:W-:Y:S01]  /*1ade0*/  LEA.HI.X.SX32 R205, R205, R15, 0x1, P3 ;  /* 0x0000000fcdcd7211 */ /* 0x000fe200018f0eff */
[----:B------:R-:W-:-:S06]  /*1adf0*/  IMAD R204, R211, 0x100, R0 ;  /* 0x00000100d3cc7824 */ /* 0x000fcc00078e0200 */
[----:B------:R-:W3:Y:S01]  /*1ae00*/  LDC R16, c[0x0][0x278] ;  /* 0x00009e00ff107b82 */ /* 0x000ee20000000800 */
[----:B------:R-:W-:Y:S01]  /*1ae10*/  IADD3 RZ, P3, R219, R14, RZ ;  /* 0x0000000edbff7210 */ /* 0x000fe20007f7e0ff */
[----:B-1----:R-:W-:-:S06]  /*1ae20*/  IMAD R159, R10, 0x104, RZ ;  /* 0x000001040a9f7824 */ /* 0x002fcc00078e02ff */
[----:B------:R-:W1:Y:S01]  /*1ae30*/  LDC R20, c[0x0][0x278] ;  /* 0x00009e00ff147b82 */ /* 0x000e620000000800 */
[----:B------:R-:W-:Y:S01]  /*1ae40*/  LEA.HI.X.SX32 R91, R91, R15, 0x1, P3 ;  /* 0x0000000f5b5b7211 */ /* 0x000fe200018f0eff */
[----:B------:R5:W-:Y:S01]  /*1ae50*/  STG.E.U16 desc[UR60][R204.64], R92 ;  /* 0x0000005ccc007986 */ /* 0x000be2000c10153c */
[----:B------:R-:W-:-:S05]  /*1ae60*/  IADD3 RZ, P5, R201, R14, RZ ;  /* 0x0000000ec9ff7210 */ /* 0x000fca0007fbe0ff */
[----:B------:R-:W1:Y:S01]  /*1ae70*/  LDC R2, c[0x0][0x278] ;  /* 0x00009e00ff027b82 */ /* 0x000e620000000800 */
[----:B------:R-:W-:Y:S01]  /*1ae80*/  PRMT R22, R92, 0x7632, R22 ;  /* 0x000076325c167816 */ /* 0x000fe20000000016 */
[----:B------:R-:W-:Y:S01]  /*1ae90*/  IMAD R90, R215, 0x102, R0 ;  /* 0x00000102d75a7824 */ /* 0x000fe200078e0200 */
[----:B------:R-:W-:Y:S01]  /*1aea0*/  IADD3 RZ, P3, R159, R14, RZ ;  /* 0x0000000e9fff7210 */ /* 0x000fe20007f7e0ff */
[----:B----4-:R-:W-:-:S04]  /*1aeb0*/  IMAD R201, R4, 0x83, RZ ;  /* 0x0000008304c97824 */ /* 0x010fc800078e02ff */
[----:B------:R-:W4:Y:S01]  /*1aec0*/  LDC R10, c[0x0][0x278] ;  /* 0x00009e00ff0a7b82 */ /* 0x000f220000000800 */
[-C--:B------:R-:W-:Y:S01]  /*1aed0*/  LEA.HI.X.SX32 R159, R161, R15.reuse, 0x1, P3 ;  /* 0x0000000fa19f7211 */ /* 0x080fe200018f0eff */
[----:B------:R0:W-:Y:S01]  /*1aee0*/  STG.E.U16 desc[UR60][R90.64], R22 ;  /* 0x000000165a007986 */ /* 0x0001e2000c10153c */
[----:B-----5:R-:W-:Y:S01]  /*1aef0*/  IMAD R158, R207, 0x104, R0 ;  /* 0x00000104cf9e7824 */ /* 0x020fe200078e0200 */
[----:B------:R-:W-:-:S04]  /*1af00*/  LEA.HI.X.SX32 R161, R201, R15, 0x1, P5 ;  /* 0x0000000fc9a17211 */ /* 0x000fc800028f0eff */
[----:B------:R-:W5:Y:S01]  /*1af10*/  LDC R205, c[0x0][0x278] ;  /* 0x00009e00ffcd7b82 */ /* 0x000f620000000800 */
[----:B------:R-:W-:-:S07]  /*1af20*/  IMAD R160, R209, 0x106, R0 ;  /* 0x00000106d1a07824 */ /* 0x000fce00078e0200 */
[----:B------:R-:W5:Y:S01]  /*1af30*/  LDC R4, c[0x0][0x278] ;  /* 0x00009e00ff047b82 */ /* 0x000f620000000800 */
[----:B0-----:R-:W-:Y:S01]  /*1af40*/  IMAD R90, R203, 0x108, R0 ;  /* 0x00000108cb5a7824 */ /* 0x001fe200078e0200 */
[----:B------:R-:W-:Y:S01]  /*1af50*/  PRMT R22, R93, 0x7632, R22 ;  /* 0x000076325d167816 */ /* 0x000fe20000000016 */
[----:B--2---:R-:W-:Y:S01]  /*1af60*/  IMAD R91, R18, 0x108, RZ ;  /* 0x00000108125b7824 */ /* 0x004fe200078e02ff */
[----:B------:R0:W-:Y:S04]  /*1af70*/  STG.E.U16 desc[UR60][R158.64], R93 ;  /* 0x0000005d9e007986 */ /* 0x0001e8000c10153c */
[----:B------:R-:W2:Y:S01]  /*1af80*/  LDC R201, c[0x0][0x278] ;  /* 0x00009e00ffc97b82 */ /* 0x000ea20000000800 */
[----:B---3--:R-:W-:-:S07]  /*1af90*/  IMAD R207, R16, 0x10a, RZ ;  /* 0x0000010a10cf7824 */ /* 0x008fce00078e02ff */
[----:B------:R-:W3:Y:S01]  /*1afa0*/  LDC R203, c[0x0][0x278] ;  /* 0x00009e00ffcb7b82 */ /* 0x000ee20000000800 */
[----:B------:R1:W-:Y:S01]  /*1afb0*/  STG.E.U16 desc[UR60][R160.64], R22 ;  /* 0x00000016a0007986 */ /* 0x0003e2000c10153c */
[----:B------:R-:W-:-:S06]  /*1afc0*/  IADD3 RZ, P3, R91, R14, RZ ;  /* 0x0000000e5bff7210 */ /* 0x000fcc0007f7e0ff */
[----:B0-----:R-:W0:Y:S01]  /*1afd0*/  LDC R159, c[0x0][0x278] ;  /* 0x00009e00ff9f7b82 */ /* 0x001e220000000800 */
[----:B------:R-:W-:Y:S01]  /*1afe0*/  LEA.HI.X.SX32 R91, R115, R15, 0x1, P3 ;  /* 0x0000000f735b7211 */ /* 0x000fe200018f0eff */
[----:B-1----:R-:W-:-:S06]  /*1aff0*/  IMAD R161, R20, 0x10e, RZ ;  /* 0x0000010e14a17824 */ /* 0x002fcc00078e02ff */
[----:B------:R-:W1:Y:S01]  /*1b000*/  LDC R16, c[0x0][0x278] ;  /* 0x00009e00ff107b82 */ /* 0x000e620000000800 */
[----:B------:R-:W-:Y:S01]  /*1b010*/  IMAD R93, R2, 0x85, RZ ;  /* 0x00000085025d7824 */ /* 0x000fe200078e02ff */
[-C--:B------:R-:W-:Y:S01]  /*1b020*/  IADD3 RZ, P3, R207, R14.reuse, RZ ;  /* 0x0000000ecfff7210 */ /* 0x080fe20007f7e0ff */
[----:B----4-:R-:W-:Y:S01]  /*1b030*/  IMAD R115, R10, 0x10c, RZ ;  /* 0x0000010c0a737824 */ /* 0x010fe200078e02ff */
[----:B------:R-:W-:-:S04]  /*1b040*/  IADD3 RZ, P5, R161, R14, RZ ;  /* 0x0000000ea1ff7210 */ /* 0x000fc80007fbe0ff */
[----:B------:R-:W4:Y:S01]  /*1b050*/  LDC R18, c[0x0][0x278] ;  /* 0x00009e00ff127b82 */ /* 0x000f220000000800 */
[----:B------:R-:W-:Y:S01]  /*1b060*/  LEA.HI.X.SX32 R93, R93, R15, 0x1, P3 ;  /* 0x0000000f5d5d7211 */ /* 0x000fe200018f0eff */
[----:B-----5:R-:W-:Y:S01]  /*1b070*/  IMAD R92, R205, 0x10a, R0 ;  /* 0x0000010acd5c7824 */ /* 0x020fe200078e0200 */
[----:B------:R-:W-:-:S05]  /*1b080*/  PRMT R22, R94, 0x7632, R22 ;  /* 0x000076325e167816 */ /* 0x000fca0000000016 */
[----:B------:R-:W5:Y:S01]  /*1b090*/  LDC R2, c[0x0][0x278] ;  /* 0x00009e00ff027b82 */ /* 0x000f620000000800 */
[----:B------:R-:W-:Y:S01]  /*1b0a0*/  IADD3 RZ, P3, R115, R14, RZ ;  /* 0x0000000e73ff7210 */ /* 0x000fe20007f7e0ff */
[----:B------:R-:W-:-:S06]  /*1b0b0*/  IMAD R115, R4, 0x87, RZ ;  /* 0x0000008704737824 */ /* 0x000fcc00078e02ff */
[----:B------:R-:W5:Y:S01]  /*1b0c0*/  LDC R161, c[0x0][0x278] ;  /* 0x00009e00ffa17b82 */ /* 0x000f620000000800 */
[----:B------:R2:W-:Y:S07]  /*1b0d0*/  STG.E.U16 desc[UR60][R90.64], R94 ;  /* 0x0000005e5a007986 */ /* 0x0005ee000c10153c */
[----:B------:R-:W5:Y:S01]  /*1b0e0*/  LDC R20, c[0x0][0x278] ;  /* 0x00009e00ff147b82 */ /* 0x000f620000000800 */
[----:B------:R0:W-:Y:S01]  /*1b0f0*/  STG.E.U16 desc[UR60][R92.64], R22 ;  /* 0x000000165c007986 */ /* 0x0001e2000c10153c */
[----:B---3--:R-:W-:-:S06]  /*1b100*/  IMAD R114, R203, 0x10e, R0 ;  /* 0x0000010ecb727824 */ /* 0x008fcc00078e0200 */
[----:B------:R-:W3:Y:S01]  /*1b110*/  LDC R10, c[0x0][0x278] ;  /* 0x00009e00ff0a7b82 */ /* 0x000ee20000000800 */
[----:B--2---:R-:W-:Y:S01]  /*1b120*/  IMAD R90, R201, 0x10c, R0 ;  /* 0x0000010cc95a7824 */ /* 0x004fe200078e0200 */
[-C--:B------:R-:W-:Y:S02]  /*1b130*/  LEA.HI.X.SX32 R91, R167, R15.reuse, 0x1, P3 ;  /* 0x0000000fa75b7211 */ /* 0x080fe400018f0eff */
[----:B------:R-:W-:Y:S02]  /*1b140*/  LEA.HI.X.SX32 R115, R115, R15, 0x1, P5 ;  /* 0x0000000f73737211 */ /* 0x000fe400028f0eff */
[----:B0-----:R-:W-:Y:S02]  /*1b150*/  PRMT R22, R95, 0x7632, R22 ;  /* 0x000076325f167816 */ /* 0x001fe40000000016 */
[----:B------:R-:W0:Y:S01]  /*1b160*/  LDC R4, c[0x0][0x278] ;  /* 0x00009e00ff047b82 */ /* 0x000e220000000800 */
[----:B------:R-:W-:Y:S01]  /*1b170*/  STG.E.U16 desc[UR60][R90.64], R95 ;  /* 0x0000005f5a007986 */ /* 0x000fe2000c10153c */
[----:B------:R-:W-:-:S03]  /*1b180*/  IMAD R92, R159, 0x110, R0 ;  /* 0x000001109f5c7824 */ /* 0x000fc600078e0200 */
[----:B------:R2:W-:Y:S03]  /*1b190*/  STG.E.U16 desc[UR60][R114.64], R22 ;  /* 0x0000001672007986 */ /* 0x0005e6000c10153c */
[----:B------:R-:W0:Y:S01]  /*1b1a0*/  LDC R167, c[0x0][0x278] ;  /* 0x00009e00ffa77b82 */ /* 0x000e220000000800 */
[----:B-1----:R-:W-:-:S07]  /*1b1b0*/  IMAD R93, R16, 0x110, RZ ;  /* 0x00000110105d7824 */ /* 0x002fce00078e02ff */
[----:B------:R-:W1:Y:S01]  /*1b1c0*/  LDC R159, c[0x0][0x278] ;  /* 0x00009e00ff9f7b82 */ /* 0x000e620000000800 */
[----:B------:R-:W-:-:S07]  /*1b1d0*/  IADD3 RZ, P3, R93, R14, RZ ;  /* 0x0000000e5dff7210 */ /* 0x000fce0007f7e0ff */
[----:B--2---:R-:W2:Y:S01]  /*1b1e0*/  LDC R115, c[0x0][0x278] ;  /* 0x00009e00ff737b82 */ /* 0x004ea20000000800 */
[----:B----4-:R-:W-:Y:S02]  /*1b1f0*/  IMAD R201, R18, 0x112, RZ ;  /* 0x0000011212c97824 */ /* 0x010fe400078e02ff */
[----:B-----5:R-:W-:-:S05]  /*1b200*/  IMAD R91, R2, 0x89, RZ ;  /* 0x00000089025b7824 */ /* 0x020fca00078e02ff */
[----:B------:R-:W4:Y:S01]  /*1b210*/  LDC R16, c[0x0][0x278] ;  /* 0x00009e00ff107b82 */ /* 0x000f220000000800 */
[----:B------:R-:W-:Y:S02]  /*1b220*/  IMAD R90, R161, 0x112, R0 ;  /* 0x00000112a15a7824 */ /* 0x000fe400078e0200 */
[----:B------:R-:W-:Y:S01]  /*1b230*/  IMAD R161, R20, 0x116, RZ ;  /* 0x0000011614a17824 */ /* 0x000fe200078e02ff */
[----:B------:R-:W-:-:S04]  /*1b240*/  LEA.HI.X.SX32 R93, R163, R15, 0x1, P3 ;  /* 0x0000000fa35d7211 */ /* 0x000fc800018f0eff */
[----:B------:R-:W5:Y:S01]  /*1b250*/  LDC R2, c[0x0][0x278] ;  /* 0x00009e00ff027b82 */ /* 0x000f620000000800 */
[-C--:B------:R-:W-:Y:S01]  /*1b260*/  IADD3 RZ, P3, R201, R14.reuse, RZ ;  /* 0x0000000ec9ff7210 */ /* 0x080fe20007f7e0ff */
[----:B---3--:R-:W-:Y:S01]  /*1b270*/  IMAD R95, R10, 0x114, RZ ;  /* 0x000001140a5f7824 */ /* 0x008fe200078e02ff */
[----:B------:R-:W-:-:S05]  /*1b280*/  IADD3 RZ, P5, R161, R14, RZ ;  /* 0x0000000ea1ff7210 */ /* 0x000fca0007fbe0ff */
[----:B------:R-:W3:Y:S01]  /*1b290*/  LDC R18, c[0x0][0x278] ;  /* 0x00009e00ff127b82 */ /* 0x000ee20000000800 */
[----:B------:R-:W-:Y:S02]  /*1b2a0*/  LEA.HI.X.SX32 R91, R91, R15, 0x1, P3 ;  /* 0x0000000f5b5b7211 */ /* 0x000fe400018f0eff */
[----:B------:R-:W-:Y:S02]  /*1b2b0*/  PRMT R22, R76, 0x7632, R22 ;  /* 0x000076324c167816 */ /* 0x000fe40000000016 */
[----:B------:R-:W-:-:S03]  /*1b2c0*/  IADD3 RZ, P3, R95, R14, RZ ;  /* 0x0000000e5fff7210 */ /* 0x000fc60007f7e0ff */
[----:B------:R-:W3:Y:S01]  /*1b2d0*/  LDC R10, c[0x0][0x278] ;  /* 0x00009e00ff0a7b82 */ /* 0x000ee20000000800 */
[----:B0-----:R-:W-:Y:S01]  /*1b2e0*/  IMAD R95, R4, 0x8b, RZ ;  /* 0x0000008b045f7824 */ /* 0x001fe200078e02ff */
[----:B------:R0:W-:Y:S06]  /*1b2f0*/  STG.E.U16 desc[UR60][R92.64], R76 ;  /* 0x0000004c5c007986 */ /* 0x0001ec000c10153c */
[----:B------:R-:W3:Y:S01]  /*1b300*/  LDC R161, c[0x0][0x278] ;  /* 0x00009e00ffa17b82 */ /* 0x000ee20000000800 */
[----:B------:R2:W-:Y:S07]  /*1b310*/  STG.E.U16 desc[UR60][R90.64], R22 ;  /* 0x000000165a007986 */ /* 0x0005ee000c10153c */
[----:B------:R-:W3:Y:S01]  /*1b320*/  LDC R20, c[0x0][0x278] ;  /* 0x00009e00ff147b82 */ /* 0x000ee20000000800 */
[--C-:B0-----:R-:W-:Y:S01]  /*1b330*/  IMAD R92, R167, 0x114, R0.reuse ;  /* 0x00000114a75c7824 */ /* 0x101fe200078e0200 */
[-C--:B------:R-:W-:Y:S01]  /*1b340*/  LEA.HI.X.SX32 R93, R165, R15.reuse, 0x1, P3 ;  /* 0x0000000fa55d7211 */ /* 0x080fe200018f0eff */
[----:B-1----:R-:W-:Y:S01]  /*1b350*/  IMAD R94, R159, 0x116, R0 ;  /* 0x000001169f5e7824 */ /* 0x002fe200078e0200 */
[----:B------:R-:W-:-:S04]  /*1b360*/  LEA.HI.X.SX32 R95, R95, R15, 0x1, P5 ;  /* 0x0000000f5f5f7211 */ /* 0x000fc800028f0eff */
[----:B------:R-:W0:Y:S01]  /*1b370*/  LDC R4, c[0x0][0x278] ;  /* 0x00009e00ff047b82 */ /* 0x000e220000000800 */
[----:B--2---:R-:W-:Y:S01]  /*1b380*/  PRMT R22, R77, 0x7632, R22 ;  /* 0x000076324d167816 */ /* 0x004fe20000000016 */
[----:B------:R-:W-:Y:S01]  /*1b390*/  IMAD R90, R115, 0x118, R0 ;  /* 0x00000118735a7824 */ /* 0x000fe200078e0200 */
[----:B------:R5:W-:Y:S01]  /*1b3a0*/  STG.E.U16 desc[UR60][R92.64], R77 ;  /* 0x0000004d5c007986 */ /* 0x000be2000c10153c */
[----:B----4-:R-:W-:-:S04]  /*1b3b0*/  IMAD R91, R16, 0x118, RZ ;  /* 0x00000118105b7824 */ /* 0x010fc800078e02ff */
[----:B------:R-:W1:Y:S01]  /*1b3c0*/  LDC R159, c[0x0][0x278] ;  /* 0x00009e00ff9f7b82 */ /* 0x000e620000000800 */
[----:B------:R2:W-:Y:S07]  /*1b3d0*/  STG.E.U16 desc[UR60][R94.64], R22 ;  /* 0x000000165e007986 */ /* 0x0005ee000c10153c */
[----:B------:R-:W4:Y:S01]  /*1b3e0*/  LDC R115, c[0x0][0x278] ;  /* 0x00009e00ff737b82 */ /* 0x000f220000000800 */
[----:B-----5:R-:W-:Y:S01]  /*1b3f0*/  IMAD R77, R2, 0x8d, RZ ;  /* 0x0000008d024d7824 */ /* 0x020fe200078e02ff */
[----:B------:R-:W-:-:S06]  /*1b400*/  IADD3 RZ, P3, R91, R14, RZ ;  /* 0x0000000e5bff7210 */ /* 0x000fcc0007f7e0ff */
[----:B------:R-:W5:Y:S01]  /*1b410*/  LDC R16, c[0x0][0x278] ;  /* 0x00009e00ff107b82 */ /* 0x000f620000000800 */
[----:B---3--:R-:W-:-:S07]  /*1b420*/  IMAD R163, R18, 0x11a, RZ ;  /* 0x0000011a12a37824 */ /* 0x008fce00078e02ff */
[----:B--2---:R-:W2:Y:S01]  /*1b430*/  LDC R95, c[0x0][0x278] ;  /* 0x00009e00ff5f7b82 */ /* 0x004ea20000000800 */
[----:B------:R-:W-:Y:S01]  /*1b440*/  LEA.HI.X.SX32 R91, R169, R15, 0x1, P3 ;  /* 0x0000000fa95b7211 */ /* 0x000fe200018f0eff */
[----:B------:R-:W-:Y:S01]  /*1b450*/  IMAD R93, R10, 0x11c, RZ ;  /* 0x0000011c0a5d7824 */ /* 0x000fe200078e02ff */
[----:B------:R-:W-:-:S05]  /*1b460*/  IADD3 RZ, P3, R163, R14, RZ ;  /* 0x0000000ea3ff7210 */ /* 0x000fca0007f7e0ff */
[----:B------:R-:W3:Y:S01]  /*1b470*/  LDC R2, c[0x0][0x278] ;  /* 0x00009e00ff027b82 */ /* 0x000ee20000000800 */
[----:B------:R-:W-:Y:S02]  /*1b480*/  IMAD R76, R161, 0x11a, R0 ;  /* 0x0000011aa14c7824 */ /* 0x000fe400078e0200 */
[----:B------:R-:W-:-:S05]  /*1b490*/  IMAD R161, R20, 0x11e, RZ ;  /* 0x0000011e14a17824 */ /* 0x000fca00078e02ff */
[----:B------:R-:W3:Y:S01]  /*1b4a0*/  LDC R18, c[0x0][0x278] ;  /* 0x00009e00ff127b82 */ /* 0x000ee20000000800 */
[----:B------:R-:W-:Y:S02]  /*1b4b0*/  LEA.HI.X.SX32 R77, R77, R15, 0x1, P3 ;  /* 0x0000000f4d4d7211 */ /* 0x000fe400018f0eff */
[----:B------:R-:W-:-:S05]  /*1b4c0*/  PRMT R22, R78, 0x7632, R22 ;  /* 0x000076324e167816 */ /* 0x000fca0000000016 */
[----:B------:R-:W3:Y:S01]  /*1b4d0*/  LDC R10, c[0x0][0x278] ;  /* 0x00009e00ff0a7b82 */ /* 0x000ee20000000800 */
[-C--:B------:R-:W-:Y:S01]  /*1b4e0*/  IADD3 RZ, P3, R93, R14.reuse, RZ ;  /* 0x0000000e5dff7210 */ /* 0x080fe20007f7e0ff */
[----:B0-----:R-:W-:Y:S01]  /*1b4f0*/  IMAD R93, R4, 0x8f, RZ ;  /* 0x0000008f045d7824 */ /* 0x001fe200078e02ff */
[----:B------:R-:W-:-:S05]  /*1b500*/  IADD3 RZ, P5, R161, R14, RZ ;  /* 0x0000000ea1ff7210 */ /* 0x000fca0007fbe0ff */
[----:B------:R-:W0:Y:S01]  /*1b510*/  LDC R20, c[0x0][0x278] ;  /* 0x00009e00ff147b82 */ /* 0x000e220000000800 */
[----:B------:R1:W-:Y:S01]  /*1b520*/  STG.E.U16 desc[UR60][R90.64], R78 ;  /* 0x0000004e5a007986 */ /* 0x0003e2000c10153c */
[--C-:B----4-:R-:W-:Y:S01]  /*1b530*/  IMAD R92, R115, 0x11e, R0.reuse ;  /* 0x0000011e735c7824 */ /* 0x110fe200078e0200 */
[-C--:B------:R-:W-:Y:S02]  /*1b540*/  LEA.HI.X.SX32 R93, R93, R15.reuse, 0x1, P5 ;  /* 0x0000000f5d5d7211 */ /* 0x080fe400028f0eff */
[----:B------:R4:W-:Y:S03]  /*1b550*/  STG.E.U16 desc[UR60][R76.64], R22 ;  /* 0x000000164c007986 */ /* 0x0009e6000c10153c */
[----:B------:R-:W0:Y:S01]  /*1b560*/  LDC R161, c[0x0][0x278] ;  /* 0x00009e00ffa17b82 */ /* 0x000e220000000800 */
[----:B-1----:R-:W-:Y:S01]  /*1b570*/  IMAD R90, R159, 0x11c, R0 ;  /* 0x0000011c9f5a7824 */ /* 0x002fe200078e0200 */
[----:B------:R-:W-:-:S06]  /*1b580*/  LEA.HI.X.SX32 R91, R173, R15, 0x1, P3 ;  /* 0x0000000fad5b7211 */ /* 0x000fcc00018f0eff */
[----:B------:R-:W1:Y:S01]  /*1b590*/  LDC R4, c[0x0][0x278] ;  /* 0x00009e00ff047b82 */ /* 0x000e620000000800 */
[----:B----4-:R-:W-:Y:S01]  /*1b5a0*/  PRMT R22, R79, 0x7632, R22 ;  /* 0x000076324f167816 */ /* 0x010fe20000000016 */
[----:B-----5:R-:W-:Y:S01]  /*1b5b0*/  IMAD R77, R16, 0x120, RZ ;  /* 0x00000120104d7824 */ /* 0x020fe200078e02ff */
[----:B------:R3:W-:Y:S01]  /*1b5c0*/  STG.E.U16 desc[UR60][R90.64], R79 ;  /* 0x0000004f5a007986 */ /* 0x0007e2000c10153c */
[----:B--2---:R-:W-:-:S04]  /*1b5d0*/  IMAD R76, R95, 0x120, R0 ;  /* 0x000001205f4c7824 */ /* 0x004fc800078e0200 */
[----:B------:R-:W2:Y:S01]  /*1b5e0*/  LDC R115, c[0x0][0x278] ;  /* 0x00009e00ff737b82 */ /* 0x000ea20000000800 */
[----:B------:R4:W-:Y:S07]  /*1b5f0*/  STG.E.U16 desc[UR60][R92.64], R22 ;  /* 0x000000165c007986 */ /* 0x0009ee000c10153c */
[----:B------:R-:W5:Y:S01]  /*1b600*/  LDC R16, c[0x0][0x278] ;  /* 0x00009e00ff107b82 */ /* 0x000f620000000800 */
[----:B---3--:R-:W-:Y:S01]  /*1b610*/  IMAD R79, R2, 0x91, RZ ;  /* 0x00000091024f7824 */ /* 0x008fe200078e02ff */
[----:B------:R-:W-:Y:S01]  /*1b620*/  IADD3 RZ, P3, R77, R14, RZ ;  /* 0x0000000e4dff7210 */ /* 0x000fe20007f7e0ff */
[----:B------:R-:W-:-:S05]  /*1b630*/  IMAD R159, R18, 0x122, RZ ;  /* 0x00000122129f7824 */ /* 0x000fca00078e02ff */
[----:B------:R-:W3:Y:S08]  /*1b640*/  LDC R95, c[0x0][0x278] ;  /* 0x00009e00ff5f7b82 */ /* 0x000ef00000000800 */
[----:B----4-:R-:W4:Y:S01]  /*1b650*/  LDC R93, c[0x0][0x278] ;  /* 0x00009e00ff5d7b82 */ /* 0x010f220000000800 */
[----:B------:R-:W-:Y:S01]  /*1b660*/  LEA.HI.X.SX32 R77, R125, R15, 0x1, P3 ;  /* 0x0000000f7d4d7211 */ /* 0x000fe200018f0eff */
[----:B------:R-:W-:-:S06]  /*1b670*/  IMAD R91, R10, 0x124, RZ ;  /* 0x000001240a5b7824 */ /* 0x000fcc00078e02ff */
[----:B------:R-:W4:Y:S01]  /*1b680*/  LDC R2, c[0x0][0x278] ;  /* 0x00009e00ff027b82 */ /* 0x000f220000000800 */
[----:B------:R-:W-:Y:S01]  /*1b690*/  IADD3 RZ, P3, R159, R14, RZ ;  /* 0x0000000e9fff7210 */ /* 0x000fe20007f7e0ff */
[----:B0-----:R-:W-:-:S06]  /*1b6a0*/  IMAD R125, R20, 0x126, RZ ;  /* 0x00000126147d7824 */ /* 0x001fcc00078e02ff */
[----:B------:R-:W0:Y:S01]  /*1b6b0*/  LDC R18, c[0x0][0x278] ;  /* 0x00009e00ff127b82 */ /* 0x000e220000000800 */
[----:B------:R-:W-:Y:S01]  /*1b6c0*/  LEA.HI.X.SX32 R79, R79, R15, 0x1, P3 ;  /* 0x0000000f4f4f7211 */ /* 0x000fe200018f0eff */
[----:B------:R-:W-:Y:S01]  /*1b6d0*/  IMAD R78, R161, 0x122, R0 ;  /* 0x00000122a14e7824 */ /* 0x000fe200078e0200 */
[----:B------:R-:W-:-:S05]  /*1b6e0*/  IADD3 RZ, P3, R91, R14, RZ ;  /* 0x0000000e5bff7210 */ /* 0x000fca0007f7e0ff */
[----:B------:R-:W0:Y:S01]  /*1b6f0*/  LDC R10, c[0x0][0x278] ;  /* 0x00009e00ff0a7b82 */ /* 0x000e220000000800 */
[----:B------:R-:W-:Y:S01]  /*1b700*/  PRMT R22, R80, 0x7632, R22 ;  /* 0x0000763250167816 */ /* 0x000fe20000000016 */
[----:B-1----:R-:W-:Y:S01]  /*1b710*/  IMAD R91, R4, 0x93, RZ ;  /* 0x00000093045b7824 */ /* 0x002fe200078e02ff */
[----:B------:R-:W-:-:S05]  /*1b720*/  IADD3 RZ, P5, R125, R14, RZ ;  /* 0x0000000e7dff7210 */ /* 0x000fca0007fbe0ff */
[----:B------:R-:W1:Y:S01]  /*1b730*/  LDC R20, c[0x0][0x278] ;  /* 0x00009e00ff147b82 */ /* 0x000e620000000800 */
[----:B------:R2:W-:Y:S07]  /*1b740*/  STG.E.U16 desc[UR60][R76.64], R80 ;  /* 0x000000504c007986 */ /* 0x0005ee000c10153c */
[----:B------:R-:W1:Y:S01]  /*1b750*/  LDC R125, c[0x0][0x278] ;  /* 0x00009e00ff7d7b82 */ /* 0x000e620000000800 */
[----:B------:R5:W-:Y:S07]  /*1b760*/  STG.E.U16 desc[UR60][R78.64], R22 ;  /* 0x000000164e007986 */ /* 0x000bee000c10153c */
[----:B------:R-:W1:Y:S01]  /*1b770*/  LDC R4, c[0x0][0x278] ;  /* 0x00009e00ff047b82 */ /* 0x000e620000000800 */
[--C-:B--2---:R-:W-:Y:S01]  /*1b780*/  IMAD R76, R115, 0x124, R0.reuse ;  /* 0x00000124734c7824 */ /* 0x104fe200078e0200 */
[----:B------:R-:W-:Y:S01]  /*1b790*/  LEA.HI.X.SX32 R77, R171, R15, 0x1, P3 ;  /* 0x0000000fab4d7211 */ /* 0x000fe200018f0eff */
[----:B---3--:R-:W-:-:S02]  /*1b7a0*/  IMAD R90, R95, 0x126, R0 ;  /* 0x000001265f5a7824 */ /* 0x008fc400078e0200 */
[----:B-----5:R-:W-:Y:S01]  /*1b7b0*/  IMAD R79, R16, 0x128, RZ ;  /* 0x00000128104f7824 */ /* 0x020fe200078e02ff */
[----:B------:R-:W-:Y:S02]  /*1b7c0*/  LEA.HI.X.SX32 R91, R91, R15, 0x1, P5 ;  /* 0x0000000f5b5b7211 */ /* 0x000fe400028f0eff */
[----:B------:R-:W2:Y:S01]  /*1b7d0*/  LDC R16, c[0x0][0x278] ;  /* 0x00009e00ff107b82 */ /* 0x000ea20000000800 */
[----:B------:R-:W-:Y:S01]  /*1b7e0*/  PRMT R22, R81, 0x7632, R22 ;  /* 0x0000763251167816 */ /* 0x000fe20000000016 */
[----:B----4-:R-:W-:Y:S01]  /*1b7f0*/  IMAD R78, R93, 0x128, R0 ;  /* 0x000001285d4e7824 */ /* 0x010fe200078e0200 */
[----:B------:R3:W-:Y:S05]  /*1b800*/  STG.E.U16 desc[UR60][R76.64], R81 ;  /* 0x000000514c007986 */ /* 0x0007ea000c10153c */
[----:B------:R-:W4:Y:S01]  /*1b810*/  LDC R95, c[0x0][0x278] ;  /* 0x00009e00ff5f7b82 */ /* 0x000f220000000800 */
[----:B------:R5:W-:Y:S01]  /*1b820*/  STG.E.U16 desc[UR60][R90.64], R22 ;  /* 0x000000165a007986 */ /* 0x000be2000c10153c */
[----:B------:R-:W-:Y:S01]  /*1b830*/  IADD3 RZ, P3, R79, R14, RZ ;  /* 0x0000000e4fff7210 */ /* 0x000fe20007f7e0ff */
[----:B0-----:R-:W-:-:S05]  /*1b840*/  IMAD R115, R18, 0x12a, RZ ;  /* 0x0000012a12737824 */ /* 0x001fca00078e02ff */
[----:B------:R-:W0:Y:S01]  /*1b850*/  LDC R93, c[0x0][0x278] ;  /* 0x00009e00ff5d7b82 */ /* 0x000e220000000800 */
[----:B---3--:R-:W-:Y:S01]  /*1b860*/  IMAD R77, R2, 0x95, RZ ;  /* 0x00000095024d7824 */ /* 0x008fe200078e02ff */
[----:B------:R-:W-:Y:S01]  /*1b870*/  LEA.HI.X.SX32 R79, R127, R15, 0x1, P3 ;  /* 0x0000000f7f4f7211 */ /* 0x000fe200018f0eff */
[----:B------:R-:W-:-:S05]  /*1b880*/  IMAD R81, R10, 0x12c, RZ ;  /* 0x0000012c0a517824 */ /* 0x000fca00078e02ff */
[----:B------:R-:W3:Y:S01]  /*1b890*/  LDC R2, c[0x0][0x278] ;  /* 0x00009e00ff027b82 */ /* 0x000ee20000000800 */
[----:B------:R-:W-:Y:S01]  /*1b8a0*/  IADD3 RZ, P3, R115, R14, RZ ;  /* 0x0000000e73ff7210 */ /* 0x000fe20007f7e0ff */
[----:B-1----:R-:W-:-:S06]  /*1b8b0*/  IMAD R115, R20, 0x12e, RZ ;  /* 0x0000012e14737824 */ /* 0x002fcc00078e02ff */
[----:B-----5:R-:W1:Y:S01]  /*1b8c0*/  LDC R91, c[0x0][0x278] ;  /* 0x00009e00ff5b7b82 */ /* 0x020e620000000800 */
[----:B------:R-:W-:Y:S01]  /*1b8d0*/  LEA.HI.X.SX32 R77, R77, R15, 0x1, P3 ;  /* 0x0000000f4d4d7211 */ /* 0x000fe200018f0eff */
[----:B------:R-:W-:Y:S01]  /*1b8e0*/  IMAD R76, R125, 0x12a, R0 ;  /* 0x0000012a7d4c7824 */ /* 0x000fe200078e0200 */
[----:B------:R-:W-:-:S05]  /*1b8f0*/  IADD3 RZ, P3, R81, R14, RZ ;  /* 0x0000000e51ff7210 */ /* 0x000fca0007f7e0ff */
[----:B------:R-:W5:Y:S01]  /*1b900*/  LDC R10, c[0x0][0x278] ;  /* 0x00009e00ff0a7b82 */ /* 0x000f620000000800 */
[----:B------:R-:W-:Y:S01]  /*1b910*/  PRMT R22, R82, 0x7632, R22 ;  /* 0x0000763252167816 */ /* 0x000fe20000000016 */
[----:B------:R-:W-:Y:S01]  /*1b920*/  IMAD R81, R4, 0x97, RZ ;  /* 0x0000009704517824 */ /* 0x000fe200078e02ff */
[----:B------:R-:W-:-:S05]  /*1b930*/  IADD3 RZ, P5, R115, R14, RZ ;  /* 0x0000000e73ff7210 */ /* 0x000fca0007fbe0ff */
[----:B------:R-:W5:Y:S08]  /*1b940*/  LDC R18, c[0x0][0x278] ;  /* 0x00009e00ff127b82 */ /* 0x000f700000000800 */
[----:B------:R-:W5:Y:S01]  /*1b950*/  LDC R20, c[0x0][0x278] ;  /* 0x00009e00ff147b82 */ /* 0x000f620000000800 */
[----:B------:R4:W-:Y:S07]  /*1b960*/  STG.E.U16 desc[UR60][R78.64], R82 ;  /* 0x000000524e007986 */ /* 0x0009ee000c10153c */
[----:B------:R-:W5:Y:S01]  /*1b970*/  LDC R115, c[0x0][0x278] ;  /* 0x00009e00ff737b82 */ /* 0x000f620000000800 */
[----:B------:R2:W-:Y:S07]  /*1b980*/  STG.E.U16 desc[UR60][R76.64], R22 ;  /* 0x000000164c007986 */ /* 0x0005ee000c10153c */
[----:B------:R-:W5:Y:S01]  /*1b990*/  LDC R4, c[0x0][0x278] ;  /* 0x00009e00ff047b82 */ /* 0x000f620000000800 */
[----:B----4-:R-:W-:Y:S01]  /*1b9a0*/  IMAD R78, R95, 0x12c, R0 ;  /* 0x0000012c5f4e7824 */ /* 0x010fe200078e0200 */
[-C--:B------:R-:W-:Y:S01]  /*1b9b0*/  LEA.HI.X.SX32 R79, R177, R15.reuse, 0x1, P3 ;  /* 0x0000000fb14f7211 */ /* 0x080fe200018f0eff */
[----:B--2---:R-:W-:Y:S01]  /*1b9c0*/  IMAD R77, R16, 0x130, RZ ;  /* 0x00000130104d7824 */ /* 0x004fe200078e02ff */
[----:B------:R-:W-:-:S04]  /*1b9d0*/  LEA.HI.X.SX32 R81, R81, R15, 0x1, P5 ;  /* 0x0000000f51517211 */ /* 0x000fc800028f0eff */
[----:B------:R-:W2:Y:S01]  /*1b9e0*/  LDC R16, c[0x0][0x278] ;  /* 0x00009e00ff107b82 */ /* 0x000ea20000000800 */
[----:B0-----:R-:W-:Y:S01]  /*1b9f0*/  IMAD R80, R93, 0x12e, R0 ;  /* 0x0000012e5d507824 */ /* 0x001fe200078e0200 */
[----:B------:R-:W-:Y:S02]  /*1ba00*/  PRMT R22, R83, 0x7632, R22 ;  /* 0x0000763253167816 */ /* 0x000fe40000000016 */
[----:B------:R-:W-:Y:S01]  /*1ba10*/  IADD3 RZ, P3, R77, R14, RZ ;  /* 0x0000000e4dff7210 */ /* 0x000fe20007f7e0ff */
[----:B---3--:R-:W-:Y:S01]  /*1ba20*/  IMAD R77, R2, 0x132, RZ ;  /* 0x00000132024d7824 */ /* 0x008fe200078e02ff */
[----:B------:R0:W-:Y:S01]  /*1ba30*/  STG.E.U16 desc[UR60][R78.64], R83 ;  /* 0x000000534e007986 */ /* 0x0001e2000c10153c */
[----:B-1----:R-:W-:Y:S01]  /*1ba40*/  IMAD R2, R91, 0x130, R0 ;  /* 0x000001305b027824 */ /* 0x002fe200078e0200 */
[----:B------:R-:W1:Y:S02]  /*1ba50*/  LDC R93, c[0x0][0x278] ;  /* 0x00009e00ff5d7b82 */ /* 0x000e640000000800 */
[----:B------:R3:W-:Y:S01]  /*1ba60*/  STG.E.U16 desc[UR60][R80.64], R22 ;  /* 0x0000001650007986 */ /* 0x0007e2000c10153c */
[----:B------:R-:W-:-:S02]  /*1ba70*/  LEA.HI.X.SX32 R3, R3, R15, 0x1, P3 ;  /* 0x0000000f03037211 */ /* 0x000fc400018f0eff */
[----:B------:R-:W-:-:S03]  /*1ba80*/  IADD3 RZ, P3, R77, R14, RZ ;  /* 0x0000000e4dff7210 */ /* 0x000fc60007f7e0ff */
[----:B------:R-:W4:Y:S01]  /*1ba90*/  LDC R91, c[0x0][0x278] ;  /* 0x00009e00ff5b7b82 */ /* 0x000f220000000800 */
[----:B-----5:R-:W-:Y:S02]  /*1baa0*/  IMAD R77, R10, 0x99, RZ ;  /* 0x000000990a4d7824 */ /* 0x020fe400078e02ff */
[----:B0-----:R-:W-:-:S05]  /*1bab0*/  IMAD R79, R18, 0x134, RZ ;  /* 0x00000134124f7824 */ /* 0x001fca00078e02ff */
[----:B---3--:R-:W0:Y:S01]  /*1bac0*/  LDC R22, c[0x0][0x278] ;  /* 0x00009e00ff167b82 */ /* 0x008e220000000800 */
[----:B------:R-:W-:Y:S01]  /*1bad0*/  IMAD R83, R20, 0x136, RZ ;  /* 0x0000013614537824 */ /* 0x000fe200078e02ff */
[----:B------:R-:W-:-:S06]  /*1bae0*/  LEA.HI.X.SX32 R77, R77, R15, 0x1, P3 ;  /* 0x0000000f4d4d7211 */ /* 0x000fcc00018f0eff */
[----:B------:R-:W3:Y:S01]  /*1baf0*/  LDC R81, c[0x0][0x278] ;  /* 0x00009e00ff517b82 */ /* 0x000ee20000000800 */
[----:B------:R5:W-:Y:S01]  /*1bb00*/  STG.E.U16 desc[UR60][R2.64], R68 ;  /* 0x0000004402007986 */ /* 0x000be2000c10153c */
[----:B------:R-:W-:-:S06]  /*1bb10*/  IADD3 RZ, P3, R79, R14, RZ ;  /* 0x0000000e4fff7210 */ /* 0x000fcc0007f7e0ff */
[----:B------:R-:W3:Y:S01]  /*1bb20*/  LDC R10, c[0x0][0x278] ;  /* 0x00009e00ff0a7b82 */ /* 0x000ee20000000800 */
[----:B------:R-:W-:Y:S01]  /*1bb30*/  IMAD R76, R115, 0x132, R0 ;  /* 0x00000132734c7824 */ /* 0x000fe200078e0200 */
[----:B------:R-:W-:Y:S01]  /*1bb40*/  IADD3 RZ, P5, R83, R14, RZ ;  /* 0x0000000e53ff7210 */ /* 0x000fe20007fbe0ff */
[----:B------:R-:W-:-:S05]  /*1bb50*/  IMAD R79, R4, 0x9b, RZ ;  /* 0x0000009b044f7824 */ /* 0x000fca00078e02ff */
[----:B------:R-:W3:Y:S01]  /*1bb60*/  LDC R18, c[0x0][0x278] ;  /* 0x00009e00ff127b82 */ /* 0x000ee20000000800 */
[----:B-----5:R-:W-:-:S07]  /*1bb70*/  PRMT R3, R68, 0x7632, R3 ;  /* 0x0000763244037816 */ /* 0x020fce0000000003 */
[----:B------:R-:W5:Y:S01]  /*1bb80*/  LDC R20, c[0x0][0x278] ;  /* 0x00009e00ff147b82 */ /* 0x000f620000000800 */
[----:B------:R2:W-:Y:S07]  /*1bb90*/  STG.E.U16 desc[UR60][R76.64], R3 ;  /* 0x000000034c007986 */ /* 0x0005ee000c10153c */
[----:B------:R-:W5:Y:S08]  /*1bba0*/  LDC R83, c[0x0][0x278] ;  /* 0x00009e00ff537b82 */ /* 0x000f700000000800 */
[----:B------:R-:W5:Y:S01]  /*1bbb0*/  LDC R4, c[0x0][0x278] ;  /* 0x00009e00ff047b82 */ /* 0x000f620000000800 */
[----:B--2---:R-:W-:Y:S01]  /*1bbc0*/  IMAD R77, R16, 0x138, RZ ;  /* 0x00000138104d7824 */ /* 0x004fe200078e02ff */
[----:B------:R-:W-:Y:S01]  /*1bbd0*/  LEA.HI.X.SX32 R3, R175, R15, 0x1, P3 ;  /* 0x0000000faf037211 */ /* 0x000fe200018f0eff */
[----:B-1----:R-:W-:-:S05]  /*1bbe0*/  IMAD R2, R93, 0x134, R0 ;  /* 0x000001345d027824 */ /* 0x002fca00078e0200 */
[----:B------:R-:W1:Y:S01]  /*1bbf0*/  LDC R16, c[0x0][0x278] ;  /* 0x00009e00ff107b82 */ /* 0x000e620000000800 */
[----:B----4-:R-:W-:Y:S01]  /*1bc00*/  IMAD R78, R91, 0x136, R0 ;  /* 0x000001365b4e7824 */ /* 0x010fe200078e0200 */
[-C--:B------:R-:W-:Y:S01]  /*1bc10*/  LEA.HI.X.SX32 R79, R79, R15.reuse, 0x1, P5 ;  /* 0x0000000f4f4f7211 */ /* 0x080fe200028f0eff */
[----:B0-----:R-:W-:Y:S01]  /*1bc20*/  IMAD R93, R22, 0x13a, RZ ;  /* 0x0000013a165d7824 */ /* 0x001fe200078e02ff */
[----:B------:R-:W-:Y:S02]  /*1bc30*/  PRMT R24, R69, 0x7632, R24 ;  /* 0x0000763245187816 */ /* 0x000fe40000000018 */
[-C--:B------:R-:W-:Y:S01]  /*1bc40*/  IADD3 RZ, P3, R77, R14.reuse, RZ ;  /* 0x0000000e4dff7210 */ /* 0x080fe20007f7e0ff */
[----:B---3--:R-:W-:Y:S01]  /*1bc50*/  IMAD R76, R81, 0x138, R0 ;  /* 0x00000138514c7824 */ /* 0x008fe200078e0200 */
[----:B------:R-:W0:Y:S01]  /*1bc60*/  LDC R91, c[0x0][0x278] ;  /* 0x00009e00ff5b7b82 */ /* 0x000e220000000800 */
[----:B------:R2:W-:Y:S01]  /*1bc70*/  STG.E.U16 desc[UR60][R2.64], R69 ;  /* 0x0000004502007986 */ /* 0x0005e2000c10153c */
[----:B------:R-:W-:Y:S01]  /*1bc80*/  LEA.HI.X.SX32 R77, R13, R15, 0x1, P3 ;  /* 0x0000000f0d4d7211 */ /* 0x000fe200018f0eff */
[----:B------:R-:W-:Y:S01]  /*1bc90*/  IMAD R13, R18, 0x13c, RZ ;  /* 0x0000013c120d7824 */ /* 0x000fe200078e02ff */
[----:B------:R-:W-:Y:S01]  /*1bca0*/  IADD3 RZ, P3, R93, R14, RZ ;  /* 0x0000000e5dff7210 */ /* 0x000fe20007f7e0ff */
[----:B------:R3:W-:Y:S03]  /*1bcb0*/  STG.E.U16 desc[UR60][R78.64], R24 ;  /* 0x000000184e007986 */ /* 0x0007e6000c10153c */
[----:B------:R-:W4:Y:S01]  /*1bcc0*/  LDC R81, c[0x0][0x278] ;  /* 0x00009e00ff517b82 */ /* 0x000f220000000800 */
[----:B--2---:R-:W-:-:S07]  /*1bcd0*/  IMAD R3, R10, 0x9d, RZ ;  /* 0x0000009d0a037824 */ /* 0x004fce00078e02ff */
[----:B------:R-:W2:Y:S01]  /*1bce0*/  LDC R22, c[0x0][0x278] ;  /* 0x00009e00ff167b82 */ /* 0x000ea20000000800 */
[----:B-----5:R-:W-:Y:S01]  /*1bcf0*/  IMAD R69, R20, 0x13e, RZ ;  /* 0x0000013e14457824 */ /* 0x020fe200078e02ff */
[----:B------:R-:W-:Y:S01]  /*1bd00*/  LEA.HI.X.SX32 R3, R3, R15, 0x1, P3 ;  /* 0x0000000f03037211 */ /* 0x000fe200018f0eff */
[----:B------:R-:W-:Y:S01]  /*1bd10*/  IMAD R2, R83, 0x13a, R0 ;  /* 0x0000013a53027824 */ /* 0x000fe200078e0200 */
[----:B------:R-:W-:-:S04]  /*1bd20*/  IADD3 RZ, P3, R13, R14, RZ ;  /* 0x0000000e0dff7210 */ /* 0x000fc80007f7e0ff */
[----:B---3--:R-:W3:Y:S01]  /*1bd30*/  LDC R79, c[0x0][0x278] ;  /* 0x00009e00ff4f7b82 */ /* 0x008ee20000000800 */
[----:B------:R-:W-:Y:S01]  /*1bd40*/  PRMT R24, R70, 0x7632, R24 ;  /* 0x0000763246187816 */ /* 0x000fe20000000018 */
[----:B------:R-:W-:-:S06]  /*1bd50*/  IMAD R13, R4, 0x9f, RZ ;  /* 0x0000009f040d7824 */ /* 0x000fcc00078e02ff */
[----:B------:R-:W5:Y:S01]  /*1bd60*/  LDC R10, c[0x0][0x278] ;  /* 0x00009e00ff0a7b82 */ /* 0x000f620000000800 */
[----:B------:R-:W-:Y:S01]  /*1bd70*/  IADD3 RZ, P5, R69, R14, RZ ;  /* 0x0000000e45ff7210 */ /* 0x000fe20007fbe0ff */
[----:B------:R1:W-:Y:S06]  /*1bd80*/  STG.E.U16 desc[UR60][R76.64], R70 ;  /* 0x000000464c007986 */ /* 0x0003ec000c10153c */
[----:B------:R-:W5:Y:S01]  /*1bd90*/  LDC R83, c[0x0][0x278] ;  /* 0x00009e00ff537b82 */ /* 0x000f620000000800 */
[----:B------:R0:W-:Y:S07]  /*1bda0*/  STG.E.U16 desc[UR60][R2.64], R24 ;  /* 0x0000001802007986 */ /* 0x0001ee000c10153c */
[----:B------:R-:W5:Y:S01]  /*1bdb0*/  LDC R4, c[0x0][0x278] ;  /* 0x00009e00ff047b82 */ /* 0x000f620000000800 */
[----:B-1----:R-:W-:-:S07]  /*1bdc0*/  LEA.HI.X.SX32 R77, R13, R15, 0x1, P5 ;  /* 0x0000000f0d4d7211 */ /* 0x002fce00028f0eff */
[----:B------:R-:W1:Y:S01]  /*1bdd0*/  LDC R18, c[0x0][0x278] ;  /* 0x00009e00ff127b82 */ /* 0x000e620000000800 */
[----:B0-----:R-:W-:-:S07]  /*1bde0*/  IMAD R3, R16, 0x140, RZ ;  /* 0x0000014010037824 */ /* 0x001fce00078e02ff */
[----:B------:R-:W0:Y:S01]  /*1bdf0*/  LDC R13, c[0x0][0x278] ;  /* 0x00009e00ff0d7b82 */ /* 0x000e220000000800 */
[----:B------:R-:W-:-:S07]  /*1be00*/  LEA.HI.X.SX32 R69, R179, R15, 0x1, P3 ;  /* 0x0000000fb3457211 */ /* 0x000fce00018f0eff */
[----:B------:R-:W0:Y:S01]  /*1be10*/  LDC R16, c[0x0][0x278] ;  /* 0x00009e00ff107b82 */ /* 0x000e220000000800 */
[--C-:B------:R-:W-:Y:S01]  /*1be20*/  IMAD R68, R91, 0x13c, R0.reuse ;  /* 0x0000013c5b447824 */ /* 0x100fe200078e0200 */
[-C--:B------:R-:W-:Y:S01]  /*1be30*/  IADD3 RZ, P3, R3, R14.reuse, RZ ;  /* 0x0000000e03ff7210 */ /* 0x080fe20007f7e0ff */
[----:B----4-:R-:W-:Y:S01]  /*1be40*/  IMAD R76, R81, 0x13e, R0 ;  /* 0x0000013e514c7824 */ /* 0x010fe200078e0200 */
[----:B------:R-:W-:Y:S01]  /*1be50*/  PRMT R20, R71, 0x7632, R20 ;  /* 0x0000763247147816 */ /* 0x000fe20000000014 */
[----:B--2---:R-:W-:Y:S01]  /*1be60*/  IMAD R91, R22, 0x142, RZ ;  /* 0x00000142165b7824 */ /* 0x004fe200078e02ff */
[----:B------:R-:W-:Y:S01]  /*1be70*/  LEA.HI.X.SX32 R3, R11, R15, 0x1, P3 ;  /* 0x0000000f0b037211 */ /* 0x000fe200018f0eff */
[--C-:B---3--:R-:W-:Y:S01]  /*1be80*/  IMAD R2, R79, 0x140, R0.reuse ;  /* 0x000001404f027824 */ /* 0x108fe200078e0200 */
[----:B------:R1:W-:Y:S01]  /*1be90*/  STG.E.U16 desc[UR60][R68.64], R71 ;  /* 0x0000004744007986 */ /* 0x0003e2000c10153c */
[----:B------:R-:W2:Y:S01]  /*1bea0*/  LDC R81, c[0x0][0x278] ;  /* 0x00009e00ff517b82 */ /* 0x000ea20000000800 */
[----:B-----5:R-:W-:Y:S01]  /*1beb0*/  IMAD R11, R10, 0xa1, RZ ;  /* 0x000000a10a0b7824 */ /* 0x020fe200078e02ff */
[----:B------:R-:W-:Y:S01]  /*1bec0*/  IADD3 RZ, P3, R91, R14, RZ ;  /* 0x0000000e5bff7210 */ /* 0x000fe20007f7e0ff */
[----:B------:R3:W-:Y:S01]  /*1bed0*/  STG.E.U16 desc[UR60][R76.64], R20 ;  /* 0x000000144c007986 */ /* 0x0007e2000c10153c */
[----:B------:R-:W-:-:S02]  /*1bee0*/  IMAD R10, R83, 0x142, R0 ;  /* 0x00000142530a7824 */ /* 0x000fc400078e0200 */
[----:B------:R-:W-:Y:S01]  /*1bef0*/  LEA.HI.X.SX32 R11, R11, R15, 0x1, P3 ;  /* 0x0000000f0b0b7211 */ /* 0x000fe200018f0eff */
[----:B------:R4:W-:Y:S01]  /*1bf00*/  STG.E.U16 desc[UR60][R2.64], R72 ;  /* 0x0000004802007986 */ /* 0x0009e2000c10153c */
[----:B------:R-:W5:Y:S01]  /*1bf10*/  LDC R79, c[0x0][0x278] ;  /* 0x00009e00ff4f7b82 */ /* 0x000f620000000800 */
[----:B-1----:R-:W-:-:S07]  /*1bf20*/  IMAD R69, R18, 0x144, RZ ;  /* 0x0000014412457824 */ /* 0x002fce00078e02ff */
[----:B---3--:R-:W1:Y:S01]  /*1bf30*/  LDC R20, c[0x0][0x278] ;  /* 0x00009e00ff147b82 */ /* 0x008e620000000800 */
[----:B------:R-:W-:Y:S01]  /*1bf40*/  IMAD R77, R4, 0x146, RZ ;  /* 0x00000146044d7824 */ /* 0x000fe200078e02ff */
[----:B----4-:R-:W-:-:S06]  /*1bf50*/  PRMT R3, R72, 0x7632, R3 ;  /* 0x0000763248037816 */ /* 0x010fcc0000000003 */
[----:B------:R-:W3:Y:S01]  /*1bf60*/  LDC R71, c[0x0][0x278] ;  /* 0x00009e00ff477b82 */ /* 0x000ee20000000800 */
[----:B------:R4:W-:Y:S01]  /*1bf70*/  STG.E.U16 desc[UR60][R10.64], R3 ;  /* 0x000000030a007986 */ /* 0x0009e2000c10153c */
[----:B------:R-:W-:Y:S01]  /*1bf80*/  IADD3 RZ, P5, R77, R14, RZ ;  /* 0x0000000e4dff7210 */ /* 0x000fe20007fbe0ff */
[----:B0-----:R-:W-:-:S05]  /*1bf90*/  IMAD R13, R13, 0xa3, RZ ;  /* 0x000000a30d0d7824 */ /* 0x001fca00078e02ff */
[----:B------:R-:W0:Y:S01]  /*1bfa0*/  LDC R4, c[0x0][0x278] ;  /* 0x00009e00ff047b82 */ /* 0x000e220000000800 */
[----:B------:R-:W-:Y:S01]  /*1bfb0*/  IADD3 RZ, P3, R69, R14, RZ ;  /* 0x0000000e45ff7210 */ /* 0x000fe20007f7e0ff */
[----:B----4-:R-:W-:-:S06]  /*1bfc0*/  IMAD R11, R16, 0x148, RZ ;  /* 0x00000148100b7824 */ /* 0x010fcc00078e02ff */
[----:B------:R-:W4:Y:S01]  /*1bfd0*/  LDC R77, c[0x0][0x278] ;  /* 0x00009e00ff4d7b82 */ /* 0x000f220000000800 */
[-C--:B------:R-:W-:Y:S02]  /*1bfe0*/  LEA.HI.X.SX32 R3, R117, R15.reuse, 0x1, P3 ;  /* 0x0000000f75037211 */ /* 0x080fe400018f0eff */
[----:B------:R-:W-:-:S05]  /*1bff0*/  LEA.HI.X.SX32 R69, R13, R15, 0x1, P5 ;  /* 0x0000000f0d457211 */ /* 0x000fca00028f0eff */
[----:B------:R-:W0:Y:S01]  /*1c000*/  LDC R18, c[0x0][0x278] ;  /* 0x00009e00ff127b82 */ /* 0x000e220000000800 */
[----:B------:R-:W-:-:S07]  /*1c010*/  IADD3 RZ, P3, R11, R14, RZ ;  /* 0x0000000e0bff7210 */ /* 0x000fce0007f7e0ff */
[----:B------:R-:W4:Y:S01]  /*1c020*/  LDC R22, c[0x0][0x278] ;  /* 0x00009e00ff167b82 */ /* 0x000f220000000800 */
[----:B------:R-:W-:-:S07]  /*1c030*/  LEA.HI.X.SX32 R11, R25, R15, 0x1, P3 ;  /* 0x0000000f190b7211 */ /* 0x000fce00018f0eff */
[----:B------:R-:W4:Y:S01]  /*1c040*/  LDC R13, c[0x0][0x278] ;  /* 0x00009e00ff0d7b82 */ /* 0x000f220000000800 */
[----:B--2---:R-:W-:-:S07]  /*1c050*/  IMAD R2, R81, 0x144, R0 ;  /* 0x0000014451027824 */ /* 0x004fce00078e0200 */
[----:B------:R-:W2:Y:S01]  /*1c060*/  LDC R16, c[0x0][0x278] ;  /* 0x00009e00ff107b82 */ /* 0x000ea20000000800 */
[----:B-1----:R-:W-:-:S07]  /*1c070*/  IMAD R81, R20, 0x14a, RZ ;  /* 0x0000014a14517824 */ /* 0x002fce00078e02ff */
[----:B------:R-:W1:Y:S01]  /*1c080*/  LDC R25, c[0x0][0x278] ;  /* 0x00009e00ff197b82 */ /* 0x000e620000000800 */
[----:B-----5:R-:W-:Y:S01]  /*1c090*/  IMAD R68, R79, 0x146, R0 ;  /* 0x000001464f447824 */ /* 0x020fe200078e0200 */
[----:B------:R-:W-:Y:S01]  /*1c0a0*/  PRMT R34, R73, 0x7632, R34 ;  /* 0x0000763249227816 */ /* 0x000fe20000000022 */
[----:B------:R5:W-:Y:S01]  /*1c0b0*/  STG.E.U16 desc[UR60][R2.64], R73 ;  /* 0x0000004902007986 */ /* 0x000be2000c10153c */
[----:B---3--:R-:W-:Y:S01]  /*1c0c0*/  IMAD R10, R71, 0x148, R0 ;  /* 0x00000148470a7824 */ /* 0x008fe200078e0200 */
[----:B------:R-:W-:-:S03]  /*1c0d0*/  IADD3 RZ, P3, R81, R14, RZ ;  /* 0x0000000e51ff7210 */ /* 0x000fc60007f7e0ff */
[----:B------:R-:W3:Y:S01]  /*1c0e0*/  LDC R79, c[0x0][0x278] ;  /* 0x00009e00ff4f7b82 */ /* 0x000ee20000000800 */
[----:B------:R4:W-:Y:S01]  /*1c0f0*/  STG.E.U16 desc[UR60][R68.64], R34 ;  /* 0x0000002244007986 */ /* 0x0009e2000c10153c */
[----:B0-----:R-:W-:Y:S02]  /*1c100*/  IMAD R71, R18, 0x14c, RZ ;  /* 0x0000014c12477824 */ /* 0x001fe400078e02ff */
[----:B-----5:R-:W-:-:S04]  /*1c110*/  IMAD R3, R4, 0xa5, RZ ;  /* 0x000000a504037824 */ /* 0x020fc800078e02ff */
[----:B------:R-:W0:Y:S01]  /*1c120*/  LDC R20, c[0x0][0x278] ;  /* 0x00009e00ff147b82 */ /* 0x000e220000000800 */
[----:B------:R5:W-:Y:S01]  /*1c130*/  STG.E.U16 desc[UR60][R10.64], R74 ;  /* 0x0000004a0a007986 */ /* 0x000be2000c10153c */
[----:B----4-:R-:W-:Y:S01]  /*1c140*/  IMAD R2, R77, 0x14a, R0 ;  /* 0x0000014a4d027824 */ /* 0x010fe200078e0200 */
[----:B------:R-:W-:Y:S01]  /*1c150*/  LEA.HI.X.SX32 R3, R3, R15, 0x1, P3 ;  /* 0x0000000f03037211 */ /* 0x000fe200018f0eff */
[----:B------:R-:W-:-:S04]  /*1c160*/  IMAD R73, R22, 0x14e, RZ ;  /* 0x0000014e16497824 */ /* 0x000fc800078e02ff */
[----:B------:R-:W4:Y:S01]  /*1c170*/  LDC R69, c[0x0][0x278] ;  /* 0x00009e00ff457b82 */ /* 0x000f220000000800 */
[----:B-----5:R-:W-:-:S07]  /*1c180*/  PRMT R11, R74, 0x7632, R11 ;  /* 0x000076324a0b7816 */ /* 0x020fce000000000b */
[----:B------:R-:W5:Y:S01]  /*1c190*/  LDC R4, c[0x0][0x278] ;  /* 0x00009e00ff047b82 */ /* 0x000f620000000800 */
[-C--:B------:R-:W-:Y:S01]  /*1c1a0*/  IADD3 RZ, P3, R71, R14.reuse, RZ ;  /* 0x0000000e47ff7210 */ /* 0x080fe20007f7e0ff */
[----:B------:R2:W-:Y:S01]  /*1c1b0*/  STG.E.U16 desc[UR60][R2.64], R11 ;  /* 0x0000000b02007986 */ /* 0x0005e2000c10153c */
[----:B------:R-:W-:Y:S01]  /*1c1c0*/  IMAD R13, R13, 0xa7, RZ ;  /* 0x000000a70d0d7824 */ /* 0x000fe200078e02ff */
[----:B------:R-:W-:-:S04]  /*1c1d0*/  IADD3 RZ, P5, R73, R14, RZ ;  /* 0x0000000e49ff7210 */ /* 0x000fc80007fbe0ff */
[----:B------:R-:W5:Y:S01]  /*1c1e0*/  LDC R18, c[0x0][0x278] ;  /* 0x00009e00ff127b82 */ /* 0x000f620000000800 */
[----:B-1----:R-:W-:Y:S02]  /*1c1f0*/  IMAD R24, R25, 0x14e, R0 ;  /* 0x0000014e19187824 */ /* 0x002fe400078e0200 */
[----:B--2---:R-:W-:-:S05]  /*1c200*/  IMAD R3, R16, 0x150, RZ ;  /* 0x0000015010037824 */ /* 0x004fca00078e02ff */
[----:B------:R-:W1:Y:S01]  /*1c210*/  LDC R71, c[0x0][0x278] ;  /* 0x00009e00ff477b82 */ /* 0x000e620000000800 */
[-C--:B------:R-:W-:Y:S02]  /*1c220*/  LEA.HI.X.SX32 R11, R119, R15.reuse, 0x1, P3 ;  /* 0x0000000f770b7211 */ /* 0x080fe400018f0eff */
[----:B------:R-:W-:Y:S02]  /*1c230*/  LEA.HI.X.SX32 R25, R13, R15, 0x1, P5 ;  /* 0x0000000f0d197211 */ /* 0x000fe400028f0eff */
[----:B------:R-:W-:-:S03]  /*1c240*/  IADD3 RZ, P3, R3, R14, RZ ;  /* 0x0000000e03ff7210 */ /* 0x000fc60007f7e0ff */
[----:B------:R-:W2:Y:S01]  /*1c250*/  LDC R22, c[0x0][0x278] ;  /* 0x00009e00ff167b82 */ /* 0x000ea20000000800 */
[----:B------:R-:W-:-:S07]  /*1c260*/  LEA.HI.X.SX32 R3, R23, R15, 0x1, P3 ;  /* 0x0000000f17037211 */ /* 0x000fce00018f0eff */
[----:B------:R-:W2:Y:S01]  /*1c270*/  LDC R13, c[0x0][0x278] ;  /* 0x00009e00ff0d7b82 */ /* 0x000ea20000000800 */
[----:B---3--:R-:W-:-:S07]  /*1c280*/  IMAD R10, R79, 0x14c, R0 ;  /* 0x0000014c4f0a7824 */ /* 0x008fce00078e0200 */
[----:B------:R-:W3:Y:S01]  /*1c290*/  LDC R16, c[0x0][0x278] ;  /* 0x00009e00ff107b82 */ /* 0x000ee20000000800 */
[----:B0-----:R-:W-:-:S07]  /*1c2a0*/  IMAD R77, R20, 0x152, RZ ;  /* 0x00000152144d7824 */ /* 0x001fce00078e02ff */
[----:B------:R-:W0:Y:S01]  /*1c2b0*/  LDC R23, c[0x0][0x278] ;  /* 0x00009e00ff177b82 */ /* 0x000e220000000800 */
[----:B------:R-:W-:Y:S01]  /*1c2c0*/  PRMT R26, R75, 0x7632, R26 ;  /* 0x000076324b1a7816 */ /* 0x000fe2000000001a */
[----:B------:R1:W-:Y:S01]  /*1c2d0*/  STG.E.U16 desc[UR60][R10.64], R75 ;  /* 0x0000004b0a007986 */ /* 0x0003e2000c10153c */
[----:B----4-:R-:W-:-:S05]  /*1c2e0*/  IMAD R2, R69, 0x150, R0 ;  /* 0x0000015045027824 */ /* 0x010fca00078e0200 */
[----:B------:R-:W4:Y:S01]  /*1c2f0*/  LDC R73, c[0x0][0x278] ;  /* 0x00009e00ff497b82 */ /* 0x000f220000000800 */
[----:B------:R-:W-:Y:S01]  /*1c300*/  IADD3 RZ, P3, R77, R14, RZ ;  /* 0x0000000e4dff7210 */ /* 0x000fe20007f7e0ff */
[----:B-----5:R-:W-:Y:S01]  /*1c310*/  IMAD R69, R18, 0x154, RZ ;  /* 0x0000015412457824 */ /* 0x020fe200078e02ff */
[----:B------:R-:W-:Y:S01]  /*1c320*/  STG.E.U16 desc[UR60][R24.64], R26 ;  /* 0x0000001a18007986 */ /* 0x000fe2000c10153c */
[----:B-1----:R-:W-:-:S04]  /*1c330*/  IMAD R11, R4, 0xa9, RZ ;  /* 0x000000a9040b7824 */ /* 0x002fc800078e02ff */
[----:B------:R-:W1:Y:S01]  /*1c340*/  LDC R20, c[0x0][0x278] ;  /* 0x00009e00ff147b82 */ /* 0x000e620000000800 */
[----:B------:R5:W-:Y:S01]  /*1c350*/  STG.E.U16 desc[UR60][R2.64], R60 ;  /* 0x0000003c02007986 */ /* 0x000be2000c10153c */
[----:B------:R-:W-:Y:S01]  /*1c360*/  IMAD R10, R71, 0x152, R0 ;  /* 0x00000152470a7824 */ /* 0x000fe200078e0200 */
[----:B------:R-:W-:-:S05]  /*1c370*/  LEA.HI.X.SX32 R11, R11, R15, 0x1, P3 ;  /* 0x0000000f0b0b7211 */ /* 0x000fca00018f0eff */
[----:B------:R-:W1:Y:S01]  /*1c380*/  LDC R4, c[0x0][0x278] ;  /* 0x00009e00ff047b82 */ /* 0x000e620000000800 */
[----:B--2---:R-:W-:Y:S01]  /*1c390*/  IMAD R71, R22, 0x156, RZ ;  /* 0x0000015616477824 */ /* 0x004fe200078e02ff */
[----:B-----5:R-:W-:-:S06]  /*1c3a0*/  PRMT R3, R60, 0x7632, R3 ;  /* 0x000076323c037816 */ /* 0x020fcc0000000003 */
[----:B------:R-:W2:Y:S01]  /*1c3b0*/  LDC R18, c[0x0][0x278] ;  /* 0x00009e00ff127b82 */ /* 0x000ea20000000800 */
[-C--:B------:R-:W-:Y:S01]  /*1c3c0*/  IADD3 RZ, P3, R69, R14.reuse, RZ ;  /* 0x0000000e45ff7210 */ /* 0x080fe20007f7e0ff */
[----:B------:R3:W-:Y:S06]  /*1c3d0*/  STG.E.U16 desc[UR60][R10.64], R3 ;  /* 0x000000030a007986 */ /* 0x0007ec000c10153c */
[----:B------:R-:W5:Y:S01]  /*1c3e0*/  LDC R25, c[0x0][0x278] ;  /* 0x00009e00ff197b82 */ /* 0x000f620000000800 */
[----:B------:R-:W-:Y:S01]  /*1c3f0*/  IMAD R13, R13, 0xab, RZ ;  /* 0x000000ab0d0d7824 */ /* 0x000fe200078e02ff */
[----:B------:R-:W-:Y:S01]  /*1c400*/  IADD3 RZ, P5, R71, R14, RZ ;  /* 0x0000000e47ff7210 */ /* 0x000fe20007fbe0ff */
[----:B---3--:R-:W-:-:S05]  /*1c410*/  IMAD R11, R16, 0x158, RZ ;  /* 0x00000158100b7824 */ /* 0x008fca00078e02ff */
[----:B------:R-:W3:Y:S01]  /*1c420*/  LDC R69, c[0x0][0x278] ;  /* 0x00009e00ff457b82 */ /* 0x000ee20000000800 */
[-C--:B------:R-:W-:Y:S01]  /*1c430*/  LEA.HI.X.SX32 R3, R181, R15.reuse, 0x1, P3 ;  /* 0x0000000fb5037211 */ /* 0x080fe200018f0eff */
[----:B0-----:R-:W-:Y:S01]  /*1c440*/  IMAD R22, R23, 0x156, R0 ;  /* 0x0000015617167824 */ /* 0x001fe200078e0200 */
[----:B------:R-:W-:Y:S02]  /*1c450*/  LEA.HI.X.SX32 R23, R13, R15, 0x1, P5 ;  /* 0x0000000f0d177211 */ /* 0x000fe400028f0eff */
[----:B------:R-:W-:-:S03]  /*1c460*/  IADD3 RZ, P3, R11, R14, RZ ;  /* 0x0000000e0bff7210 */ /* 0x000fc60007f7e0ff */
[----:B------:R-:W0:Y:S01]  /*1c470*/  LDC R24, c[0x0][0x278] ;  /* 0x00009e00ff187b82 */ /* 0x000e220000000800 */
[----:B----4-:R-:W-:Y:S01]  /*1c480*/  IMAD R2, R73, 0x154, R0 ;  /* 0x0000015449027824 */ /* 0x010fe200078e0200 */
[----:B------:R-:W-:Y:S01]  /*1c490*/  LEA.HI.X.SX32 R11, R19, R15, 0x1, P3 ;  /* 0x0000000f130b7211 */ /* 0x000fe200018f0eff */
[----:B-1----:R-:W-:Y:S01]  /*1c4a0*/  IMAD R73, R20, 0x15a, RZ ;  /* 0x0000015a14497824 */ /* 0x002fe200078e02ff */
[----:B------:R-:W-:-:S04]  /*1c4b0*/  PRMT R26, R61, 0x7632, R26 ;  /* 0x000076323d1a7816 */ /* 0x000fc8000000001a */
[----:B------:R-:W1:Y:S08]  /*1c4c0*/  LDC R13, c[0x0][0x278] ;  /* 0x00009e00ff0d7b82 */ /* 0x000e700000000800 */
[----:B------:R-:W4:Y:S01]  /*1c4d0*/  LDC R16, c[0x0][0x278] ;  /* 0x00009e00ff107b82 */ /* 0x000f220000000800 */
[----:B------:R2:W-:Y:S01]  /*1c4e0*/  STG.E.U16 desc[UR60][R2.64], R61 ;  /* 0x0000003d02007986 */ /* 0x0005e2000c10153c */
[----:B------:R-:W-:-:S06]  /*1c4f0*/  IADD3 RZ, P3, R73, R14, RZ ;  /* 0x0000000e49ff7210 */ /* 0x000fcc0007f7e0ff */
[----:B------:R-:W4:Y:S01]  /*1c500*/  LDC R19, c[0x0][0x278] ;  /* 0x00009e00ff137b82 */ /* 0x000f220000000800 */
[----:B------:R5:W-:Y:S07]  /*1c510*/  STG.E.U16 desc[UR60][R22.64], R26 ;  /* 0x0000001a16007986 */ /* 0x000bee000c10153c */
[----:B------:R-:W4:Y:S01]  /*1c520*/  LDC R71, c[0x0][0x278] ;  /* 0x00009e00ff477b82 */ /* 0x000f220000000800 */
[----:B--2---:R-:W-:Y:S02]  /*1c530*/  IMAD R3, R4, 0xad, RZ ;  /* 0x000000ad04037824 */ /* 0x004fe400078e02ff */
[----:B-----5:R-:W-:-:S02]  /*1c540*/  IMAD R10, R25, 0x158, R0 ;  /* 0x00000158190a7824 */ /* 0x020fc400078e0200 */
[----:B------:R-:W-:-:S03]  /*1c550*/  IMAD R23, R18, 0x15c, RZ ;  /* 0x0000015c12177824 */ /* 0x000fc600078e02ff */
[----:B------:R-:W2:Y:S01]  /*1c560*/  LDC R20, c[0x0][0x278] ;  /* 0x00009e00ff147b82 */ /* 0x000ea20000000800 */
[----:B------:R-:W-:Y:S02]  /*1c570*/  LEA.HI.X.SX32 R3, R3, R15, 0x1, P3 ;  /* 0x0000000f03037211 */ /* 0x000fe400018f0eff */
[----:B------:R-:W-:-:S05]  /*1c580*/  IADD3 RZ, P3, R23, R14, RZ ;  /* 0x0000000e17ff7210 */ /* 0x000fca0007f7e0ff */
[----:B------:R-:W5:Y:S01]  /*1c590*/  LDC R4, c[0x0][0x278] ;  /* 0x00009e00ff047b82 */ /* 0x000f620000000800 */
[----:B------:R1:W-:Y:S01]  /*1c5a0*/  STG.E.U16 desc[UR60][R10.64], R62 ;  /* 0x0000003e0a007986 */ /* 0x0003e2000c10153c */
[----:B---3--:R-:W-:-:S06]  /*1c5b0*/  IMAD R2, R69, 0x15a, R0 ;  /* 0x0000015a45027824 */ /* 0x008fcc00078e0200 */
[----:B------:R-:W3:Y:S01]  /*1c5c0*/  LDC R22, c[0x0][0x278] ;  /* 0x00009e00ff167b82 */ /* 0x000ee20000000800 */
[----:B0-----:R-:W-:Y:S01]  /*1c5d0*/  IMAD R61, R24, 0x15e, RZ ;  /* 0x0000015e183d7824 */ /* 0x001fe200078e02ff */
[----:B-1----:R-:W-:-:S06]  /*1c5e0*/  PRMT R11, R62, 0x7632, R11 ;  /* 0x000076323e0b7816 */ /* 0x002fcc000000000b */
[----:B------:R-:W0:Y:S08]  /*1c5f0*/  LDC R25, c[0x0][0x278] ;  /* 0x00009e00ff197b82 */ /* 0x000e300000000800 */
[----:B------:R-:W1:Y:S01]  /*1c600*/  LDC R23, c[0x0][0x278] ;  /* 0x00009e00ff177b82 */ /* 0x000e620000000800 */
[----:B------:R2:W-:Y:S01]  /*1c610*/  STG.E.U16 desc[UR60][R2.64], R11 ;  /* 0x0000000b02007986 */ /* 0x0005e2000c10153c */
[----:B------:R-:W-:Y:S01]  /*1c620*/  IMAD R13, R13, 0xaf, RZ ;  /* 0x000000af0d0d7824 */ /* 0x000fe200078e02ff */
[----:B------:R-:W-:Y:S01]  /*1c630*/  IADD3 RZ, P5, R61, R14, RZ ;  /* 0x0000000e3dff7210 */ /* 0x000fe20007fbe0ff */
[----:B----4-:R-:W-:-:S04]  /*1c640*/  IMAD R18, R19, 0x15e, R0 ;  /* 0x0000015e13127824 */ /* 0x010fc800078e0200 */
[----:B------:R-:W4:Y:S01]  /*1c650*/  LDC R61, c[0x0][0x278] ;  /* 0x00009e00ff3d7b82 */ /* 0x000f220000000800 */
[----:B--2---:R-:W-:Y:S01]  /*1c660*/  IMAD R3, R16, 0x160, RZ ;  /* 0x0000016010037824 */ /* 0x004fe200078e02ff */
[-C--:B------:R-:W-:Y:S01]  /*1c670*/  LEA.HI.X.SX32 R11, R121, R15.reuse, 0x1, P3 ;  /* 0x0000000f790b7211 */ /* 0x080fe200018f0eff */
[----:B------:R-:W-:Y:S01]  /*1c680*/  IMAD R10, R71, 0x15c, R0 ;  /* 0x0000015c470a7824 */ /* 0x000fe200078e0200 */
[----:B------:R-:W-:-:S04]  /*1c690*/  LEA.HI.X.SX32 R19, R13, R15, 0x1, P5 ;  /* 0x0000000f0d137211 */ /* 0x000fc800028f0eff */
[----:B------:R-:W2:Y:S01]  /*1c6a0*/  LDC R69, c[0x0][0x278] ;  /* 0x00009e00ff457b82 */ /* 0x000ea20000000800 */
[----:B------:R-:W-:Y:S01]  /*1c6b0*/  IADD3 RZ, P3, R3, R14, RZ ;  /* 0x0000000e03ff7210 */ /* 0x000fe20007f7e0ff */
[----:B------:R-:W-:Y:S01]  /*1c6c0*/  IMAD R71, R20, 0x162, RZ ;  /* 0x0000016214477824 */ /* 0x000fe200078e02ff */
[----:B------:R-:W-:Y:S01]  /*1c6d0*/  PRMT R24, R63, 0x7632, R24 ;  /* 0x000076323f187816 */ /* 0x000fe20000000018 */
[----:B------:R5:W-:Y:S01]  /*1c6e0*/  STG.E.U16 desc[UR60][R10.64], R63 ;  /* 0x0000003f0a007986 */ /* 0x000be2000c10153c */
[----:B------:R-:W-:-:S03]  /*1c6f0*/  LEA.HI.X.SX32 R3, R17, R15, 0x1, P3 ;  /* 0x0000000f11037211 */ /* 0x000fc600018f0eff */
[----:B------:R-:W2:Y:S01]  /*1c700*/  LDC R13, c[0x0][0x278] ;  /* 0x00009e00ff0d7b82 */ /* 0x000ea20000000800 */
[----:B------:R3:W-:Y:S01]  /*1c710*/  STG.E.U16 desc[UR60][R18.64], R24 ;  /* 0x0000001812007986 */ /* 0x0007e2000c10153c */
[----:B------:R-:W-:-:S06]  /*1c720*/  IADD3 RZ, P3, R71, R14, RZ ;  /* 0x0000000e47ff7210 */ /* 0x000fcc0007f7e0ff */
[----:B------:R-:W2:Y:S01]  /*1c730*/  LDC R20, c[0x0][0x278] ;  /* 0x00009e00ff147b82 */ /* 0x000ea20000000800 */
[----:B-----5:R-:W-:Y:S02]  /*1c740*/  IMAD R11, R4, 0xb1, RZ ;  /* 0x000000b1040b7824 */ /* 0x020fe400078e02ff */
[----:B---3--:R-:W-:-:S05]  /*1c750*/  IMAD R19, R22, 0x164, RZ ;  /* 0x0000016416137824 */ /* 0x008fca00078e02ff */
[----:B------:R-:W3:Y:S01]  /*1c760*/  LDC R17, c[0x0][0x278] ;  /* 0x00009e00ff117b82 */ /* 0x000ee20000000800 */
[----:B0-----:R-:W-:Y:S01]  /*1c770*/  IMAD R2, R25, 0x160, R0 ;  /* 0x0000016019027824 */ /* 0x001fe200078e0200 */
[----:B------:R-:W-:Y:S01]  /*1c780*/  LEA.HI.X.SX32 R11, R11, R15, 0x1, P3 ;  /* 0x0000000f0b0b7211 */ /* 0x000fe200018f0eff */
[----:B-1----:R-:W-:Y:S01]  /*1c790*/  IMAD R25, R23, 0x166, RZ ;  /* 0x0000016617197824 */ /* 0x002fe200078e02ff */
[----:B------:R-:W-:-:S04]  /*1c7a0*/  IADD3 RZ, P3, R19, R14, RZ ;  /* 0x0000000e13ff7210 */ /* 0x000fc80007f7e0ff */
[----:B------:R-:W0:Y:S01]  /*1c7b0*/  LDC R18, c[0x0][0x278] ;  /* 0x00009e00ff127b82 */ /* 0x000e220000000800 */
[----:B------:R-:W-:-:S07]  /*1c7c0*/  IADD3 RZ, P5, R25, R14, RZ ;  /* 0x0000000e19ff7210 */ /* 0x000fce0007fbe0ff */
[----:B------:R-:W1:Y:S08]  /*1c7d0*/  LDC R23, c[0x0][0x278] ;  /* 0x00009e00ff177b82 */ /* 0x000e700000000800 */
[----:B------:R-:W5:Y:S01]  /*1c7e0*/  LDC R4, c[0x0][0x278] ;  /* 0x00009e00ff047b82 */ /* 0x000f620000000800 */
[----:B------:R2:W-:Y:S07]  /*1c7f0*/  STG.E.U16 desc[UR60][R2.64], R64 ;  /* 0x0000004002007986 */ /* 0x0005ee000c10153c */
[----:B------:R-:W5:Y:S01]  /*1c800*/  LDC R19, c[0x0][0x278] ;  /* 0x00009e00ff137b82 */ /* 0x000f620000000800 */
[----:B----4-:R-:W-:Y:S01]  /*1c810*/  IMAD R10, R61, 0x162, R0 ;  /* 0x000001623d0a7824 */ /* 0x010fe200078e0200 */
[----:B--2---:R-:W-:-:S06]  /*1c820*/  PRMT R3, R64, 0x7632, R3 ;  /* 0x0000763240037816 */ /* 0x004fcc0000000003 */
[----:B------:R-:W2:Y:S01]  /*1c830*/  LDC R25, c[0x0][0x278] ;  /* 0x00009e00ff197b82 */ /* 0x000ea20000000800 */
[----:B------:R-:W-:Y:S01]  /*1c840*/  IMAD R13, R13, 0xb3, RZ ;  /* 0x000000b30d0d7824 */ /* 0x000fe200078e02ff */
[----:B------:R4:W-:Y:S06]  /*1c850*/  STG.E.U16 desc[UR60][R10.64], R3 ;  /* 0x000000030a007986 */ /* 0x0009ec000c10153c */
[----:B------:R-:W2:Y:S01]  /*1c860*/  LDC R22, c[0x0][0x278] ;  /* 0x00009e00ff167b82 */ /* 0x000ea20000000800 */
[--C-:B---3--:R-:W-:Y:S01]  /*1c870*/  IMAD R16, R17, 0x166, R0.reuse ;  /* 0x0000016611107824 */ /* 0x108fe200078e0200 */
[----:B------:R-:W-:Y:S01]  /*1c880*/  LEA.HI.X.SX32 R17, R13, R15, 0x1, P5 ;  /* 0x0000000f0d117211 */ /* 0x000fe200028f0eff */
[----:B------:R-:W-:-:S02]  /*1c890*/  IMAD R2, R69, 0x164, R0 ;  /* 0x0000016445027824 */ /* 0x000fc400078e0200 */
[----:B----4-:R-:W-:Y:S01]  /*1c8a0*/  IMAD R11, R20, 0x168, RZ ;  /* 0x00000168140b7824 */ /* 0x010fe200078e02ff */
[-C--:B------:R-:W-:Y:S02]  /*1c8b0*/  LEA.HI.X.SX32 R3, R183, R15.reuse, 0x1, P3 ;  /* 0x0000000fb7037211 */ /* 0x080fe400018f0eff */
[----:B------:R-:W3:Y:S01]  /*1c8c0*/  LDC R13, c[0x0][0x278] ;  /* 0x00009e00ff0d7b82 */ /* 0x000ee20000000800 */
[----:B------:R-:W-:Y:S01]  /*1c8d0*/  PRMT R24, R65, 0x7632, R24 ;  /* 0x0000763241187816 */ /* 0x000fe20000000018 */
[----:B0-----:R-:W-:Y:S01]  /*1c8e0*/  IMAD R63, R18, 0x16a, RZ ;  /* 0x0000016a123f7824 */ /* 0x001fe200078e02ff */
[-C--:B------:R-:W-:Y:S01]  /*1c8f0*/  IADD3 RZ, P3, R11, R14.reuse, RZ ;  /* 0x0000000e0bff7210 */ /* 0x080fe20007f7e0ff */
[----:B------:R0:W-:Y:S01]  /*1c900*/  STG.E.U16 desc[UR60][R2.64], R65 ;  /* 0x0000004102007986 */ /* 0x0001e2000c10153c */
[----:B-1----:R-:W-:Y:S02]  /*1c910*/  IMAD R10, R23, 0x168, R0 ;  /* 0x00000168170a7824 */ /* 0x002fe400078e0200 */
[----:B------:R-:W-:Y:S01]  /*1c920*/  LEA.HI.X.SX32 R11, R35, R15, 0x1, P3 ;  /* 0x0000000f230b7211 */ /* 0x000fe200018f0eff */
[----:B------:R1:W-:Y:S01]  /*1c930*/  STG.E.U16 desc[UR60][R16.64], R24 ;  /* 0x0000001810007986 */ /* 0x0003e2000c10153c */
[----:B------:R-:W4:Y:S01]  /*1c940*/  LDC R61, c[0x0][0x278] ;  /* 0x00009e00ff3d7b82 */ /* 0x000f220000000800 */
[----:B------:R-:W-:Y:S01]  /*1c950*/  IADD3 RZ, P3, R63, R14, RZ ;  /* 0x0000000e3fff7210 */ /* 0x000fe20007f7e0ff */
[----:B-----5:R-:W-:-:S02]  /*1c960*/  IMAD R19, R19, 0x16c, RZ ;  /* 0x0000016c13137824 */ /* 0x020fc400078e02ff */
[----:B0-----:R-:W-:-:S04]  /*1c970*/  IMAD R3, R4, 0xb5, RZ ;  /* 0x000000b504037824 */ /* 0x001fc800078e02ff */
[----:B------:R-:W0:Y:S01]  /*1c980*/  LDC R23, c[0x0][0x278] ;  /* 0x00009e00ff177b82 */ /* 0x000e220000000800 */
[----:B--2---:R-:W-:Y:S01]  /*1c990*/  IMAD R2, R25, 0x16a, R0 ;  /* 0x0000016a19027824 */ /* 0x004fe200078e0200 */
[----:B------:R-:W-:-:S06]  /*1c9a0*/  LEA.HI.X.SX32 R3, R3, R15, 0x1, P3 ;  /* 0x0000000f03037211 */ /* 0x000fcc00018f0eff */
[----:B-1----:R-:W1:Y:S01]  /*1c9b0*/  LDC R16, c[0x0][0x278] ;  /* 0x00009e00ff107b82 */ /* 0x002e620000000800 */
[----:B------:R-:W-:-:S07]  /*1c9c0*/  IADD3 RZ, P3, R19, R14, RZ ;  /* 0x0000000e13ff7210 */ /* 0x000fce0007f7e0ff */
[----:B------:R-:W2:Y:S01]  /*1c9d0*/  LDC R18, c[0x0][0x278] ;  /* 0x00009e00ff127b82 */ /* 0x000ea20000000800 */
[----:B------:R-:W-:-:S07]  /*1c9e0*/  IMAD R25, R22, 0x16e, RZ ;  /* 0x0000016e16197824 */ /* 0x000fce00078e02ff */
[----:B------:R-:W5:Y:S01]  /*1c9f0*/  LDC R4, c[0x0][0x278] ;  /* 0x00009e00ff047b82 */ /* 0x000f620000000800 */
[----:B------:R-:W-:-:S07]  /*1ca00*/  IADD3 RZ, P5, R25, R14, RZ ;  /* 0x0000000e19ff7210 */ /* 0x000fce0007fbe0ff */
[----:B------:R-:W5:Y:S01]  /*1ca10*/  LDC R19, c[0x0][0x278] ;  /* 0x00009e00ff137b82 */ /* 0x000f620000000800 */
[----:B------:R4:W-:Y:S07]  /*1ca20*/  STG.E.U16 desc[UR60][R10.64], R66 ;  /* 0x000000420a007986 */ /* 0x0009ee000c10153c */
[----:B------:R-:W5:Y:S01]  /*1ca30*/  LDC R17, c[0x0][0x278] ;  /* 0x00009e00ff117b82 */ /* 0x000f620000000800 */
[----:B---3--:R-:W-:-:S07]  /*1ca40*/  IMAD R13, R13, 0xb7, RZ ;  /* 0x000000b70d0d7824 */ /* 0x008fce00078e02ff */
[----:B------:R-:W3:Y:S01]  /*1ca50*/  LDC R22, c[0x0][0x278] ;  /* 0x00009e00ff167b82 */ /* 0x000ee20000000800 */
[----:B----4-:R-:W-:-:S07]  /*1ca60*/  PRMT R11, R66, 0x7632, R11 ;  /* 0x00007632420b7816 */ /* 0x010fce000000000b */
[----:B------:R-:W4:Y:S01]  /*1ca70*/  LDC R25, c[0x0][0x278] ;  /* 0x00009e00ff197b82 */ /* 0x000f220000000800 */
[----:B------:R0:W-:Y:S01]  /*1ca80*/  STG.E.U16 desc[UR60][R2.64], R11 ;  /* 0x0000000b02007986 */ /* 0x0001e2000c10153c */
[----:B------:R-:W-:Y:S02]  /*1ca90*/  IMAD R10, R61, 0x16c, R0 ;  /* 0x0000016c3d0a7824 */ /* 0x000fe400078e0200 */
[----:B--2---:R-:W-:-:S04]  /*1caa0*/  IMAD R35, R18, 0x170, RZ ;  /* 0x0000017012237824 */ /* 0x004fc800078e02ff */
[----:B------:R-:W2:Y:S01]  /*1cab0*/  LDC R20, c[0x0][0x278] ;  /* 0x00009e00ff147b82 */ /* 0x000ea20000000800 */
[-C--:B0-----:R-:W-:Y:S01]  /*1cac0*/  LEA.HI.X.SX32 R3, R13, R15.reuse, 0x1, P5 ;  /* 0x0000000f0d037211 */ /* 0x081fe200028f0eff */
[----:B------:R-:W-:Y:S01]  /*1cad0*/  IMAD R2, R23, 0x16e, R0 ;  /* 0x0000016e17027824 */ /* 0x000fe200078e0200 */
[----:B------:R-:W-:Y:S01]  /*1cae0*/  LEA.HI.X.SX32 R11, R101, R15, 0x1, P3 ;  /* 0x0000000f650b7211 */ /* 0x000fe200018f0eff */
[----:B-1----:R-:W-:Y:S01]  /*1caf0*/  IMAD R13, R16, 0x172, RZ ;  /* 0x00000172100d7824 */ /* 0x002fe200078e02ff */
[----:B------:R-:W-:-:S03]  /*1cb00*/  PRMT R23, R67, 0x7632, R23 ;  /* 0x0000763243177816 */ /* 0x000fc60000000017 */
[----:B------:R-:W0:Y:S01]  /*1cb10*/  LDC R18, c[0x0][0x278] ;  /* 0x00009e00ff127b82 */ /* 0x000e220000000800 */
[-C--:B------:R-:W-:Y:S01]  /*1cb20*/  IADD3 RZ, P3, R35, R14.reuse, RZ ;  /* 0x0000000e23ff7210 */ /* 0x080fe20007f7e0ff */
[----:B------:R-:W-:Y:S01]  /*1cb30*/  STG.E.U16 desc[UR60][R10.64], R67 ;  /* 0x000000430a007986 */ /* 0x000fe2000c10153c */
[----:B------:R-:W-:Y:S01]  /*1cb40*/  IADD3 RZ, P5, R13, R14, RZ ;  /* 0x0000000e0dff7210 */ /* 0x000fe20007fbe0ff */
[----:B-----5:R-:W-:Y:S02]  /*1cb50*/  IMAD R13, R4, 0xb9, RZ ;  /* 0x000000b9040d7824 */ /* 0x020fe400078e02ff */
[----:B------:R1:W-:Y:S01]  /*1cb60*/  STG.E.U16 desc[UR60][R2.64], R23 ;  /* 0x0000001702007986 */ /* 0x0003e2000c10153c */
[----:B------:R-:W-:Y:S01]  /*1cb70*/  IMAD R19, R19, 0x174, RZ ;  /* 0x0000017413137824 */ /* 0x000fe200078e02ff */
[----:B------:R-:W5:Y:S01]  /*1cb80*/  LDC R35, c[0x0][0x278] ;  /* 0x00009e00ff237b82 */ /* 0x000f620000000800 */
[----:B------:R-:W-:Y:S01]  /*1cb90*/  IMAD R16, R17, 0x170, R0 ;  /* 0x0000017011107824 */ /* 0x000fe200078e0200 */
[----:B------:R-:W-:-:S02]  /*1cba0*/  LEA.HI.X.SX32 R17, R187, R15, 0x1, P3 ;  /* 0x0000000fbb117211 */ /* 0x000fc400018f0eff */
[----:B------:R-:W-:-:S04]  /*1cbb0*/  IADD3 RZ, P3, R19, R14, RZ ;  /* 0x0000000e13ff7210 */ /* 0x000fc80007f7e0ff */
[----:B------:R-:W5:Y:S01]  /*1cbc0*/  LDC R19, c[0x0][0x278] ;  /* 0x00009e00ff137b82 */ /* 0x000f620000000800 */
[----:B-1----:R-:W-:Y:S01]  /*1cbd0*/  LEA.HI.X.SX32 R3, R13, R15, 0x1, P5 ;  /* 0x0000000f0d037211 */ /* 0x002fe200028f0eff */
[----:B---3--:R-:W-:-:S06]  /*1cbe0*/  IMAD R13, R22, 0x178, RZ ;  /* 0x00000178160d7824 */ /* 0x008fcc00078e02ff */
[----:B------:R-:W1:Y:S01]  /*1cbf0*/  LDC R23, c[0x0][0x278] ;  /* 0x00009e00ff177b82 */ /* 0x000e620000000800 */
[----:B----4-:R-:W-:Y:S01]  /*1cc00*/  IMAD R2, R25, 0x172, R0 ;  /* 0x0000017219027824 */ /* 0x010fe200078e0200 */
[----:B------:R-:W-:-:S06]  /*1cc10*/  IADD3 RZ, P6, R13, R14, RZ ;  /* 0x0000000e0dff7210 */ /* 0x000fcc0007fde0ff */
[----:B------:R-:W3:Y:S01]  /*1cc20*/  LDC R61, c[0x0][0x278] ;  /* 0x00009e00ff3d7b82 */ /* 0x000ee20000000800 */
[----:B------:R4:W-:Y:S07]  /*1cc30*/  STG.E.U16 desc[UR60][R16.64], R52 ;  /* 0x0000003410007986 */ /* 0x0009ee000c10153c */
[----:B------:R-:W3:Y:S08]  /*1cc40*/  LDC R63, c[0x0][0x278] ;  /* 0x00009e00ff3f7b82 */ /* 0x000ef00000000800 */
[----:B------:R-:W3:Y:S01]  /*1cc50*/  LDC R25, c[0x0][0x278] ;  /* 0x00009e00ff197b82 */ /* 0x000ee20000000800 */
[----:B----4-:R-:W-:-:S07]  /*1cc60*/  LEA.HI.X.SX32 R17, R21, R15, 0x1, P6 ;  /* 0x0000000f15117211 */ /* 0x010fce00030f0eff */
[----:B------:R-:W4:Y:S01]  /*1cc70*/  LDC R4, c[0x0][0x278] ;  /* 0x00009e00ff047b82 */ /* 0x000f220000000800 */
[----:B--2---:R-:W-:-:S07]  /*1cc80*/  IMAD R11, R20, 0x176, RZ ;  /* 0x00000176140b7824 */ /* 0x004fce00078e02ff */
[----:B------:R-:W2:Y:S01]  /*1cc90*/  LDC R22, c[0x0][0x278] ;  /* 0x00009e00ff167b82 */ /* 0x000ea20000000800 */
[----:B------:R-:W-:-:S07]  /*1cca0*/  PRMT R10, R52, 0x7632, R10 ;  /* 0x00007632340a7816 */ /* 0x000fce000000000a */
[----:B------:R-:W2:Y:S01]  /*1ccb0*/  LDC R21, c[0x0][0x278] ;  /* 0x00009e00ff157b82 */ /* 0x000ea20000000800 */
[----:B------:R-:W-:Y:S01]  /*1ccc0*/  IADD3 RZ, P5, R11, R14, RZ ;  /* 0x0000000e0bff7210 */ /* 0x000fe20007fbe0ff */
[----:B0-----:R-:W-:Y:S01]  /*1ccd0*/  IMAD R11, R18, 0xbb, RZ ;  /* 0x000000bb120b7824 */ /* 0x001fe200078e02ff */
[----:B------:R0:W-:Y:S01]  /*1cce0*/  STG.E.U16 desc[UR60][R2.64], R10 ;  /* 0x0000000a02007986 */ /* 0x0001e2000c10153c */
[----:B-1----:R-:W-:-:S04]  /*1ccf0*/  IMAD R23, R23, 0x17a, RZ ;  /* 0x0000017a17177824 */ /* 0x002fc800078e02ff */
[----:B------:R-:W1:Y:S01]  /*1cd00*/  LDC R24, c[0x0][0x278] ;  /* 0x00009e00ff187b82 */ /* 0x000e620000000800 */
[----:B------:R-:W-:Y:S01]  /*1cd10*/  LEA.HI.X.SX32 R11, R11, R15, 0x1, P5 ;  /* 0x0000000f0b0b7211 */ /* 0x000fe200028f0eff */
[----:B-----5:R-:W-:Y:S01]  /*1cd20*/  IMAD R19, R19, 0x17c, RZ ;  /* 0x0000017c13137824 */ /* 0x020fe200078e02ff */
[----:B------:R-:W-:-:S05]  /*1cd30*/  IADD3 RZ, P5, R23, R14, RZ ;  /* 0x0000000e17ff7210 */ /* 0x000fca0007fbe0ff */
[----:B------:R-:W5:Y:S01]  /*1cd40*/  LDC R13, c[0x0][0x278] ;  /* 0x00009e00ff0d7b82 */ /* 0x000f620000000800 */
[--C-:B0-----:R-:W-:Y:S01]  /*1cd50*/  IMAD R2, R35, 0x174, R0.reuse ;  /* 0x0000017423027824 */ /* 0x101fe200078e0200 */
[----:B------:R-:W-:Y:S01]  /*1cd60*/  LEA.HI.X.SX32 R3, R185, R15, 0x1, P3 ;  /* 0x0000000fb9037211 */ /* 0x000fe200018f0eff */
[----:B---3--:R-:W-:Y:S01]  /*1cd70*/  IMAD R10, R61, 0x176, R0 ;  /* 0x000001763d0a7824 */ /* 0x008fe200078e0200 */
[----:B------:R-:W-:Y:S01]  /*1cd80*/  PRMT R26, R53, 0x7632, R26 ;  /* 0x00007632351a7816 */ /* 0x000fe2000000001a */
[--C-:B------:R-:W-:Y:S02]  /*1cd90*/  IMAD R16, R63, 0x178, R0.reuse ;  /* 0x000001783f107824 */ /* 0x100fe400078e0200 */
[----:B------:R4:W-:Y:S01]  /*1cda0*/  STG.E.U16 desc[UR60][R2.64], R53 ;  /* 0x0000003502007986 */ /* 0x0009e2000c10153c */
[----:B------:R-:W0:Y:S01]  /*1cdb0*/  LDC R23, c[0x0][0x278] ;  /* 0x00009e00ff177b82 */ /* 0x000e220000000800 */
[----:B------:R-:W-:Y:S02]  /*1cdc0*/  IMAD R18, R25, 0x17a, R0 ;  /* 0x0000017a19127824 */ /* 0x000fe400078e0200 */
[----:B------:R-:W-:Y:S01]  /*1cdd0*/  STG.E.U16 desc[UR60][R10.64], R26 ;  /* 0x0000001a0a007986 */ /* 0x000fe2000c10153c */
[----:B------:R-:W-:-:S04]  /*1cde0*/  PRMT R32, R54, 0x7632, R32 ;  /* 0x0000763236207816 */ /* 0x000fc80000000020 */
[----:B------:R-:W3:Y:S01]  /*1cdf0*/  LDC R0, c[0x0][0x278] ;  /* 0x00009e00ff007b82 */ /* 0x000ee20000000800 */
[----:B----4-:R-:W-:Y:S01]  /*1ce00*/  IMAD R3, R4, 0xbd, RZ ;  /* 0x000000bd04037824 */ /* 0x010fe200078e02ff */
[----:B------:R-:W-:Y:S01]  /*1ce10*/  IADD3 R2, P3, R19, R14, RZ ;  /* 0x0000000e13027210 */ /* 0x000fe20007f7e0ff */
[----:B------:R4:W-:Y:S01]  /*1ce20*/  STG.E.U16 desc[UR60][R16.64], R54 ;  /* 0x0000003610007986 */ /* 0x0009e2000c10153c */
[----:B--2---:R-:W-:-:S04]  /*1ce30*/  IMAD R21, R21, 0x182, RZ ;  /* 0x0000018215157824 */ /* 0x004fc800078e02ff */
[----:B------:R-:W2:Y:S01]  /*1ce40*/  LDC R25, c[0x0][0x278] ;  /* 0x00009e00ff197b82 */ /* 0x000ea20000000800 */
[-C--:B------:R-:W-:Y:S02]  /*1ce50*/  LEA.HI.X.SX32 R19, R3, R15.reuse, 0x1, P5 ;  /* 0x0000000f03137211 */ /* 0x080fe400028f0eff */
[----:B------:R-:W-:-:S05]  /*1ce60*/  LEA.HI.X.SX32 R3, R123, R15, 0x1, P3 ;  /* 0x0000000f7b037211 */ /* 0x000fca00018f0eff */
[----:B------:R-:W2:Y:S01]  /*1ce70*/  LDC R20, c[0x0][0x278] ;  /* 0x00009e00ff147b82 */ /* 0x000ea20000000800 */
[----:B----4-:R-:W-:Y:S01]  /*1ce80*/  IMAD R17, R22, 0x17e, RZ ;  /* 0x0000017e16117824 */ /* 0x010fe200078e02ff */
[----:B------:R-:W-:Y:S06]  /*1ce90*/  STG.E.U16 desc[UR60][R18.64], R32 ;  /* 0x0000002012007986 */ /* 0x000fec000c10153c */
[----:B------:R-:W4:Y:S01]  /*1cea0*/  LDC R22, c[0x0][0x278] ;  /* 0x00009e00ff167b82 */ /* 0x000f220000000800 */
[----:B------:R0:W-:Y:S01]  /*1ceb0*/  STG.E.U16 desc[UR60][R2.64], R55 ;  /* 0x0000003702007986 */ /* 0x0001e2000c10153c */
[----:B-1----:R-:W-:Y:S01]  /*1cec0*/  IMAD R35, R24, 0x180, RZ ;  /* 0x0000018018237824 */ /* 0x002fe200078e02ff */
[----:B------:R-:W-:Y:S01]  /*1ced0*/  IADD3 R10, P5, R17, R14, RZ ;  /* 0x0000000e110a7210 */ /* 0x000fe20007fbe0ff */
[----:B-----5:R-:W-:-:S04]  /*1cee0*/  IMAD R11, R13, 0xbf, RZ ;  /* 0x000000bf0d0b7824 */ /* 0x020fc800078e02ff */
[----:B------:R-:W1:Y:S01]  /*1cef0*/  LDC R24, c[0x0][0x278] ;  /* 0x00009e00ff187b82 */ /* 0x000e620000000800 */
[----:B0-----:R-:W-:-:S07]  /*1cf00*/  IADD3 R2, P3, R21, R14, RZ ;  /* 0x0000000e15027210 */ /* 0x001fce0007f7e0ff */
[----:B------:R-:W0:Y:S01]  /*1cf10*/  LDC R21, c[0x0][0x278] ;  /* 0x00009e00ff157b82 */ /* 0x000e220000000800 */
[----:B------:R-:W-:Y:S01]  /*1cf20*/  IADD3 R16, P6, R35, R14, RZ ;  /* 0x0000000e23107210 */ /* 0x000fe20007fde0ff */
[----:B------:R-:W-:Y:S01]  /*1cf30*/  IMAD R23, R23, 0x184, RZ ;  /* 0x0000018417177824 */ /* 0x000fe200078e02ff */
[----:B------:R-:W-:Y:S02]  /*1cf40*/  LEA.HI.X.SX32 R11, R11, R15, 0x1, P5 ;  /* 0x0000000f0b0b7211 */ /* 0x000fe400028f0eff */
[----:B------:R-:W-:-:S03]  /*1cf50*/  PRMT R13, R55, 0x7632, R13 ;  /* 0x00007632370d7816 */ /* 0x000fc6000000000d */
[----:B------:R-:W5:Y:S01]  /*1cf60*/  LDC R18, c[0x0][0x278] ;  /* 0x00009e00ff127b82 */ /* 0x000f620000000800 */
[----:B------:R-:W-:Y:S01]  /*1cf70*/  LEA.HI.X.SX32 R17, R189, R15, 0x1, P6 ;  /* 0x0000000fbd117211 */ /* 0x000fe200030f0eff */
[----:B---3--:R-:W-:-:S06]  /*1cf80*/  IMAD R3, R0, 0xc1, RZ ;  /* 0x000000c100037824 */ /* 0x008fcc00078e02ff */
[----:B------:R-:W3:Y:S01]  /*1cf90*/  LDC R4, c[0x0][0x278] ;  /* 0x00009e00ff047b82 */ /* 0x000ee20000000800 */
[----:B------:R4:W-:Y:S07]  /*1cfa0*/  STG.E.U16 desc[UR60][R10.64], R13 ;  /* 0x0000000d0a007986 */ /* 0x0009ee000c10153c */
[----:B------:R-:W3:Y:S01]  /*1cfb0*/  LDC R26, c[0x0][0x278] ;  /* 0x00009e00ff1a7b82 */ /* 0x000ee20000000800 */
[----:B------:R1:W-:Y:S01]  /*1cfc0*/  STG.E.U16 desc[UR60][R16.64], R56 ;  /* 0x0000003810007986 */ /* 0x0003e2000c10153c */
[----:B--2---:R-:W-:Y:S01]  /*1cfd0*/  IMAD R25, R25, 0x186, RZ ;  /* 0x0000018619197824 */ /* 0x004fe200078e02ff */
[----:B----4-:R-:W-:-:S05]  /*1cfe0*/  IADD3 R10, P5, R23, R14, RZ ;  /* 0x0000000e170a7210 */ /* 0x010fca0007fbe0ff */
[----:B------:R-:W2:Y:S01]  /*1cff0*/  LDC R19, c[0x0][0x278] ;  /* 0x00009e00ff137b82 */ /* 0x000ea20000000800 */
[----:B------:R-:W-:Y:S01]  /*1d000*/  LEA.HI.X.SX32 R3, R3, R15, 0x1, P3 ;  /* 0x0000000f03037211 */ /* 0x000fe200018f0eff */
[----:B------:R-:W-:Y:S01]  /*1d010*/  IMAD R35, R22, 0x188, RZ ;  /* 0x0000018816237824 */ /* 0x000fe200078e02ff */
[----:B-1----:R-:W-:-:S05]  /*1d020*/  PRMT R56, R56, 0x7632, R56 ;  /* 0x0000763238387816 */ /* 0x002fca0000000038 */
[----:B------:R-:W1:Y:S01]  /*1d030*/  LDC R23, c[0x0][0x278] ;  /* 0x00009e00ff177b82 */ /* 0x000e620000000800 */
[----:B------:R-:W-:Y:S01]  /*1d040*/  IMAD R13, R20, 0xc3, RZ ;  /* 0x000000c3140d7824 */ /* 0x000fe200078e02ff */
[----:B------:R-:W-:Y:S01]  /*1d050*/  IADD3 R16, P6, R25, R14, RZ ;  /* 0x0000000e19107210 */ /* 0x000fe20007fde0ff */
[----:B------:R4:W-:Y:S01]  /*1d060*/  STG.E.U16 desc[UR60][R2.64], R56 ;  /* 0x0000003802007986 */ /* 0x0009e2000c10153c */
[----:B------:R-:W-:-:S04]  /*1d070*/  LEA.HI.X.SX32 R11, R141, R15, 0x1, P5 ;  /* 0x0000000f8d0b7211 */ /* 0x000fc800028f0eff */
[----:B------:R-:W1:Y:S01]  /*1d080*/  LDC R22, c[0x0][0x278] ;  /* 0x00009e00ff167b82 */ /* 0x000e620000000800 */
[----:B------:R-:W-:-:S07]  /*1d090*/  LEA.HI.X.SX32 R17, R13, R15, 0x1, P6 ;  /* 0x0000000f0d117211 */ /* 0x000fce00030f0eff */
[----:B------:R-:W1:Y:S01]  /*1d0a0*/  LDC R0, c[0x0][0x278] ;  /* 0x00009e00ff007b82 */ /* 0x000e620000000800 */
[----:B----4-:R-:W-:Y:S01]  /*1d0b0*/  IADD3 R2, P5, R35, R14, RZ ;  /* 0x0000000e23027210 */ /* 0x010fe20007fbe0ff */
[----:B0-----:R-:W-:Y:S01]  /*1d0c0*/  IMAD R35, R21, 0x190, RZ ;  /* 0x0000019015237824 */ /* 0x001fe200078e02ff */
[----:B------:R-:W-:-:S05]  /*1d0d0*/  PRMT R32, R57, 0x7632, R32 ;  /* 0x0000763239207816 */ /* 0x000fca0000000020 */
[----:B------:R-:W0:Y:S01]  /*1d0e0*/  LDC R25, c[0x0][0x278] ;  /* 0x00009e00ff197b82 */ /* 0x000e220000000800 */
[----:B------:R-:W-:Y:S01]  /*1d0f0*/  IMAD R53, R24, 0x18a, RZ ;  /* 0x0000018a18357824 */ /* 0x000fe200078e02ff */
[----:B------:R5:W-:Y:S06]  /*1d100*/  STG.E.U16 desc[UR60][R10.64], R57 ;  /* 0x000000390a007986 */ /* 0x000bec000c10153c */
[----:B------:R-:W4:Y:S01]  /*1d110*/  LDC R20, c[0x0][0x278] ;  /* 0x00009e00ff147b82 */ /* 0x000f220000000800 */
[----:B------:R2:W-:Y:S01]  /*1d120*/  STG.E.U16 desc[UR60][R16.64], R32 ;  /* 0x0000002010007986 */ /* 0x0005e2000c10153c */
[----:B------:R-:W-:-:S06]  /*1d130*/  LEA.HI.X.SX32 R3, R143, R15, 0x1, P5 ;  /* 0x0000000f8f037211 */ /* 0x000fcc00028f0eff */
[----:B------:R-:W4:Y:S01]  /*1d140*/  LDC R21, c[0x0][0x278] ;  /* 0x00009e00ff157b82 */ /* 0x000f220000000800 */
[----:B-----5:R-:W-:Y:S01]  /*1d150*/  IMAD R11, R18, 0x18e, RZ ;  /* 0x0000018e120b7824 */ /* 0x020fe200078e02ff */
[-C--:B------:R-:W-:Y:S01]  /*1d160*/  IADD3 R10, P3, R53, R14.reuse, RZ ;  /* 0x0000000e350a7210 */ /* 0x080fe20007f7e0ff */
[----:B---3--:R-:W-:Y:S02]  /*1d170*/  IMAD R13, R4, 0xc5, RZ ;  /* 0x000000c5040d7824 */ /* 0x008fe400078e02ff */
[----:B--2---:R-:W-:Y:S01]  /*1d180*/  IMAD R17, R26, 0x18c, RZ ;  /* 0x0000018c1a117824 */ /* 0x004fe200078e02ff */
[-C--:B------:R-:W-:Y:S01]  /*1d190*/  IADD3 R18, P6, R11, R14.reuse, RZ ;  /* 0x0000000e0b127210 */ /* 0x080fe20007fde0ff */
[----:B------:R2:W-:Y:S01]  /*1d1a0*/  STG.E.U16 desc[UR60][R2.64], R58 ;  /* 0x0000003a02007986 */ /* 0x0005e2000c10153c */
[----:B------:R-:W-:Y:S01]  /*1d1b0*/  IMAD R19, R19, 0xc7, RZ ;  /* 0x000000c713137824 */ /* 0x000fe200078e02ff */
[-C--:B------:R-:W-:Y:S01]  /*1d1c0*/  LEA.HI.X.SX32 R11, R13, R15.reuse, 0x1, P3 ;  /* 0x0000000f0d0b7211 */ /* 0x080fe200018f0eff */
[----:B------:R-:W3:Y:S01]  /*1d1d0*/  LDC R24, c[0x0][0x278] ;  /* 0x00009e00ff187b82 */ /* 0x000ee20000000800 */
[----:B------:R-:W-:Y:S01]  /*1d1e0*/  IADD3 R16, P5, R17, R14, RZ ;  /* 0x0000000e11107210 */ /* 0x000fe20007fbe0ff */
[----:B-1----:R-:W-:Y:S01]  /*1d1f0*/  IMAD R23, R23, 0x192, RZ ;  /* 0x0000019217177824 */ /* 0x002fe200078e02ff */
[----:B------:R-:W-:-:S02]  /*1d200*/  LEA.HI.X.SX32 R19, R19, R15, 0x1, P6 ;  /* 0x0000000f13137211 */ /* 0x000fc400030f0eff */
[----:B------:R-:W-:Y:S02]  /*1d210*/  LEA.HI.X.SX32 R17, R129, R15, 0x1, P5 ;  /* 0x0000000f81117211 */ /* 0x000fe400028f0eff */
[----:B------:R-:W-:Y:S01]  /*1d220*/  PRMT R32, R59, 0x7632, R32 ;  /* 0x000076323b207816 */ /* 0x000fe20000000020 */
[----:B------:R-:W1:Y:S01]  /*1d230*/  LDC R26, c[0x0][0x278] ;  /* 0x00009e00ff1a7b82 */ /* 0x000e620000000800 */
[----:B--2---:R-:W-:Y:S01]  /*1d240*/  PRMT R3, R58, 0x7632, R3 ;  /* 0x000076323a037816 */ /* 0x004fe20000000003 */
[----:B------:R-:W-:-:S04]  /*1d250*/  IMAD R13, R0, 0xc9, RZ ;  /* 0x000000c9000d7824 */ /* 0x000fc800078e02ff */
[----:B------:R2:W-:Y:S01]  /*1d260*/  STG.E.U16 desc[UR60][R10.64], R3 ;  /* 0x000000030a007986 */ /* 0x0005e2000c10153c */
[-C--:B------:R-:W-:Y:S01]  /*1d270*/  IADD3 R2, P5, R35, R14.reuse, RZ ;  /* 0x0000000e23027210 */ /* 0x080fe20007fbe0ff */
[----:B------:R-:W5:Y:S01]  /*1d280*/  LDC R4, c[0x0][0x278] ;  /* 0x00009e00ff047b82 */ /* 0x000f620000000800 */
[----:B0-----:R-:W-:Y:S01]  /*1d290*/  IMAD R25, R25, 0x194, RZ ;  /* 0x0000019419197824 */ /* 0x001fe200078e02ff */
[----:B------:R-:W-:Y:S04]  /*1d2a0*/  STG.E.U16 desc[UR60][R16.64], R59 ;  /* 0x0000003b10007986 */ /* 0x000fe8000c10153c */
[----:B------:R4:W-:Y:S02]  /*1d2b0*/  STG.E.U16 desc[UR60][R18.64], R32 ;  /* 0x0000002012007986 */ /* 0x0009e4000c10153c */
[----:B------:R-:W0:Y:S01]  /*1d2c0*/  LDC R0, c[0x0][0x278] ;  /* 0x00009e00ff007b82 */ /* 0x000e220000000800 */
[----:B--2---:R-:W-:Y:S01]  /*1d2d0*/  IMAD R11, R22, 0x196, RZ ;  /* 0x00000196160b7824 */ /* 0x004fe200078e02ff */
[----:B------:R-:W-:-:S02]  /*1d2e0*/  IADD3 R10, P3, R23, R14, RZ ;  /* 0x0000000e170a7210 */ /* 0x000fc40007f7e0ff */
[----:B------:R-:W-:-:S04]  /*1d2f0*/  LEA.HI.X.SX32 R3, R33, R15, 0x1, P5 ;  /* 0x0000000f21037211 */ /* 0x000fc800028f0eff */
[----:B------:R-:W2:Y:S01]  /*1d300*/  LDC R22, c[0x0][0x278] ;  /* 0x00009e00ff167b82 */ /* 0x000ea20000000800 */
[----:B----4-:R-:W-:Y:S01]  /*1d310*/  IMAD R19, R20, 0xcb, RZ ;  /* 0x000000cb14137824 */ /* 0x010fe200078e02ff */
[----:B------:R-:W-:Y:S02]  /*1d320*/  IADD3 R18, P6, R11, R14, RZ ;  /* 0x0000000e0b127210 */ /* 0x000fe40007fde0ff */
[----:B------:R-:W-:Y:S01]  /*1d330*/  LEA.HI.X.SX32 R11, R13, R15, 0x1, P3 ;  /* 0x0000000f0d0b7211 */ /* 0x000fe200018f0eff */
[----:B------:R-:W-:-:S03]  /*1d340*/  IMAD R13, R21, 0x19a, RZ ;  /* 0x0000019a150d7824 */ /* 0x000fc600078e02ff */
[----:B------:R-:W4:Y:S01]  /*1d350*/  LDC R20, c[0x0][0x278] ;  /* 0x00009e00ff147b82 */ /* 0x000f220000000800 */
[----:B------:R-:W-:Y:S02]  /*1d360*/  PRMT R32, R44, 0x7632, R32 ;  /* 0x000076322c207816 */ /* 0x000fe40000000020 */
[-C--:B------:R-:W-:Y:S01]  /*1d370*/  IADD3 R16, P5, R25, R14.reuse, RZ ;  /* 0x0000000e19107210 */ /* 0x080fe20007fbe0ff */
[----:B------:R3:W-:Y:S04]  /*1d380*/  STG.E.U16 desc[UR60][R2.64], R44 ;  /* 0x0000002c02007986 */ /* 0x0007e8000c10153c */
[----:B------:R-:W0:Y:S01]  /*1d390*/  LDC R21, c[0x0][0x278] ;  /* 0x00009e00ff157b82 */ /* 0x000e220000000800 */
[----:B------:R-:W-:Y:S01]  /*1d3a0*/  LEA.HI.X.SX32 R17, R131, R15, 0x1, P5 ;  /* 0x0000000f83117211 */ /* 0x000fe200028f0eff */
[----:B------:R1:W-:Y:S06]  /*1d3b0*/  STG.E.U16 desc[UR60][R10.64], R32 ;  /* 0x000000200a007986 */ /* 0x0003ec000c10153c */
[----:B------:R-:W2:Y:S01]  /*1d3c0*/  LDC R23, c[0x0][0x278] ;  /* 0x00009e00ff177b82 */ /* 0x000ea20000000800 */
[----:B---3--:R-:W-:Y:S01]  /*1d3d0*/  IMAD R3, R24, 0x198, RZ ;  /* 0x0000019818037824 */ /* 0x008fe200078e02ff */
[----:B-1----:R-:W-:-:S06]  /*1d3e0*/  IADD3 R10, P5, R13, R14, RZ ;  /* 0x0000000e0d0a7210 */ /* 0x002fcc0007fbe0ff */
[----:B------:R-:W1:Y:S01]  /*1d3f0*/  LDC R13, c[0x0][0x278] ;  /* 0x00009e00ff0d7b82 */ /* 0x000e620000000800 */
[----:B------:R-:W-:Y:S01]  /*1d400*/  LEA.HI.X.SX32 R19, R19, R15, 0x1, P6 ;  /* 0x0000000f13137211 */ /* 0x000fe200030f0eff */
[----:B------:R-:W-:Y:S01]  /*1d410*/  IMAD R25, R26, 0x19c, RZ ;  /* 0x0000019c1a197824 */ /* 0x000fe200078e02ff */
[----:B------:R-:W-:Y:S02]  /*1d420*/  PRMT R33, R45, 0x7632, R33 ;  /* 0x000076322d217816 */ /* 0x000fe40000000021 */
[----:B------:R-:W-:-:S03]  /*1d430*/  IADD3 R2, P3, R3, R14, RZ ;  /* 0x0000000e03027210 */ /* 0x000fc60007f7e0ff */
[----:B------:R-:W3:Y:S01]  /*1d440*/  LDC R24, c[0x0][0x278] ;  /* 0x00009e00ff187b82 */ /* 0x000ee20000000800 */
[----:B-----5:R-:W-:Y:S01]  /*1d450*/  IMAD R11, R4, 0xcd, RZ ;  /* 0x000000cd040b7824 */ /* 0x020fe200078e02ff */
[----:B------:R5:W-:Y:S01]  /*1d460*/  STG.E.U16 desc[UR60][R16.64], R45 ;  /* 0x0000002d10007986 */ /* 0x000be2000c10153c */
[----:B------:R-:W-:-:S03]  /*1d470*/  LEA.HI.X.SX32 R3, R27, R15, 0x1, P3 ;  /* 0x0000000f1b037211 */ /* 0x000fc600018f0eff */
[----:B------:R4:W-:Y:S01]  /*1d480*/  STG.E.U16 desc[UR60][R18.64], R33 ;  /* 0x0000002112007986 */ /* 0x0009e2000c10153c */
[----:B------:R-:W-:Y:S01]  /*1d490*/  LEA.HI.X.SX32 R11, R11, R15, 0x1, P5 ;  /* 0x0000000f0b0b7211 */ /* 0x000fe200028f0eff */
[----:B------:R-:W3:Y:S01]  /*1d4a0*/  LDC R26, c[0x0][0x278] ;  /* 0x00009e00ff1a7b82 */ /* 0x000ee20000000800 */
[----:B0-----:R-:W-:Y:S01]  /*1d4b0*/  IMAD R21, R21, 0x1a4, RZ ;  /* 0x000001a415157824 */ /* 0x001fe200078e02ff */
[----:B------:R0:W-:Y:S01]  /*1d4c0*/  STG.E.U16 desc[UR60][R2.64], R46 ;  /* 0x0000002e02007986 */ /* 0x0001e2000c10153c */
[----:B-----5:R-:W-:-:S05]  /*1d4d0*/  IADD3 R16, P6, R25, R14, RZ ;  /* 0x0000000e19107210 */ /* 0x020fca0007fde0ff */
[----:B------:R-:W5:Y:S01]  /*1d4e0*/  LDC R25, c[0x0][0x278] ;  /* 0x00009e00ff197b82 */ /* 0x000f620000000800 */
[----:B----4-:R-:W-:Y:S01]  /*1d4f0*/  IMAD R19, R20, 0x19e, RZ ;  /* 0x0000019e14137824 */ /* 0x010fe200078e02ff */
[----:B------:R-:W-:Y:S01]  /*1d500*/  PRMT R18, R46, 0x7632, R18 ;  /* 0x000076322e127816 */ /* 0x000fe20000000012 */
[----:B--2---:R-:W-:Y:S01]  /*1d510*/  IMAD R23, R23, 0x1a2, RZ ;  /* 0x000001a217177824 */ /* 0x004fe200078e02ff */
[----:B------:R-:W-:Y:S01]  /*1d520*/  LEA.HI.X.SX32 R17, R191, R15, 0x1, P6 ;  /* 0x0000000fbf117211 */ /* 0x000fe200030f0eff */
[----:B0-----:R-:W-:-:S03]  /*1d530*/  IMAD R3, R0, 0xcf, RZ ;  /* 0x000000cf00037824 */ /* 0x001fc600078e02ff */
[----:B------:R-:W0:Y:S01]  /*1d540*/  LDC R20, c[0x0][0x278] ;  /* 0x00009e00ff147b82 */ /* 0x000e220000000800 */
[----:B------:R-:W-:Y:S01]  /*1d550*/  IADD3 R2, P5, R19, R14, RZ ;  /* 0x0000000e13027210 */ /* 0x000fe20007fbe0ff */
[----:B------:R2:W-:Y:S01]  /*1d560*/  STG.E.U16 desc[UR60][R10.64], R18 ;  /* 0x000000120a007986 */ /* 0x0005e2000c10153c */
[----:B-1----:R-:W-:-:S05]  /*1d570*/  IMAD R13, R13, 0xd1, RZ ;  /* 0x000000d10d0d7824 */ /* 0x002fca00078e02ff */
[----:B------:R-:W1:Y:S01]  /*1d580*/  LDC R4, c[0x0][0x278] ;  /* 0x00009e00ff047b82 */ /* 0x000e620000000800 */
[----:B------:R4:W-:Y:S01]  /*1d590*/  STG.E.U16 desc[UR60][R16.64], R47 ;  /* 0x0000002f10007986 */ /* 0x0009e2000c10153c */
[----:B------:R-:W-:Y:S02]  /*1d5a0*/  LEA.HI.X.SX32 R3, R3, R15, 0x1, P5 ;  /* 0x0000000f03037211 */ /* 0x000fe400028f0eff */
[----:B--2---:R-:W-:-:S04]  /*1d5b0*/  IADD3 R18, P6, R21, R14, RZ ;  /* 0x0000000e15127210 */ /* 0x004fc80007fde0ff */
[----:B------:R-:W2:Y:S01]  /*1d5c0*/  LDC R21, c[0x0][0x278] ;  /* 0x00009e00ff157b82 */ /* 0x000ea20000000800 */
[----:B------:R-:W-:Y:S01]  /*1d5d0*/  IMAD R27, R22, 0x1a0, RZ ;  /* 0x000001a0161b7824 */ /* 0x000fe200078e02ff */
[----:B----4-:R-:W-:-:S06]  /*1d5e0*/  IADD3 R16, P5, R23, R14, RZ ;  /* 0x0000000e17107210 */ /* 0x010fcc0007fbe0ff */
[----:B------:R-:W4:Y:S01]  /*1d5f0*/  LDC R22, c[0x0][0x278] ;  /* 0x00009e00ff167b82 */ /* 0x000f220000000800 */
[----:B------:R-:W-:Y:S01]  /*1d600*/  LEA.HI.X.SX32 R17, R13, R15, 0x1, P5 ;  /* 0x0000000f0d117211 */ /* 0x000fe200028f0eff */
[----:B---3--:R-:W-:Y:S01]  /*1d610*/  IMAD R13, R24, 0x1a6, RZ ;  /* 0x000001a6180d7824 */ /* 0x008fe200078e02ff */
[----:B------:R-:W-:-:S05]  /*1d620*/  PRMT R32, R47, 0x7632, R32 ;  /* 0x000076322f207816 */ /* 0x000fca0000000020 */
[----:B------:R-:W3:Y:S01]  /*1d630*/  LDC R24, c[0x0][0x278] ;  /* 0x00009e00ff187b82 */ /* 0x000ee20000000800 */
[----:B------:R-:W-:-:S07]  /*1d640*/  IADD3 R10, P3, R27, R14, RZ ;  /* 0x0000000e1b0a7210 */ /* 0x000fce0007f7e0ff */
[----:B------:R-:W3:Y:S01]  /*1d650*/  LDC R0, c[0x0][0x278] ;  /* 0x00009e00ff007b82 */ /* 0x000ee20000000800 */
[-C--:B------:R-:W-:Y:S01]  /*1d660*/  LEA.HI.X.SX32 R11, R145, R15.reuse, 0x1, P3 ;  /* 0x0000000f910b7211 */ /* 0x080fe200018f0eff */
[----:B------:R0:W-:Y:S01]  /*1d670*/  STG.E.U16 desc[UR60][R2.64], R32 ;  /* 0x0000002002007986 */ /* 0x0001e2000c10153c */
[----:B------:R-:W-:Y:S01]  /*1d680*/  PRMT R33, R48, 0x7632, R33 ;  /* 0x0000763230217816 */ /* 0x000fe20000000021 */
[----:B-----5:R-:W-:Y:S01]  /*1d690*/  IMAD R25, R25, 0x1a8, RZ ;  /* 0x000001a819197824 */ /* 0x020fe200078e02ff */
[----:B------:R-:W-:-:S03]  /*1d6a0*/  LEA.HI.X.SX32 R19, R147, R15, 0x1, P6 ;  /* 0x0000000f93137211 */ /* 0x000fc600030f0eff */
[----:B------:R-:W5:Y:S01]  /*1d6b0*/  LDC R23, c[0x0][0x278] ;  /* 0x00009e00ff177b82 */ /* 0x000f620000000800 */
[----:B------:R-:W-:Y:S01]  /*1d6c0*/  IMAD R27, R26, 0x1aa, RZ ;  /* 0x000001aa1a1b7824 */ /* 0x000fe200078e02ff */
[----:B------:R2:W-:Y:S01]  /*1d6d0*/  STG.E.U16 desc[UR60][R10.64], R48 ;  /* 0x000000300a007986 */ /* 0x0005e2000c10153c */
[----:B0-----:R-:W-:Y:S01]  /*1d6e0*/  IADD3 R2, P3, R13, R14, RZ ;  /* 0x0000000e0d027210 */ /* 0x001fe20007f7e0ff */
[----:B------:R-:W-:-:S04]  /*1d6f0*/  IMAD R13, R20, 0xd5, RZ ;  /* 0x000000d5140d7824 */ /* 0x000fc800078e02ff */
[----:B------:R-:W0:Y:S01]  /*1d700*/  LDC R26, c[0x0][0x278] ;  /* 0x00009e00ff1a7b82 */ /* 0x000e220000000800 */
[----:B-1----:R-:W-:Y:S01]  /*1d710*/  IMAD R3, R4, 0xd3, RZ ;  /* 0x000000d304037824 */ /* 0x002fe200078e02ff */
[----:B------:R1:W-:Y:S01]  /*1d720*/  STG.E.U16 desc[UR60][R16.64], R33 ;  /* 0x0000002110007986 */ /* 0x0003e2000c10153c */
[----:B--2---:R-:W-:-:S05]  /*1d730*/  IADD3 R10, P5, R25, R14, RZ ;  /* 0x0000000e190a7210 */ /* 0x004fca0007fbe0ff */
[----:B------:R-:W2:Y:S01]  /*1d740*/  LDC R20, c[0x0][0x278] ;  /* 0x00009e00ff147b82 */ /* 0x000ea20000000800 */
[----:B------:R4:W-:Y:S01]  /*1d750*/  STG.E.U16 desc[UR60][R18.64], R49 ;  /* 0x0000003112007986 */ /* 0x0009e2000c10153c */
[-C--:B------:R-:W-:Y:S02]  /*1d760*/  LEA.HI.X.SX32 R3, R3, R15.reuse, 0x1, P3 ;  /* 0x0000000f03037211 */ /* 0x080fe400018f0eff */
[----:B-1----:R-:W-:Y:S01]  /*1d770*/  IADD3 R16, P6, R27, R14, RZ ;  /* 0x0000000e1b107210 */ /* 0x002fe20007fde0ff */
[----:B------:R-:W-:Y:S01]  /*1d780*/  IMAD R27, R21, 0x1ac, RZ ;  /* 0x000001ac151b7824 */ /* 0x000fe200078e02ff */
[----:B------:R-:W-:Y:S02]  /*1d790*/  LEA.HI.X.SX32 R11, R133, R15, 0x1, P5 ;  /* 0x0000000f850b7211 */ /* 0x000fe400028f0eff */
[----:B------:R-:W1:Y:S01]  /*1d7a0*/  LDC R21, c[0x0][0x278] ;  /* 0x00009e00ff157b82 */ /* 0x000e620000000800 */
[----:B----4-:R-:W-:-:S07]  /*1d7b0*/  PRMT R49, R49, 0x7632, R49 ;  /* 0x0000763231317816 */ /* 0x010fce0000000031 */
[----:B------:R-:W4:Y:S01]  /*1d7c0*/  LDC R19, c[0x0][0x278] ;  /* 0x00009e00ff137b82 */ /* 0x000f220000000800 */
[----:B------:R-:W-:Y:S01]  /*1d7d0*/  IMAD R33, R22, 0x1ae, RZ ;  /* 0x000001ae16217824 */ /* 0x000fe200078e02ff */
[----:B------:R5:W-:Y:S01]  /*1d7e0*/  STG.E.U16 desc[UR60][R2.64], R49 ;  /* 0x0000003102007986 */ /* 0x000be2000c10153c */
[----:B------:R-:W-:Y:S02]  /*1d7f0*/  LEA.HI.X.SX32 R17, R13, R15, 0x1, P6 ;  /* 0x0000000f0d117211 */ /* 0x000fe400030f0eff */
[----:B------:R-:W-:Y:S01]  /*1d800*/  PRMT R18, R50, 0x7632, R18 ;  /* 0x0000763232127816 */ /* 0x000fe20000000012 */
[----:B------:R0:W-:Y:S01]  /*1d810*/  STG.E.U16 desc[UR60][R10.64], R50 ;  /* 0x000000320a007986 */ /* 0x0001e2000c10153c */
[----:B---3--:R-:W-:Y:S01]  /*1d820*/  IMAD R13, R0, 0xd7, RZ ;  /* 0x000000d7000d7824 */ /* 0x008fe200078e02ff */
[----:B------:R-:W3:Y:S02]  /*1d830*/  LDC R25, c[0x0][0x278] ;  /* 0x00009e00ff197b82 */ /* 0x000ee40000000800 */
[----:B------:R0:W-:Y:S01]  /*1d840*/  STG.E.U16 desc[UR60][R16.64], R18 ;  /* 0x0000001210007986 */ /* 0x0001e2000c10153c */
[----:B-----5:R-:W-:-:S05]  /*1d850*/  IADD3 R2, P5, R27, R14, RZ ;  /* 0x0000000e1b027210 */ /* 0x020fca0007fbe0ff */
[----:B------:R-:W5:Y:S01]  /*1d860*/  LDC R4, c[0x0][0x278] ;  /* 0x00009e00ff047b82 */ /* 0x000f620000000800 */
[----:B0-----:R-:W-:Y:S01]  /*1d870*/  IMAD R11, R24, 0x1b2, RZ ;  /* 0x000001b2180b7824 */ /* 0x001fe200078e02ff */
[-C--:B------:R-:W-:Y:S01]  /*1d880*/  IADD3 R10, P3, R33, R14.reuse, RZ ;  /* 0x0000000e210a7210 */ /* 0x080fe20007f7e0ff */
[----:B------:R-:W-:Y:S01]  /*1d890*/  IMAD R23, R23, 0x1b0, RZ ;  /* 0x000001b017177824 */ /* 0x000fe200078e02ff */
[-C--:B------:R-:W-:Y:S02]  /*1d8a0*/  LEA.HI.X.SX32 R3, R135, R15.reuse, 0x1, P5 ;  /* 0x0000000f87037211 */ /* 0x080fe400028f0eff */
[-C--:B------:R-:W-:Y:S02]  /*1d8b0*/  IADD3 R18, P6, R11, R14.reuse, RZ ;  /* 0x0000000e0b127210 */ /* 0x080fe40007fde0ff */
[----:B------:R-:W0:Y:S01]  /*1d8c0*/  LDC R22, c[0x0][0x278] ;  /* 0x00009e00ff167b82 */ /* 0x000e220000000800 */
[----:B------:R-:W-:Y:S01]  /*1d8d0*/  LEA.HI.X.SX32 R11, R13, R15, 0x1, P3 ;  /* 0x0000000f0d0b7211 */ /* 0x000fe200018f0eff */
[----:B------:R2:W-:Y:S01]  /*1d8e0*/  STG.E.U16 desc[UR60][R2.64], R51 ;  /* 0x0000003302007986 */ /* 0x0005e2000c10153c */
[----:B------:R-:W-:-:S05]  /*1d8f0*/  IADD3 R16, P5, R23, R14, RZ ;  /* 0x0000000e17107210 */ /* 0x000fca0007fbe0ff */
[----:B------:R-:W0:Y:S01]  /*1d900*/  LDC R13, c[0x0][0x278] ;  /* 0x00009e00ff0d7b82 */ /* 0x000e220000000800 */
[----:B------:R-:W-:Y:S01]  /*1d910*/  PRMT R32, R51, 0x7632, R32 ;  /* 0x0000763233207816 */ /* 0x000fe20000000020 */
[----:B----4-:R-:W-:Y:S02]  /*1d920*/  IMAD R19, R19, 0xd9, RZ ;  /* 0x000000d913137824 */ /* 0x010fe400078e02ff */
[----:B--2---:R-:W-:-:S04]  /*1d930*/  IMAD R3, R20, 0x1b4, RZ ;  /* 0x000001b414037824 */ /* 0x004fc800078e02ff */
[----:B------:R-:W2:Y:S01]  /*1d940*/  LDC R23, c[0x0][0x278] ;  /* 0x00009e00ff177b82 */ /* 0x000ea20000000800 */
[-C--:B------:R-:W-:Y:S01]  /*1d950*/  LEA.HI.X.SX32 R17, R103, R15.reuse, 0x1, P5 ;  /* 0x0000000f67117211 */ /* 0x080fe200028f0eff */
[----:B-1----:R-:W-:Y:S01]  /*1d960*/  IMAD R21, R21, 0x1b8, RZ ;  /* 0x000001b815157824 */ /* 0x002fe200078e02ff */
[----:B------:R-:W-:Y:S01]  /*1d970*/  IADD3 R2, P5, R3, R14, RZ ;  /* 0x0000000e03027210 */ /* 0x000fe20007fbe0ff */
[----:B------:R-:W-:Y:S04]  /*1d980*/  STG.E.U16 desc[UR60][R10.64], R32 ;  /* 0x000000200a007986 */ /* 0x000fe8000c10153c */
[----:B------:R-:W1:Y:S01]  /*1d990*/  LDC R24, c[0x0][0x278] ;  /* 0x00009e00ff187b82 */ /* 0x000e620000000800 */
[----:B------:R-:W-:Y:S01]  /*1d9a0*/  LEA.HI.X.SX32 R19, R19, R15, 0x1, P6 ;  /* 0x0000000f13137211 */ /* 0x000fe200030f0eff */
[----:B------:R4:W-:Y:S01]  /*1d9b0*/  STG.E.U16 desc[UR60][R16.64], R36 ;  /* 0x0000002410007986 */ /* 0x0009e2000c10153c */
[----:B------:R-:W-:-:S05]  /*1d9c0*/  PRMT R33, R36, 0x7632, R33 ;  /* 0x0000763224217816 */ /* 0x000fca0000000021 */
[----:B------:R-:W1:Y:S01]  /*1d9d0*/  LDC R0, c[0x0][0x278] ;  /* 0x00009e00ff007b82 */ /* 0x000e620000000800 */
[----:B------:R-:W-:Y:S01]  /*1d9e0*/  LEA.HI.X.SX32 R3, R105, R15, 0x1, P5 ;  /* 0x0000000f69037211 */ /* 0x000fe200028f0eff */
[----:B---3--:R-:W-:-:S06]  /*1d9f0*/  IMAD R25, R25, 0x1b6, RZ ;  /* 0x000001b619197824 */ /* 0x008fcc00078e02ff */
[----:B------:R-:W3:Y:S01]  /*1da00*/  LDC R20, c[0x0][0x278] ;  /* 0x00009e00ff147b82 */ /* 0x000ee20000000800 */
[-C--:B----4-:R-:W-:Y:S01]  /*1da10*/  IADD3 R16, P5, R21, R14.reuse, RZ ;  /* 0x0000000e15107210 */ /* 0x090fe20007fbe0ff */
[----:B------:R4:W-:Y:S06]  /*1da20*/  STG.E.U16 desc[UR60][R18.64], R33 ;  /* 0x0000002112007986 */ /* 0x0009ec000c10153c */
[----:B------:R-:W3:Y:S01]  /*1da30*/  LDC R21, c[0x0][0x278] ;  /* 0x00009e00ff157b82 */ /* 0x000ee20000000800 */
[----:B-----5:R-:W-:Y:S01]  /*1da40*/  IMAD R11, R4, 0xdb, RZ ;  /* 0x000000db040b7824 */ /* 0x020fe200078e02ff */
[----:B------:R-:W-:Y:S01]  /*1da50*/  IADD3 R10, P3, R25, R14, RZ ;  /* 0x0000000e190a7210 */ /* 0x000fe20007f7e0ff */
[----:B----4-:R-:W-:-:S05]  /*1da60*/  IMAD R19, R26, 0x1ba, RZ ;  /* 0x000001ba1a137824 */ /* 0x010fca00078e02ff */
[----:B------:R-:W4:Y:S01]  /*1da70*/  LDC R27, c[0x0][0x278] ;  /* 0x00009e00ff1b7b82 */ /* 0x000f220000000800 */
[----:B0-----:R-:W-:Y:S01]  /*1da80*/  IMAD R13, R13, 0xdd, RZ ;  /* 0x000000dd0d0d7824 */ /* 0x001fe200078e02ff */
[----:B------:R0:W-:Y:S01]  /*1da90*/  STG.E.U16 desc[UR60][R2.64], R37 ;  /* 0x0000002502007986 */ /* 0x0001e2000c10153c */
[----:B------:R-:W-:Y:S01]  /*1daa0*/  IADD3 R18, P6, R19, R14, RZ ;  /* 0x0000000e13127210 */ /* 0x000fe20007fde0ff */
[----:B------:R-:W-:-:S04]  /*1dab0*/  IMAD R33, R22, 0x1bc, RZ ;  /* 0x000001bc16217824 */ /* 0x000fc800078e02ff */
[----:B------:R-:W5:Y:S01]  /*1dac0*/  LDC R25, c[0x0][0x278] ;  /* 0x00009e00ff197b82 */ /* 0x000f620000000800 */
[-C--:B------:R-:W-:Y:S02]  /*1dad0*/  LEA.HI.X.SX32 R11, R11, R15.reuse, 0x1, P3 ;  /* 0x0000000f0b0b7211 */ /* 0x080fe400018f0eff */
[----:B------:R-:W-:Y:S02]  /*1dae0*/  LEA.HI.X.SX32 R17, R137, R15, 0x1, P5 ;  /* 0x0000000f89117211 */ /* 0x000fe400028f0eff */
[----:B0-----:R-:W-:-:S03]  /*1daf0*/  PRMT R3, R37, 0x7632, R3 ;  /* 0x0000763225037816 */ /* 0x001fc60000000003 */
[----:B------:R-:W0:Y:S01]  /*1db00*/  LDC R22, c[0x0][0x278] ;  /* 0x00009e00ff167b82 */ /* 0x000e220000000800 */
[----:B------:R-:W-:Y:S01]  /*1db10*/  LEA.HI.X.SX32 R19, R13, R15, 0x1, P6 ;  /* 0x0000000f0d137211 */ /* 0x000fe200030f0eff */
[----:B--2---:R-:W-:Y:S01]  /*1db20*/  IMAD R23, R23, 0x1be, RZ ;  /* 0x000001be17177824 */ /* 0x004fe200078e02ff */
[----:B------:R-:W-:Y:S01]  /*1db30*/  PRMT R26, R38, 0x7632, R26 ;  /* 0x00007632261a7816 */ /* 0x000fe2000000001a */
[----:B------:R2:W-:Y:S01]  /*1db40*/  STG.E.U16 desc[UR60][R10.64], R3 ;  /* 0x000000030a007986 */ /* 0x0005e2000c10153c */
[-C--:B------:R-:W-:Y:S01]  /*1db50*/  IADD3 R2, P5, R33, R14.reuse, RZ ;  /* 0x0000000e21027210 */ /* 0x080fe20007fbe0ff */
[----:B-1----:R-:W-:Y:S02]  /*1db60*/  IMAD R13, R0, 0xdf, RZ ;  /* 0x000000df000d7824 */ /* 0x002fe400078e02ff */
[----:B------:R1:W-:Y:S01]  /*1db70*/  STG.E.U16 desc[UR60][R16.64], R38 ;  /* 0x0000002610007986 */ /* 0x0003e2000c10153c */
[----:B------:R-:W0:Y:S03]  /*1db80*/  LDC R4, c[0x0][0x278] ;  /* 0x00009e00ff047b82 */ /* 0x000e260000000800 */
[----:B------:R3:W-:Y:S01]  /*1db90*/  STG.E.U16 desc[UR60][R18.64], R26 ;  /* 0x0000001a12007986 */ /* 0x0007e2000c10153c */
[----:B--2---:R-:W-:Y:S01]  /*1dba0*/  IMAD R11, R24, 0x1c0, RZ ;  /* 0x000001c0180b7824 */ /* 0x004fe200078e02ff */
[----:B------:R-:W-:-:S03]  /*1dbb0*/  IADD3 R10, P3, R23, R14, RZ ;  /* 0x0000000e170a7210 */ /* 0x000fc60007f7e0ff */
[----:B------:R-:W2:Y:S01]  /*1dbc0*/  LDC R0, c[0x0][0x278] ;  /* 0x00009e00ff007b82 */ /* 0x000ea20000000800 */
[----:B------:R-:W-:Y:S02]  /*1dbd0*/  LEA.HI.X.SX32 R3, R195, R15, 0x1, P5 ;  /* 0x0000000fc3037211 */ /* 0x000fe400028f0eff */
[----:B-1----:R-:W-:Y:S01]  /*1dbe0*/  IADD3 R16, P5, R11, R14, RZ ;  /* 0x0000000e0b107210 */ /* 0x002fe20007fbe0ff */
[----:B---3--:R-:W-:-:S04]  /*1dbf0*/  IMAD R19, R20, 0xe1, RZ ;  /* 0x000000e114137824 */ /* 0x008fc800078e02ff */
[----:B------:R-:W1:Y:S01]  /*1dc00*/  LDC R20, c[0x0][0x278] ;  /* 0x00009e00ff147b82 */ /* 0x000e620000000800 */
[----:B------:R-:W-:Y:S01]  /*1dc10*/  LEA.HI.X.SX32 R11, R13, R15, 0x1, P3 ;  /* 0x0000000f0d0b7211 */ /* 0x000fe200018f0eff */
[----:B------:R-:W-:Y:S02]  /*1dc20*/  IMAD R13, R21, 0x1c4, RZ ;  /* 0x000001c4150d7824 */ /* 0x000fe400078e02ff */
[----:B----4-:R-:W-:-:S04]  /*1dc30*/  IMAD R27, R27, 0x1c2, RZ ;  /* 0x000001c21b1b7824 */ /* 0x010fc800078e02ff */
[----:B------:R-:W3:Y:S01]  /*1dc40*/  LDC R21, c[0x0][0x278] ;  /* 0x00009e00ff157b82 */ /* 0x000ee20000000800 */
[----:B------:R-:W-:Y:S01]  /*1dc50*/  PRMT R24, R39, 0x7632, R24 ;  /* 0x0000763227187816 */ /* 0x000fe20000000018 */
[----:B------:R4:W-:Y:S01]  /*1dc60*/  STG.E.U16 desc[UR60][R2.64], R39 ;  /* 0x0000002702007986 */ /* 0x0009e2000c10153c */
[----:B------:R-:W-:Y:S01]  /*1dc70*/  LEA.HI.X.SX32 R17, R153, R15, 0x1, P5 ;  /* 0x0000000f99117211 */ /* 0x000fe200028f0eff */
[----:B-----5:R-:W-:-:S04]  /*1dc80*/  IMAD R25, R25, 0x1c8, RZ ;  /* 0x000001c819197824 */ /* 0x020fc800078e02ff */
[----:B------:R-:W5:Y:S01]  /*1dc90*/  LDC R23, c[0x0][0x278] ;  /* 0x00009e00ff177b82 */ /* 0x000f620000000800 */
[-C--:B------:R-:W-:Y:S01]  /*1dca0*/  IADD3 R18, P6, R27, R14.reuse, RZ ;  /* 0x0000000e1b127210 */ /* 0x080fe20007fde0ff */
[----:B------:R0:W-:Y:S01]  /*1dcb0*/  STG.E.U16 desc[UR60][R10.64], R24 ;  /* 0x000000180a007986 */ /* 0x0001e2000c10153c */
[----:B----4-:R-:W-:-:S05]  /*1dcc0*/  IADD3 R2, P3, R13, R14, RZ ;  /* 0x0000000e0d027210 */ /* 0x010fca0007f7e0ff */
[----:B------:R-:W4:Y:S01]  /*1dcd0*/  LDC R13, c[0x0][0x278] ;  /* 0x00009e00ff0d7b82 */ /* 0x000f220000000800 */
[----:B------:R-:W-:Y:S01]  /*1dce0*/  LEA.HI.X.SX32 R19, R19, R15, 0x1, P6 ;  /* 0x0000000f13137211 */ /* 0x000fe200030f0eff */
[----:B------:R2:W-:Y:S01]  /*1dcf0*/  STG.E.U16 desc[UR60][R16.64], R28 ;  /* 0x0000001c10007986 */ /* 0x0005e2000c10153c */
[----:B0-----:R-:W-:Y:S01]  /*1dd00*/  IMAD R3, R22, 0x1c6, RZ ;  /* 0x000001c616037824 */ /* 0x001fe200078e02ff */
[----:B------:R-:W-:-:S04]  /*1dd10*/  PRMT R26, R28, 0x7632, R26 ;  /* 0x000076321c1a7816 */ /* 0x000fc8000000001a */
[----:B------:R-:W0:Y:S01]  /*1dd20*/  LDC R22, c[0x0][0x278] ;  /* 0x00009e00ff167b82 */ /* 0x000e220000000800 */
[-C--:B------:R-:W-:Y:S02]  /*1dd30*/  IADD3 R10, P5, R3, R14.reuse, RZ ;  /* 0x0000000e030a7210 */ /* 0x080fe40007fbe0ff */
[----:B--2---:R-:W-:-:S05]  /*1dd40*/  IADD3 R16, P6, R25, R14, RZ ;  /* 0x0000000e19107210 */ /* 0x004fca0007fde0ff */
[----:B------:R-:W2:Y:S01]  /*1dd50*/  LDC R25, c[0x0][0x278] ;  /* 0x00009e00ff197b82 */ /* 0x000ea20000000800 */
[----:B------:R-:W-:Y:S01]  /*1dd60*/  IMAD R11, R4, 0xe3, RZ ;  /* 0x000000e3040b7824 */ /* 0x000fe200078e02ff */
[-C--:B------:R-:W-:Y:S01]  /*1dd70*/  LEA.HI.X.SX32 R3, R193, R15.reuse, 0x1, P3 ;  /* 0x0000000fc1037211 */ /* 0x080fe200018f0eff */
[----:B------:R1:W-:Y:S05]  /*1dd80*/  STG.E.U16 desc[UR60][R18.64], R26 ;  /* 0x0000001a12007986 */ /* 0x0003ea000c10153c */
[----:B------:R-:W2:Y:S01]  /*1dd90*/  LDC R24, c[0x0][0x278] ;  /* 0x00009e00ff187b82 */ /* 0x000ea20000000800 */
[-C--:B------:R-:W-:Y:S01]  /*1dda0*/  LEA.HI.X.SX32 R11, R11, R15.reuse, 0x1, P5 ;  /* 0x0000000f0b0b7211 */ /* 0x080fe200028f0eff */
[----:B------:R5:W-:Y:S01]  /*1ddb0*/  STG.E.U16 desc[UR60][R2.64], R29 ;  /* 0x0000001d02007986 */ /* 0x000be2000c10153c */
[----:B------:R-:W-:Y:S01]  /*1ddc0*/  LEA.HI.X.SX32 R17, R197, R15, 0x1, P6 ;  /* 0x0000000fc5117211 */ /* 0x000fe200030f0eff */
[----:B-1----:R-:W-:Y:S01]  /*1ddd0*/  IMAD R19, R20, 0x1ca, RZ ;  /* 0x000001ca14137824 */ /* 0x002fe200078e02ff */
[----:B------:R-:W-:Y:S01]  /*1dde0*/  PRMT R18, R29, 0x7632, R18 ;  /* 0x000076321d127816 */ /* 0x000fe20000000012 */
[----:B---3--:R-:W-:-:S02]  /*1ddf0*/  IMAD R21, R21, 0x1ce, RZ ;  /* 0x000001ce15157824 */ /* 0x008fc400078e02ff */
[----:B------:R-:W1:Y:S01]  /*1de00*/  LDC R4, c[0x0][0x278] ;  /* 0x00009e00ff047b82 */ /* 0x000e620000000800 */
[----:B-----5:R-:W-:Y:S02]  /*1de10*/  IMAD R23, R23, 0x1cc, RZ ;  /* 0x000001cc17177824 */ /* 0x020fe400078e02ff */
[----:B------:R-:W-:Y:S01]  /*1de20*/  IMAD R3, R0, 0xe5, RZ ;  /* 0x000000e500037824 */ /* 0x000fe200078e02ff */
[----:B------:R-:W-:Y:S01]  /*1de30*/  IADD3 R2, P5, R19, R14, RZ ;  /* 0x0000000e13027210 */ /* 0x000fe20007fbe0ff */
[----:B------:R3:W-:Y:S03]  /*1de40*/  STG.E.U16 desc[UR60][R10.64], R18 ;  /* 0x000000120a007986 */ /* 0x0007e6000c10153c */
[----:B------:R-:W5:Y:S01]  /*1de50*/  LDC R26, c[0x0][0x278] ;  /* 0x00009e00ff1a7b82 */ /* 0x000f620000000800 */
[----:B------:R-:W-:Y:S01]  /*1de60*/  LEA.HI.X.SX32 R3, R3, R15, 0x1, P5 ;  /* 0x0000000f03037211 */ /* 0x000fe200028f0eff */
[----:B------:R0:W-:Y:S01]  /*1de70*/  STG.E.U16 desc[UR60][R16.64], R30 ;  /* 0x0000001e10007986 */ /* 0x0001e2000c10153c */
[----:B----4-:R-:W-:-:S05]  /*1de80*/  IMAD R13, R13, 0xe7, RZ ;  /* 0x000000e70d0d7824 */ /* 0x010fca00078e02ff */
[----:B------:R-:W4:Y:S01]  /*1de90*/  LDC R20, c[0x0][0x278] ;  /* 0x00009e00ff147b82 */ /* 0x000f220000000800 */
[-C--:B---3--:R-:W-:Y:S02]  /*1dea0*/  IADD3 R10, P3, R23, R14.reuse, RZ ;  /* 0x0000000e170a7210 */ /* 0x088fe40007f7e0ff */
[----:B0-----:R-:W-:Y:S02]  /*1deb0*/  IADD3 R16, P5, R21, R14, RZ ;  /* 0x0000000e15107210 */ /* 0x001fe40007fbe0ff */
[----:B------:R-:W-:-:S03]  /*1dec0*/  PRMT R17, R30, 0x7632, R17 ;  /* 0x000076321e117816 */ /* 0x000fc60000000011 */
[----:B------:R-:W0:Y:S01]  /*1ded0*/  LDC R21, c[0x0][0x278] ;  /* 0x00009e00ff157b82 */ /* 0x000e220000000800 */
[----:B------:R-:W-:Y:S01]  /*1dee0*/  LEA.HI.X.SX32 R11, R139, R15, 0x1, P3 ;  /* 0x0000000f8b0b7211 */ /* 0x000fe200018f0eff */
[----:B------:R-:W-:Y:S01]  /*1def0*/  IMAD R19, R22, 0x1d0, RZ ;  /* 0x000001d016137824 */ /* 0x000fe200078e02ff */
[----:B------:R3:W-:Y:S01]  /*1df00*/  STG.E.U16 desc[UR60][R2.64], R17 ;  /* 0x0000001102007986 */ /* 0x0007e2000c10153c */
[----:B--2---:R-:W-:-:S04]  /*1df10*/  IMAD R25, R25, 0x1d4, RZ ;  /* 0x000001d419197824 */ /* 0x004fc800078e02ff */
[----:B------:R-:W2:Y:S01]  /*1df20*/  LDC R23, c[0x0][0x278] ;  /* 0x00009e00ff177b82 */ /* 0x000ea20000000800 */
[----:B------:R1:W-:Y:S01]  /*1df30*/  STG.E.U16 desc[UR60][R10.64], R31 ;  /* 0x0000001f0a007986 */ /* 0x0003e2000c10153c */
[----:B------:R-:W-:Y:S02]  /*1df40*/  IADD3 R18, P6, R19, R14, RZ ;  /* 0x0000000e13127210 */ /* 0x000fe40007fde0ff */
[----:B---3--:R-:W-:Y:S01]  /*1df50*/  LEA.HI.X.SX32 R17, R13, R15, 0x1, P5 ;  /* 0x0000000f0d117211 */ /* 0x008fe200028f0eff */
[----:B------:R-:W-:-:S03]  /*1df60*/  IMAD R13, R24, 0x1d2, RZ ;  /* 0x000001d2180d7824 */ /* 0x000fc600078e02ff */
[----:B------:R-:W3:Y:S01]  /*1df70*/  LDC R22, c[0x0][0x278] ;  /* 0x00009e00ff167b82 */ /* 0x000ee20000000800 */
[----:B-1----:R-:W-:-:S07]  /*1df80*/  IADD3 R10, P5, R25, R14, RZ ;  /* 0x0000000e190a7210 */ /* 0x002fce0007fbe0ff */
[----:B------:R-:W1:Y:S01]  /*1df90*/  LDC R24, c[0x0][0x278] ;  /* 0x00009e00ff187b82 */ /* 0x000e620000000800 */
[----:B------:R-:W-:Y:S02]  /*1dfa0*/  PRMT R28, R31, 0x7632, R28 ;  /* 0x000076321f1c7816 */ /* 0x000fe4000000001c */
[----:B------:R-:W-:-:S05]  /*1dfb0*/  LEA.HI.X.SX32 R19, R149, R15, 0x1, P6 ;  /* 0x0000000f95137211 */ /* 0x000fca00030f0eff */
[----:B------:R-:W3:Y:S01]  /*1dfc0*/  LDC R25, c[0x0][0x278] ;  /* 0x00009e00ff197b82 */ /* 0x000ee20000000800 */
[----:B------:R0:W-:Y:S01]  /*1dfd0*/  STG.E.U16 desc[UR60][R16.64], R28 ;  /* 0x0000001c10007986 */ /* 0x0001e2000c10153c */
[----:B-----5:R-:W-:Y:S01]  /*1dfe0*/  IMAD R27, R26, 0x1d6, RZ ;  /* 0x000001d61a1b7824 */ /* 0x020fe200078e02ff */
[----:B------:R-:W-:Y:S01]  /*1dff0*/  IADD3 R2, P3, R13, R14, RZ ;  /* 0x0000000e0d027210 */ /* 0x000fe20007f7e0ff */
[----:B------:R-:W-:-:S04]  /*1e000*/  IMAD R3, R4, 0xe9, RZ ;  /* 0x000000e904037824 */ /* 0x000fc800078e02ff */
[----:B------:R-:W5:Y:S01]  /*1e010*/  LDC R0, c[0x0][0x278] ;  /* 0x00009e00ff007b82 */ /* 0x000f620000000800 */
[----:B------:R2:W-:Y:S01]  /*1e020*/  STG.E.U16 desc[UR60][R18.64], R40 ;  /* 0x0000002812007986 */ /* 0x0005e2000c10153c */
[----:B----4-:R-:W-:Y:S01]  /*1e030*/  IMAD R13, R20, 0xeb, RZ ;  /* 0x000000eb140d7824 */ /* 0x010fe200078e02ff */
[----:B------:R-:W-:Y:S01]  /*1e040*/  LEA.HI.X.SX32 R3, R3, R15, 0x1, P3 ;  /* 0x0000000f03037211 */ /* 0x000fe200018f0eff */
[----:B0-----:R-:W-:Y:S01]  /*1e050*/  IMAD R29, R21, 0x1d8, RZ ;  /* 0x000001d8151d7824 */ /* 0x001fe200078e02ff */
[----:B------:R-:W-:-:S03]  /*1e060*/  IADD3 R16, P6, R27, R14, RZ ;  /* 0x0000000e1b107210 */ /* 0x000fc60007fde0ff */
[----:B------:R-:W0:Y:S01]  /*1e070*/  LDC R26, c[0x0][0x278] ;  /* 0x00009e00ff1a7b82 */ /* 0x000e220000000800 */
[----:B------:R-:W-:Y:S02]  /*1e080*/  LEA.HI.X.SX32 R11, R109, R15, 0x1, P5 ;  /* 0x0000000f6d0b7211 */ /* 0x000fe400028f0eff */
[----:B--2---:R-:W-:-:S05]  /*1e090*/  PRMT R40, R40, 0x7632, R40 ;  /* 0x0000763228287816 */ /* 0x004fca0000000028 */
[----:B------:R-:W2:Y:S01]  /*1e0a0*/  LDC R19, c[0x0][0x278] ;  /* 0x00009e00ff137b82 */ /* 0x000ea20000000800 */
[----:B------:R-:W-:Y:S01]  /*1e0b0*/  LEA.HI.X.SX32 R17, R13, R15, 0x1, P6 ;  /* 0x0000000f0d117211 */ /* 0x000fe200030f0eff */
[----:B------:R4:W-:Y:S01]  /*1e0c0*/  STG.E.U16 desc[UR60][R2.64], R40 ;  /* 0x0000002802007986 */ /* 0x0009e2000c10153c */
[----:B------:R-:W-:-:S05]  /*1e0d0*/  PRMT R18, R41, 0x7632, R18 ;  /* 0x0000763229127816 */ /* 0x000fca0000000012 */
[----:B------:R-:W0:Y:S01]  /*1e0e0*/  LDC R27, c[0x0][0x278] ;  /* 0x00009e00ff1b7b82 */ /* 0x000e220000000800 */
[----:B------:R-:W-:Y:S01]  /*1e0f0*/  IMAD R23, R23, 0x1dc, RZ ;  /* 0x000001dc17177824 */ /* 0x000fe200078e02ff */
[----:B------:R1:W-:Y:S06]  /*1e100*/  STG.E.U16 desc[UR60][R10.64], R41 ;  /* 0x000000290a007986 */ /* 0x0003ec000c10153c */
[----:B------:R-:W0:Y:S01]  /*1e110*/  LDC R21, c[0x0][0x278] ;  /* 0x00009e00ff157b82 */ /* 0x000e220000000800 */
[----:B----4-:R-:W-:Y:S01]  /*1e120*/  IADD3 R2, P5, R29, R14, RZ ;  /* 0x0000000e1d027210 */ /* 0x010fe20007fbe0ff */
[----:B------:R4:W-:Y:S06]  /*1e130*/  STG.E.U16 desc[UR60][R16.64], R18 ;  /* 0x0000001210007986 */ /* 0x0009ec000c10153c */
[----:B------:R-:W0:Y:S01]  /*1e140*/  LDC R4, c[0x0][0x278] ;  /* 0x00009e00ff047b82 */ /* 0x000e220000000800 */
[----:B-1----:R-:W-:Y:S01]  /*1e150*/  IMAD R11, R24, 0x1de, RZ ;  /* 0x000001de180b7824 */ /* 0x002fe200078e02ff */
[----:B------:R-:W-:-:S06]  /*1e160*/  LEA.HI.X.SX32 R3, R155, R15, 0x1, P5 ;  /* 0x0000000f9b037211 */ /* 0x000fcc00028f0eff */
[----:B------:R-:W1:Y:S01]  /*1e170*/  LDC R20, c[0x0][0x278] ;  /* 0x00009e00ff147b82 */ /* 0x000e620000000800 */
[----:B---3--:R-:W-:Y:S01]  /*1e180*/  IMAD R31, R22, 0x1da, RZ ;  /* 0x000001da161f7824 */ /* 0x008fe200078e02ff */
[----:B----4-:R-:W-:Y:S01]  /*1e190*/  IADD3 R16, P5, R23, R14, RZ ;  /* 0x0000000e17107210 */ /* 0x010fe20007fbe0ff */
[----:B------:R-:W-:-:S05]  /*1e1a0*/  IMAD R23, R25, 0x1e0, RZ ;  /* 0x000001e019177824 */ /* 0x000fca00078e02ff */
[----:B------:R-:W3:Y:S01]  /*1e1b0*/  LDC R24, c[0x0][0x278] ;  /* 0x00009e00ff187b82 */ /* 0x000ee20000000800 */
[----:B-----5:R-:W-:Y:S01]  /*1e1c0*/  IMAD R13, R0, 0xed, RZ ;  /* 0x000000ed000d7824 */ /* 0x020fe200078e02ff */
[----:B------:R-:W-:-:S06]  /*1e1d0*/  IADD3 R10, P3, R31, R14, RZ ;  /* 0x0000000e1f0a7210 */ /* 0x000fcc0007f7e0ff */
[----:B------:R-:W4:Y:S01]  /*1e1e0*/  LDC R28, c[0x0][0x278] ;  /* 0x00009e00ff1c7b82 */ /* 0x000f220000000800 */
[----:B------:R-:W-:-:S07]  /*1e1f0*/  IADD3 R18, P6, R11, R14, RZ ;  /* 0x0000000e0b127210 */ /* 0x000fce0007fde0ff */
[----:B------:R-:W5:Y:S01]  /*1e200*/  LDC R25, c[0x0][0x278] ;  /* 0x00009e00ff197b82 */ /* 0x000f620000000800 */
[-C--:B------:R-:W-:Y:S01]  /*1e210*/  LEA.HI.X.SX32 R11, R13, R15.reuse, 0x1, P3 ;  /* 0x0000000f0d0b7211 */ /* 0x080fe200018f0eff */
[----:B------:R0:W-:Y:S01]  /*1e220*/  STG.E.U16 desc[UR60][R2.64], R42 ;  /* 0x0000002a02007986 */ /* 0x0001e2000c10153c */
[----:B------:R-:W-:Y:S01]  /*1e230*/  PRMT R22, R42, 0x7632, R22 ;  /* 0x000076322a167816 */ /* 0x000fe20000000016 */
[----:B--2---:R-:W-:Y:S01]  /*1e240*/  IMAD R19, R19, 0xef, RZ ;  /* 0x000000ef13137824 */ /* 0x004fe200078e02ff */
[----:B------:R-:W-:Y:S01]  /*1e250*/  LEA.HI.X.SX32 R17, R85, R15, 0x1, P5 ;  /* 0x0000000f55117211 */ /* 0x000fe200028f0eff */
[----:B0-----:R-:W-:Y:S02]  /*1e260*/  IMAD R27, R27, 0x1e4, RZ ;  /* 0x000001e41b1b7824 */ /* 0x001fe400078e02ff */
[----:B------:R-:W0:Y:S01]  /*1e270*/  LDC R0, c[0x0][0x278] ;  /* 0x00009e00ff007b82 */ /* 0x000e220000000800 */
[----:B------:R2:W-:Y:S01]  /*1e280*/  STG.E.U16 desc[UR60][R10.64], R22 ;  /* 0x000000160a007986 */ /* 0x0005e2000c10153c */
[----:B------:R-:W-:-:S02]  /*1e290*/  IMAD R21, R21, 0x1e6, RZ ;  /* 0x000001e615157824 */ /* 0x000fc400078e02ff */
[----:B------:R-:W-:Y:S01]  /*1e2a0*/  IMAD R3, R26, 0x1e2, RZ ;  /* 0x000001e21a037824 */ /* 0x000fe200078e02ff */
[----:B------:R-:W-:-:S03]  /*1e2b0*/  IADD3 R2, P5, R23, R14, RZ ;  /* 0x0000000e17027210 */ /* 0x000fc60007fbe0ff */
[----:B------:R-:W0:Y:S01]  /*1e2c0*/  LDC R26, c[0x0][0x278] ;  /* 0x00009e00ff1a7b82 */ /* 0x000e220000000800 */
[-C--:B------:R-:W-:Y:S02]  /*1e2d0*/  LEA.HI.X.SX32 R19, R19, R15.reuse, 0x1, P6 ;  /* 0x0000000f13137211 */ /* 0x080fe400030f0eff */
[----:B------:R-:W-:Y:S02]  /*1e2e0*/  PRMT R29, R43, 0x7632, R29 ;  /* 0x000076322b1d7816 */ /* 0x000fe4000000001d */
[-C--:B--2---:R-:W-:Y:S01]  /*1e2f0*/  IADD3 R10, P3, R3, R14.reuse, RZ ;  /* 0x0000000e030a7210 */ /* 0x084fe20007f7e0ff */
[----:B------:R1:W-:Y:S01]  /*1e300*/  STG.E.U16 desc[UR60][R16.64], R43 ;  /* 0x0000002b10007986 */ /* 0x0003e2000c10153c */
[-C--:B------:R-:W-:Y:S01]  /*1e310*/  LEA.HI.X.SX32 R3, R107, R15.reuse, 0x1, P5 ;  /* 0x0000000f6b037211 */ /* 0x080fe200028f0eff */
[----:B------:R-:W-:Y:S01]  /*1e320*/  IMAD R13, R4, 0xf1, RZ ;  /* 0x000000f1040d7824 */ /* 0x000fe200078e02ff */
[-C--:B------:R-:W-:Y:S01]  /*1e330*/  IADD3 R22, P6, R21, R14.reuse, RZ ;  /* 0x0000000e15167210 */ /* 0x080fe20007fde0ff */
[----:B------:R-:W-:Y:S01]  /*1e340*/  STG.E.U16 desc[UR60][R18.64], R29 ;  /* 0x0000001d12007986 */ /* 0x000fe2000c10153c */
[----:B------:R-:W-:Y:S01]  /*1e350*/  PRMT R30, R96, 0x7632, R30 ;  /* 0x00007632601e7816 */ /* 0x000fe2000000001e */
[----:B------:R-:W2:Y:S01]  /*1e360*/  LDC R4, c[0x0][0x278] ;  /* 0x00009e00ff047b82 */ /* 0x000ea20000000800 */
[----:B------:R-:W-:Y:S01]  /*1e370*/  LEA.HI.X.SX32 R11, R13, R15, 0x1, P3 ;  /* 0x0000000f0d0b7211 */ /* 0x000fe200018f0eff */
[----:B------:R3:W-:Y:S01]  /*1e380*/  STG.E.U16 desc[UR60][R2.64], R96 ;  /* 0x0000006002007986 */ /* 0x0007e2000c10153c */
[----:B-1----:R-:W-:Y:S01]  /*1e390*/  IMAD R17, R20, 0xf3, RZ ;  /* 0x000000f314117824 */ /* 0x002fe200078e02ff */
[----:B------:R-:W-:Y:S01]  /*1e3a0*/  IADD3 R20, P5, R27, R14, RZ ;  /* 0x0000000e1b147210 */ /* 0x000fe20007fbe0ff */
[----:B----4-:R-:W-:-:S03]  /*1e3b0*/  IMAD R13, R28, 0x1ec, RZ ;  /* 0x000001ec1c0d7824 */ /* 0x010fc600078e02ff */
[----:B------:R-:W1:Y:S01]  /*1e3c0*/  LDC R27, c[0x0][0x278] ;  /* 0x00009e00ff1b7b82 */ /* 0x000e620000000800 */
[-C--:B------:R-:W-:Y:S02]  /*1e3d0*/  LEA.HI.X.SX32 R21, R199, R15.reuse, 0x1, P5 ;  /* 0x0000000fc7157211 */ /* 0x080fe400028f0eff */
[----:B------:R-:W-:Y:S01]  /*1e3e0*/  LEA.HI.X.SX32 R23, R17, R15, 0x1, P6 ;  /* 0x0000000f11177211 */ /* 0x000fe200030f0eff */
[----:B---3--:R-:W-:Y:S01]  /*1e3f0*/  IMAD R3, R24, 0x1e8, RZ ;  /* 0x000001e818037824 */ /* 0x008fe200078e02ff */
[----:B------:R-:W3:Y:S03]  /*1e400*/  LDS.128 R16, [R6] ;  /* 0x0000000006107984 */ /* 0x000ee60000000c00 */
[----:B------:R-:W4:Y:S01]  /*1e410*/  LDC R24, c[0x0][0x278] ;  /* 0x00009e00ff187b82 */ /* 0x000f220000000800 */
[----:B-----5:R-:W-:Y:S01]  /*1e420*/  IMAD R25, R25, 0x1ea, RZ ;  /* 0x000001ea19197824 */ /* 0x020fe200078e02ff */
[----:B------:R5:W-:Y:S01]  /*1e430*/  STG.E.U16 desc[UR60][R10.64], R30 ;  /* 0x0000001e0a007986 */ /* 0x000be2000c10153c */
[----:B------:R-:W-:-:S03]  /*1e440*/  PRMT R31, R97, 0x7632, R31 ;  /* 0x00007632611f7816 */ /* 0x000fc6000000001f */
[----:B------:R0:W-:Y:S02]  /*1e450*/  STG.E.U16 desc[UR60][R20.64], R97 ;  /* 0x0000006114007986 */ /* 0x0001e4000c10153c */
[----:B------:R-:W3:Y:S01]  /*1e460*/  LDC R29, c[0x0][0x278] ;  /* 0x00009e00ff1d7b82 */ /* 0x000ee20000000800 */
[-C--:B------:R-:W-:Y:S02]  /*1e470*/  IADD3 R2, P3, R3, R14.reuse, RZ ;  /* 0x0000000e03027210 */ /* 0x080fe40007f7e0ff */
[----:B-----5:R-:W-:-:S05]  /*1e480*/  IADD3 R10, P5, R25, R14, RZ ;  /* 0x0000000e190a7210 */ /* 0x020fca0007fbe0ff */
[----:B------:R-:W5:Y:S01]  /*1e490*/  LDC R25, c[0x0][0x278] ;  /* 0x00009e00ff197b82 */ /* 0x000f620000000800 */
[----:B0-----:R-:W-:-:S07]  /*1e4a0*/  IADD3 R20, P6, R13, R14, RZ ;  /* 0x0000000e0d147210 */ /* 0x001fce0007fde0ff */
[----:B------:R-:W0:Y:S01]  /*1e4b0*/  LDC R13, c[0x0][0x278] ;  /* 0x00009e00ff0d7b82 */ /* 0x000e220000000800 */
[----:B------:R2:W-:Y:S01]  /*1e4c0*/  STG.E.U16 desc[UR60][R22.64], R31 ;  /* 0x0000001f16007986 */ /* 0x0005e2000c10153c */
[----:B------:R-:W-:Y:S01]  /*1e4d0*/  IMAD R11, R0, 0xf5, RZ ;  /* 0x000000f5000b7824 */ /* 0x000fe200078e02ff */
[----:B------:R-:W-:-:S05]  /*1e4e0*/  LEA.HI.X.SX32 R3, R111, R15, 0x1, P3 ;  /* 0x0000000f6f037211 */ /* 0x000fca00018f0eff */
[----:B------:R-:W5:Y:S01]  /*1e4f0*/  LDC R28, c[0x0][0x278] ;  /* 0x00009e00ff1c7b82 */ /* 0x000f620000000800 */
[----:B--2---:R-:W-:-:S07]  /*1e500*/  IMAD R23, R26, 0x1ee, RZ ;  /* 0x000001ee1a177824 */ /* 0x004fce00078e02ff */
[----:B------:R-:W2:Y:S01]  /*1e510*/  LDC R0, c[0x0][0x278] ;  /* 0x00009e00ff007b82 */ /* 0x000ea20000000800 */
[----:B------:R-:W-:-:S07]  /*1e520*/  LEA.HI.X.SX32 R11, R11, R15, 0x1, P5 ;  /* 0x0000000f0b0b7211 */ /* 0x000fce00028f0eff */
[----:B------:R-:W2:Y:S01]  /*1e530*/  LDC R26, c[0x0][0x278] ;  /* 0x00009e00ff1a7b82 */ /* 0x000ea20000000800 */
[----:B------:R1:W-:Y:S01]  /*1e540*/  STG.E.U16 desc[UR60][R2.64], R98 ;  /* 0x0000006202007986 */ /* 0x0003e2000c10153c */
[----:B------:R-:W-:-:S06]  /*1e550*/  PRMT R22, R98, 0x7632, R22 ;  /* 0x0000763262167816 */ /* 0x000fcc0000000016 */
[----:B------:R-:W2:Y:S01]  /*1e560*/  LDC R6, c[0x0][0x278] ;  /* 0x00009e00ff067b82 */ /* 0x000ea20000000800 */
[----:B------:R-:W-:Y:S02]  /*1e570*/  LEA.HI.X.SX32 R21, R87, R15, 0x1, P6 ;  /* 0x0000000f57157211 */ /* 0x000fe400030f0eff */
[----:B-1----:R-:W-:Y:S01]  /*1e580*/  IADD3 R2, P5, R23, R14, RZ ;  /* 0x0000000e17027210 */ /* 0x002fe20007fbe0ff */
[----:B----4-:R-:W-:-:S04]  /*1e590*/  IMAD R23, R24, 0x1f4, RZ ;  /* 0x000001f418177824 */ /* 0x010fc800078e02ff */
[----:B------:R-:W1:Y:S01]  /*1e5a0*/  LDC R30, c[0x0][0x278] ;  /* 0x00009e00ff1e7b82 */ /* 0x000e620000000800 */
[----:B------:R-:W-:Y:S02]  /*1e5b0*/  IMAD R3, R4, 0xf7, RZ ;  /* 0x000000f704037824 */ /* 0x000fe400078e02ff */
[----:B------:R-:W-:Y:S02]  /*1e5c0*/  IMAD R27, R27, 0x1f0, RZ ;  /* 0x000001f01b1b7824 */ /* 0x000fe400078e02ff */
[----:B---3--:R-:W-:-:S03]  /*1e5d0*/  IMAD R29, R29, 0x1f2, RZ ;  /* 0x000001f21d1d7824 */ /* 0x008fc600078e02ff */
[----:B------:R-:W3:Y:S01]  /*1e5e0*/  LDC R24, c[0x0][0x278] ;  /* 0x00009e00ff187b82 */ /* 0x000ee20000000800 */
[----:B------:R4:W-:Y:S01]  /*1e5f0*/  STG.E.U16 desc[UR60][R10.64], R22 ;  /* 0x000000160a007986 */ /* 0x0009e2000c10153c */
[-C--:B------:R-:W-:Y:S01]  /*1e600*/  LEA.HI.X.SX32 R3, R3, R15.reuse, 0x1, P5 ;  /* 0x0000000f03037211 */ /* 0x080fe200028f0eff */
[----:B0-----:R-:W-:Y:S01]  /*1e610*/  IMAD R13, R13, 0xf9, RZ ;  /* 0x000000f90d0d7824 */ /* 0x001fe200078e02ff */
[----:B------:R-:W-:Y:S01]  /*1e620*/  PRMT R31, R99, 0x7632, R31 ;  /* 0x00007632631f7816 */ /* 0x000fe2000000001f */
[----:B------:R0:W-:Y:S01]  /*1e630*/  STG.E.U16 desc[UR60][R20.64], R99 ;  /* 0x0000006314007986 */ /* 0x0001e2000c10153c */
[----:B-----5:R-:W-:Y:S02]  /*1e640*/  IMAD R25, R25, 0x1f6, RZ ;  /* 0x000001f619197824 */ /* 0x020fe400078e02ff */
[----:B------:R-:W5:Y:S01]  /*1e650*/  LDC R4, c[0x0][0x278] ;  /* 0x00009e00ff047b82 */ /* 0x000f620000000800 */
[-C--:B----4-:R-:W-:Y:S02]  /*1e660*/  IADD3 R10, P3, R27, R14.reuse, RZ ;  /* 0x0000000e1b0a7210 */ /* 0x090fe40007f7e0ff */
[----:B0-----:R-:W-:Y:S01]  /*1e670*/  IADD3 R20, P5, R29, R14, RZ ;  /* 0x0000000e1d147210 */ /* 0x001fe20007fbe0ff */
[----:B------:R2:W-:Y:S01]  /*1e680*/  STG.E.U16 desc[UR60][R2.64], R31 ;  /* 0x0000001f02007986 */ /* 0x0005e2000c10153c */
[----:B------:R-:W-:-:S02]  /*1e690*/  LEA.HI.X.SX32 R11, R151, R15, 0x1, P3 ;  /* 0x0000000f970b7211 */ /* 0x000fc400018f0eff */
[-C--:B------:R-:W-:Y:S01]  /*1e6a0*/  LEA.HI.X.SX32 R21, R13, R15.reuse, 0x1, P5 ;  /* 0x0000000f0d157211 */ /* 0x080fe200028f0eff */
[----:B------:R-:W-:Y:S01]  /*1e6b0*/  IMAD R13, R28, 0x1f8, RZ ;  /* 0x000001f81c0d7824 */ /* 0x000fe200078e02ff */
[-C--:B------:R-:W-:Y:S01]  /*1e6c0*/  IADD3 R22, P6, R23, R14.reuse, RZ ;  /* 0x0000000e17167210 */ /* 0x080fe20007fde0ff */
[----:B------:R0:W-:Y:S01]  /*1e6d0*/  STG.E.U16 desc[UR60][R10.64], R16 ;  /* 0x000000100a007986 */ /* 0x0001e2000c10153c */
[----:B------:R-:W-:Y:S01]  /*1e6e0*/  PRMT R27, R16, 0x7632, R27 ;  /* 0x00007632101b7816 */ /* 0x000fe2000000001b */
[----:B--2---:R-:W-:Y:S01]  /*1e6f0*/  IMAD R3, R0, 0xfb, RZ ;  /* 0x000000fb00037824 */ /* 0x004fe200078e02ff */
[----:B------:R-:W-:Y:S01]  /*1e700*/  IADD3 R2, P5, R25, R14, RZ ;  /* 0x0000000e19027210 */ /* 0x000fe20007fbe0ff */
[----:B------:R-:W-:Y:S01]  /*1e710*/  IMAD R25, R26, 0x1fa, RZ ;  /* 0x000001fa1a197824 */ /* 0x000fe200078e02ff */
[-C--:B------:R-:W-:Y:S02]  /*1e720*/  LEA.HI.X.SX32 R23, R157, R15.reuse, 0x1, P6 ;  /* 0x0000000f9d177211 */ /* 0x080fe400030f0eff */
[----:B------:R-:W-:-:S02]  /*1e730*/  LEA.HI.X.SX32 R3, R3, R15, 0x1, P5 ;  /* 0x0000000f03037211 */ /* 0x000fc400028f0eff */
[-C--:B0-----:R-:W-:Y:S01]  /*1e740*/  IADD3 R10, P3, R13, R14.reuse, RZ ;  /* 0x0000000e0d0a7210 */ /* 0x081fe20007f7e0ff */
[----:B------:R-:W-:Y:S01]  /*1e750*/  IMAD R13, R6, 0xfd, RZ ;  /* 0x000000fd060d7824 */ /* 0x000fe200078e02ff */
[----:B------:R-:W-:Y:S01]  /*1e760*/  IADD3 R16, P5, R25, R14, RZ ;  /* 0x0000000e19107210 */ /* 0x000fe20007fbe0ff */
[----:B------:R0:W-:Y:S01]  /*1e770*/  STG.E.U16 desc[UR60][R20.64], R27 ;  /* 0x0000001b14007986 */ /* 0x0001e2000c10153c */
[----:B-1----:R-:W-:-:S03]  /*1e780*/  IMAD R11, R30, 0x1fc, RZ ;  /* 0x000001fc1e0b7824 */ /* 0x002fc600078e02ff */
[----:B------:R1:W-:Y:S01]  /*1e790*/  STG.E.U16 desc[UR60][R22.64], R17 ;  /* 0x0000001116007986 */ /* 0x0003e2000c10153c */
[----:B0-----:R-:W-:Y:S02]  /*1e7a0*/  PRMT R21, R17, 0x7632, R21 ;  /* 0x0000763211157816 */ /* 0x001fe40000000015 */
[-C--:B-1----:R-:W-:Y:S01]  /*1e7b0*/  LEA.HI.X.SX32 R17, R13, R15.reuse, 0x1, P5 ;  /* 0x0000000f0d117211 */ /* 0x082fe200028f0eff */
[----:B---3--:R-:W-:Y:S01]  /*1e7c0*/  IMAD R13, R24, 0x1fe, RZ ;  /* 0x000001fe180d7824 */ /* 0x008fe200078e02ff */
[-C--:B------:R-:W-:Y:S02]  /*1e7d0*/  IADD3 R20, P6, R11, R14.reuse, RZ ;  /* 0x0000000e0b147210 */ /* 0x080fe40007fde0ff */
[----:B------:R-:W-:Y:S02]  /*1e7e0*/  LEA.HI.X.SX32 R11, R89, R15, 0x1, P3 ;  /* 0x0000000f590b7211 */ /* 0x000fe400018f0eff */
[----:B------:R-:W-:Y:S01]  /*1e7f0*/  IADD3 R14, P3, R13, R14, RZ ;  /* 0x0000000e0d0e7210 */ /* 0x000fe20007f7e0ff */
[----:B-----5:R-:W-:Y:S01]  /*1e800*/  IMAD R13, R4, 0xff, RZ ;  /* 0x000000ff040d7824 */ /* 0x020fe200078e02ff */
[----:B------:R0:W-:Y:S01]  /*1e810*/  STG.E.U16 desc[UR60][R2.64], R21 ;  /* 0x0000001502007986 */ /* 0x0001e2000c10153c */
[----:B------:R-:W-:-:S03]  /*1e820*/  PRMT R6, R19, 0x7632, R6 ;  /* 0x0000763213067816 */ /* 0x000fc60000000006 */
[----:B------:R-:W-:Y:S01]  /*1e830*/  STG.E.U16 desc[UR60][R10.64], R18 ;  /* 0x000000120a007986 */ /* 0x000fe2000c10153c */
[----:B0-----:R-:W-:Y:S02]  /*1e840*/  PRMT R3, R18, 0x7632, R3 ;  /* 0x0000763212037816 */ /* 0x001fe40000000003 */
[-C--:B------:R-:W-:Y:S02]  /*1e850*/  LEA.HI.X.SX32 R21, R113, R15.reuse, 0x1, P6 ;  /* 0x0000000f71157211 */ /* 0x080fe400030f0eff */
[----:B------:R-:W-:Y:S01]  /*1e860*/  LEA.HI.X.SX32 R15, R13, R15, 0x1, P3 ;  /* 0x0000000f0d0f7211 */ /* 0x000fe200018f0eff */
[----:B------:R0:W-:Y:S04]  /*1e870*/  STG.E.U16 desc[UR60][R16.64], R3 ;  /* 0x0000000310007986 */ /* 0x0001e8000c10153c */
[----:B------:R-:W-:Y:S04]  /*1e880*/  STG.E.U16 desc[UR60][R20.64], R19 ;  /* 0x0000001314007986 */ /* 0x000fe8000c10153c */
[----:B------:R1:W-:Y:S01]  /*1e890*/  STG.E.U16 desc[UR60][R14.64], R6 ;  /* 0x000000060e007986 */ /* 0x0003e2000c10153c */
[----:B------:R-:W-:-:S02]  /*1e8a0*/  FSEL R2, R221, -INF , P0 ;  /* 0xff800000dd027808 */ /* 0x000fc40000000000 */
[----:B------:R-:W-:Y:S02]  /*1e8b0*/  FSEL R217, R217, -INF , P1 ;  /* 0xff800000d9d97808 */ /* 0x000fe40000800000 */
[----:B------:R-:W-:Y:S02]  /*1e8c0*/  FSEL R0, R213, -INF , P2 ;  /* 0xff800000d5007808 */ /* 0x000fe40001000000 */
[----:B------:R-:W-:Y:S01]  /*1e8d0*/  FSEL R208, R208, -INF , P4 ;  /* 0xff800000d0d07808 */ /* 0x000fe20002000000 */
[----:B------:R-:W-:Y:S01]  /*1e8e0*/  FFMA R216, R2, 0.69314718246459960938, R9 ;  /* 0x3f31721802d87823 */ /* 0x000fe20000000009 */
[----:B------:R-:W-:Y:S01]  /*1e8f0*/  FFMA R217, R217, 0.69314718246459960938, R8 ;  /* 0x3f317218d9d97823 */ /* 0x000fe20000000008 */
[----:B------:R-:W-:Y:S01]  /*1e900*/  BAR.SYNC.DEFER_BLOCKING 0x0 ;  /* 0x0000000000007b1d */ /* 0x000fe20000010000 */
[----:B------:R-:W-:Y:S01]  /*1e910*/  FFMA R4, R0, 0.69314718246459960938, R7 ;  /* 0x3f31721800047823 */ /* 0x000fe20000000007 */
[----:B------:R-:W-:-:S06]  /*1e920*/  FFMA R5, R208, 0.69314718246459960938, R5 ;  /* 0x3f317218d0057823 */ /* 0x000fcc0000000005 */
[----:B------:R-:W2:Y:S08]  /*1e930*/  LDC R0, c[0x0][0x27c] ;  /* 0x00009f00ff007b82 */ /* 0x000eb00000000800 */
[----:B------:R-:W3:Y:S01]  /*1e940*/  LDC.64 R8, c[0x0][0x230] ;  /* 0x00008c00ff087b82 */ /* 0x000ee20000000a00 */
[----:B------:R-:W-:Y:S04]  /*1e950*/  STS.64 [R12], R216 ;  /* 0x000000d80c007388 */ /* 0x000fe80000000a00 */
[----:B------:R-:W-:Y:S03]  /*1e960*/  STS.64 [R12+0x100], R4 ;  /* 0x000100040c007388 */ /* 0x000fe60000000a00 */
[----:B------:R-:W-:Y:S01]  /*1e970*/  BAR.SYNC.DEFER_BLOCKING 0x0 ;  /* 0x0000000000007b1d */ /* 0x000fe20000010000 */
[----:B--2---:R-:W-:-:S05]  /*1e980*/  IMAD R0, R228, R0, RZ ;  /* 0x00000000e4007224 */ /* 0x004fca00078e02ff */
[----:B------:R-:W2:Y:S01]  /*1e990*/  LDS R7, [R196] ;  /* 0x00000000c4077984 */ /* 0x000ea20000000800 */
[C---:B0-----:R-:W-:Y:S02]  /*1e9a0*/  SHF.L.U32 R3, R0.reuse, 0x2, RZ ;  /* 0x0000000200037819 */ /* 0x041fe400000006ff */
[----:B------:R-:W-:Y:S01]  /*1e9b0*/  SHF.L.U32 R2, R243, 0x2, RZ ;  /* 0x00000002f3027819 */ /* 0x000fe200000006ff */
[----:B------:R-:W-:-:S03]  /*1e9c0*/  IMAD.HI R0, R0, 0x4, RZ ;  /* 0x0000000400007827 */ /* 0x000fc600078e02ff */
[----:B---3--:R-:W-:Y:S01]  /*1e9d0*/  IADD3 R2, P0, P1, R2, R8, R3 ;  /* 0x0000000802027210 */ /* 0x008fe2000791e003 */
[----:B-1----:R-:W-:-:S05]  /*1e9e0*/  IMAD.HI R6, R243, 0x4, RZ ;  /* 0x00000004f3067827 */ /* 0x002fca00078e02ff */
[----:B------:R-:W-:-:S05]  /*1e9f0*/  IADD3.X R3, R6, R9, R0, P0, P1 ;  /* 0x0000000906037210 */ /* 0x000fca00007e2400 */
[----:B--2---:R-:W-:Y:S01]  /*1ea00*/  STG.E desc[UR60][R2.64], R7 ;  /* 0x0000000702007986 */ /* 0x004fe2000c10193c */
[----:B------:R-:W-:Y:S05]  /*1ea10*/  EXIT ;  /* 0x000000000000794d */ /* 0x000fea0003800000 */
.L_x_2:
[----:B------:R-:W-:-:S00]  /*1ea20*/  BRA `(.L_x_2) ;  /* 0xfffffffc00fc7947 */ /* 0x000fc0000383ffff */
[----:B------:R-:W-:-:S00]  /*1ea30*/  NOP ;  /* 0x0000000000007918 */ /* 0x000fc00000000000 */
        /* <DEDUP_REMOVED lines=12> */
.L_x_3:


//--------------------- .nv.global.init           --------------------------
	.section	.nv.global.init,"aw",@progbits
.nv.global.init:
	.type		_$_str,@object
	.size		_$_str,(.L_0 - _$_str)
_$_str:
        /*0000*/ 	.byte	0x5f, 0x5f, 0x43, 0x55, 0x44, 0x41, 0x5f, 0x46, 0x54, 0x5a, 0x00
.L_0:


//--------------------- .nv.shared.attn_fwd       --------------------------
	.section	.nv.shared.attn_fwd,"aw",@nobits
	.sectionflags	@""
	.align	16
	.zero		1024


//--------------------- .nv.shared.reserved.0     --------------------------
	.section	.nv.shared.reserved.0,"aw",@nobits
	.weak		__nv_reservedSMEM_offset_0_alias
	.size		__nv_reservedSMEM_offset_0_alias, 0, 0
	.other		__nv_reservedSMEM_offset_0_alias,@"STO_CUDA_RESERVED_SHARED STV_DEFAULT"
__nv_reservedSMEM_offset_0_alias:
	.zero		0


//--------------------- .nv.constant0.attn_fwd    --------------------------
	.section	.nv.constant0.attn_fwd,"a",@progbits
	.sectionflags	@""
	.align	4
.nv.constant0.attn_fwd:
	.zero		664


//--------------------- SYMBOLS --------------------------

	.type		.nv.reservedSmem.offset0,@object
	.size		.nv.reservedSmem.offset0,0x4
